//
// Generated by NVIDIA NVVM Compiler
//
// Compiler Build ID: CL-36424714
// Cuda compilation tools, release 13.0, V13.0.88
// Based on NVVM 20.0.0
//

.version 9.0
.target sm_100
.address_size 64

	// .globl	_Z29get_monoliths_world_per_blockiiPf
.extern .func  (.param .b32 func_retval0) vprintf
(
	.param .b64 vprintf_param_0,
	.param .b64 vprintf_param_1
)
;
.global .align 4 .b8 GRAD_LOOKUP[192] = {0, 0, 128, 63, 0, 0, 128, 63, 0, 0, 0, 0, 0, 0, 128, 191, 0, 0, 128, 63, 0, 0, 0, 0, 0, 0, 128, 63, 0, 0, 128, 191, 0, 0, 0, 0, 0, 0, 128, 191, 0, 0, 128, 191, 0, 0, 0, 0, 0, 0, 128, 63, 0, 0, 0, 0, 0, 0, 128, 63, 0, 0, 128, 191, 0, 0, 0, 0, 0, 0, 128, 63, 0, 0, 128, 63, 0, 0, 0, 0, 0, 0, 128, 191, 0, 0, 128, 191, 0, 0, 0, 0, 0, 0, 128, 191, 0, 0, 0, 0, 0, 0, 128, 63, 0, 0, 128, 63, 0, 0, 0, 0, 0, 0, 128, 191, 0, 0, 128, 63, 0, 0, 0, 0, 0, 0, 128, 63, 0, 0, 128, 191, 0, 0, 0, 0, 0, 0, 128, 191, 0, 0, 128, 191, 0, 0, 128, 63, 0, 0, 128, 63, 0, 0, 0, 0, 0, 0, 0, 0, 0, 0, 128, 191, 0, 0, 128, 63, 0, 0, 128, 191, 0, 0, 128, 63, 0, 0, 0, 0, 0, 0, 0, 0, 0, 0, 128, 191, 0, 0, 128, 191};
// _ZZ29get_monoliths_world_per_blockiiPfE5world has been demoted
.global .align 1 .b8 $str[18] = {66, 108, 111, 99, 107, 32, 37, 100, 32, 115, 101, 101, 100, 32, 37, 100, 10};

.visible .entry _Z29get_monoliths_world_per_blockiiPf(
	.param .u32 _Z29get_monoliths_world_per_blockiiPf_param_0,
	.param .u32 _Z29get_monoliths_world_per_blockiiPf_param_1,
	.param .u64 .ptr .align 1 _Z29get_monoliths_world_per_blockiiPf_param_2
)
{
	.local .align 8 .b8 	__local_depot0[8];
	.reg .b64 	%SP;
	.reg .b64 	%SPL;
	.reg .pred 	%p<25>;
	.reg .b16 	%rs<73>;
	.reg .b32 	%r<539>;
	.reg .b32 	%f<464>;
	.reg .b64 	%rd<189>;
	.reg .b64 	%fd<79>;
	// demoted variable
	.shared .align 4 .b8 _ZZ29get_monoliths_world_per_blockiiPfE5world[6968];
	mov.u64 	%SPL, __local_depot0;
	cvta.local.u64 	%SP, %SPL;
	ld.param.u32 	%r53, [_Z29get_monoliths_world_per_blockiiPf_param_0];
	mov.u32 	%r54, %tid.x;
	mov.u32 	%r1, %ctaid.x;
	add.s32 	%r2, %r53, %r1;
	setp.ne.s32 	%p1, %r54, 0;
	@%p1 bra 	$L__BB0_39;
	cvt.s64.s32 	%rd30, %r2;
	xor.b64  	%rd31, %rd30, 25214903917;
	mad.lo.s64 	%rd32, %rd31, 249870891710593, 44331453843488;
	and.b64  	%rd184, %rd32, 281474976710655;
	mov.b32 	%r521, 0;
	mov.u32 	%r57, _ZZ29get_monoliths_world_per_blockiiPfE5world;
$L__BB0_2:
	mad.lo.s32 	%r4, %r521, 268, %r57;
	mad.lo.s64 	%rd33, %rd184, 806876925344, 352;
	and.b64  	%rd34, %rd33, 9007199120523264;
	mad.lo.s64 	%rd35, %rd184, 8602081037417187945, 277363943098;
	shr.u64 	%rd36, %rd35, 21;
	and.b64  	%rd37, %rd36, 134217727;
	or.b64  	%rd38, %rd37, %rd34;
	cvt.rn.f64.u64 	%fd1, %rd38;
	mul.f64 	%fd2, %fd1, 0d3CA0000000000000;
	mul.f64 	%fd3, %fd2, 0d4070000000000000;
	cvt.rn.f32.f64 	%f18, %fd3;
	st.shared.f32 	[%r4+256], %f18;
	mad.lo.s64 	%rd39, %rd184, 1736862336005215904, 2666505958129870752;
	and.b64  	%rd40, %rd39, 9007199120523264;
	mad.lo.s64 	%rd41, %rd184, 5985058416696778513, -8542997297661424380;
	shr.u64 	%rd42, %rd41, 21;
	and.b64  	%rd43, %rd42, 134217727;
	or.b64  	%rd44, %rd43, %rd40;
	cvt.rn.f64.u64 	%fd4, %rd44;
	mul.f64 	%fd5, %fd4, 0d3CA0000000000000;
	mul.f64 	%fd6, %fd5, 0d4070000000000000;
	cvt.rn.f32.f64 	%f19, %fd6;
	st.shared.f32 	[%r4+260], %f19;
	mad.lo.s64 	%rd45, %rd184, 8074320948992935840, 7136985854854846432;
	and.b64  	%rd46, %rd45, 9007199120523264;
	mad.lo.s64 	%rd47, %rd184, 3291645168302270457, 7610264652607923550;
	and.b64  	%rd184, %rd47, 281474976710655;
	shr.u64 	%rd48, %rd184, 21;
	or.b64  	%rd49, %rd48, %rd46;
	cvt.rn.f64.u64 	%fd7, %rd49;
	mul.f64 	%fd8, %fd7, 0d3CA0000000000000;
	mul.f64 	%fd9, %fd8, 0d4070000000000000;
	cvt.rn.f32.f64 	%f20, %fd9;
	st.shared.f32 	[%r4+264], %f20;
	mov.b32 	%r58, 50462976;
	st.shared.u32 	[%r4], %r58;
	mov.b32 	%r59, 117835012;
	st.shared.u32 	[%r4+4], %r59;
	mov.b32 	%r60, 185207048;
	st.shared.u32 	[%r4+8], %r60;
	mov.b32 	%r61, 252579084;
	st.shared.u32 	[%r4+12], %r61;
	mov.b32 	%r62, 319951120;
	st.shared.u32 	[%r4+16], %r62;
	mov.b32 	%r63, 387323156;
	st.shared.u32 	[%r4+20], %r63;
	mov.b32 	%r64, 454695192;
	st.shared.u32 	[%r4+24], %r64;
	mov.b32 	%r65, 522067228;
	st.shared.u32 	[%r4+28], %r65;
	mov.b32 	%r66, 589439264;
	st.shared.u32 	[%r4+32], %r66;
	mov.b32 	%r67, 656811300;
	st.shared.u32 	[%r4+36], %r67;
	mov.b32 	%r68, 724183336;
	st.shared.u32 	[%r4+40], %r68;
	mov.b32 	%r69, 791555372;
	st.shared.u32 	[%r4+44], %r69;
	mov.b32 	%r70, 858927408;
	st.shared.u32 	[%r4+48], %r70;
	mov.b32 	%r71, 926299444;
	st.shared.u32 	[%r4+52], %r71;
	mov.b32 	%r72, 993671480;
	st.shared.u32 	[%r4+56], %r72;
	mov.b32 	%r73, 1061043516;
	st.shared.u32 	[%r4+60], %r73;
	mov.b32 	%r74, 1128415552;
	st.shared.u32 	[%r4+64], %r74;
	mov.b32 	%r75, 1195787588;
	st.shared.u32 	[%r4+68], %r75;
	mov.b32 	%r76, 1263159624;
	st.shared.u32 	[%r4+72], %r76;
	mov.b32 	%r77, 1330531660;
	st.shared.u32 	[%r4+76], %r77;
	mov.b32 	%r78, 1397903696;
	st.shared.u32 	[%r4+80], %r78;
	mov.b32 	%r79, 1465275732;
	st.shared.u32 	[%r4+84], %r79;
	mov.b32 	%r80, 1532647768;
	st.shared.u32 	[%r4+88], %r80;
	mov.b32 	%r81, 1600019804;
	st.shared.u32 	[%r4+92], %r81;
	mov.b32 	%r82, 1667391840;
	st.shared.u32 	[%r4+96], %r82;
	mov.b32 	%r83, 1734763876;
	st.shared.u32 	[%r4+100], %r83;
	mov.b32 	%r84, 1802135912;
	st.shared.u32 	[%r4+104], %r84;
	mov.b32 	%r85, 1869507948;
	st.shared.u32 	[%r4+108], %r85;
	mov.b32 	%r86, 1936879984;
	st.shared.u32 	[%r4+112], %r86;
	mov.b32 	%r87, 2004252020;
	st.shared.u32 	[%r4+116], %r87;
	mov.b32 	%r88, 2071624056;
	st.shared.u32 	[%r4+120], %r88;
	mov.b32 	%r89, 2138996092;
	st.shared.u32 	[%r4+124], %r89;
	mov.b32 	%r90, -2088599168;
	st.shared.u32 	[%r4+128], %r90;
	mov.b32 	%r91, -2021227132;
	st.shared.u32 	[%r4+132], %r91;
	mov.b32 	%r92, -1953855096;
	st.shared.u32 	[%r4+136], %r92;
	mov.b32 	%r93, -1886483060;
	st.shared.u32 	[%r4+140], %r93;
	mov.b32 	%r94, -1819111024;
	st.shared.u32 	[%r4+144], %r94;
	mov.b32 	%r95, -1751738988;
	st.shared.u32 	[%r4+148], %r95;
	mov.b32 	%r96, -1684366952;
	st.shared.u32 	[%r4+152], %r96;
	mov.b32 	%r97, -1616994916;
	st.shared.u32 	[%r4+156], %r97;
	mov.b32 	%r98, -1549622880;
	st.shared.u32 	[%r4+160], %r98;
	mov.b32 	%r99, -1482250844;
	st.shared.u32 	[%r4+164], %r99;
	mov.b32 	%r100, -1414878808;
	st.shared.u32 	[%r4+168], %r100;
	mov.b32 	%r101, -1347506772;
	st.shared.u32 	[%r4+172], %r101;
	mov.b32 	%r102, -1280134736;
	st.shared.u32 	[%r4+176], %r102;
	mov.b32 	%r103, -1212762700;
	st.shared.u32 	[%r4+180], %r103;
	mov.b32 	%r104, -1145390664;
	st.shared.u32 	[%r4+184], %r104;
	mov.b32 	%r105, -1078018628;
	st.shared.u32 	[%r4+188], %r105;
	mov.b32 	%r106, -1010646592;
	st.shared.u32 	[%r4+192], %r106;
	mov.b32 	%r107, -943274556;
	st.shared.u32 	[%r4+196], %r107;
	mov.b32 	%r108, -875902520;
	st.shared.u32 	[%r4+200], %r108;
	mov.b32 	%r109, -808530484;
	st.shared.u32 	[%r4+204], %r109;
	mov.b32 	%r110, -741158448;
	st.shared.u32 	[%r4+208], %r110;
	mov.b32 	%r111, -673786412;
	st.shared.u32 	[%r4+212], %r111;
	mov.b32 	%r112, -606414376;
	st.shared.u32 	[%r4+216], %r112;
	mov.b32 	%r113, -539042340;
	st.shared.u32 	[%r4+220], %r113;
	mov.b32 	%r114, -471670304;
	st.shared.u32 	[%r4+224], %r114;
	mov.b32 	%r115, -404298268;
	st.shared.u32 	[%r4+228], %r115;
	mov.b32 	%r116, -336926232;
	st.shared.u32 	[%r4+232], %r116;
	mov.b32 	%r117, -269554196;
	st.shared.u32 	[%r4+236], %r117;
	mov.b32 	%r118, -202182160;
	st.shared.u32 	[%r4+240], %r118;
	mov.b32 	%r119, -134810124;
	st.shared.u32 	[%r4+244], %r119;
	mov.b32 	%r120, -67438088;
	st.shared.u32 	[%r4+248], %r120;
	mov.b32 	%r121, -66052;
	st.shared.u32 	[%r4+252], %r121;
	mov.b32 	%r522, 0;
$L__BB0_3:
	sub.s32 	%r6, 256, %r522;
	sub.s32 	%r122, 255, %r522;
	and.b32  	%r123, %r6, %r122;
	setp.ne.s32 	%p2, %r123, 0;
	@%p2 bra 	$L__BB0_5;
	cvt.u64.u32 	%rd52, %r6;
	mad.lo.s64 	%rd53, %rd184, 25214903917, 11;
	and.b64  	%rd181, %rd53, 281474976710655;
	shr.u64 	%rd54, %rd181, 17;
	mul.lo.s64 	%rd55, %rd54, %rd52;
	shr.u64 	%rd56, %rd55, 31;
	cvt.u32.u64 	%r523, %rd56;
	bra.uni 	$L__BB0_6;
$L__BB0_5:
	mad.lo.s64 	%rd50, %rd184, 25214903917, 11;
	and.b64  	%rd181, %rd50, 281474976710655;
	shr.u64 	%rd51, %rd181, 17;
	cvt.u32.u64 	%r124, %rd51;
	rem.u32 	%r523, %r124, %r6;
$L__BB0_6:
	add.s32 	%r10, %r4, %r522;
	ld.shared.u8 	%rs1, [%r10];
	add.s32 	%r125, %r10, %r523;
	ld.shared.u8 	%rs2, [%r125];
	st.shared.u8 	[%r10], %rs2;
	st.shared.u8 	[%r125], %rs1;
	mad.lo.s64 	%rd57, %rd181, 25214903917, 11;
	shr.u64 	%rd58, %rd57, 17;
	cvt.u32.u64 	%r127, %rd58;
	and.b32  	%r128, %r127, 2147483647;
	rem.u32 	%r129, %r128, %r122;
	mad.lo.s64 	%rd8, %rd181, 8602081037417187945, 277363943098;
	and.b64  	%rd9, %rd8, 281474976710655;
	ld.shared.u8 	%rs3, [%r10+1];
	add.s32 	%r130, %r10, %r129;
	ld.shared.u8 	%rs4, [%r130+1];
	st.shared.u8 	[%r10+1], %rs4;
	st.shared.u8 	[%r130+1], %rs3;
	sub.s32 	%r11, 254, %r522;
	and.b32  	%r131, %r11, 252;
	setp.eq.s32 	%p3, %r131, 0;
	@%p3 bra 	$L__BB0_8;
	shr.u64 	%rd59, %rd9, 17;
	cvt.u32.u64 	%r132, %rd59;
	rem.u32 	%r524, %r132, %r11;
	bra.uni 	$L__BB0_9;
$L__BB0_8:
	shr.u64 	%rd60, %rd9, 47;
	cvt.u32.u64 	%r524, %rd60;
$L__BB0_9:
	ld.shared.u8 	%rs5, [%r10+2];
	add.s32 	%r133, %r10, %r524;
	ld.shared.u8 	%rs6, [%r133+2];
	st.shared.u8 	[%r10+2], %rs6;
	st.shared.u8 	[%r133+2], %rs5;
	sub.s32 	%r15, 253, %r522;
	and.b32  	%r134, %r15, 252;
	setp.eq.s32 	%p4, %r134, 0;
	@%p4 bra 	$L__BB0_11;
	mad.lo.s64 	%rd61, %rd8, 25214903917, 11;
	and.b64  	%rd184, %rd61, 281474976710655;
	shr.u64 	%rd62, %rd184, 17;
	cvt.u32.u64 	%r135, %rd62;
	rem.u32 	%r525, %r135, %r15;
	bra.uni 	$L__BB0_12;
$L__BB0_11:
	mad.lo.s64 	%rd63, %rd8, 25214903917, 11;
	and.b64  	%rd184, %rd63, 281474976710655;
	mov.b32 	%r525, 0;
$L__BB0_12:
	ld.shared.u8 	%rs7, [%r10+3];
	add.s32 	%r137, %r10, %r525;
	ld.shared.u8 	%rs8, [%r137+3];
	st.shared.u8 	[%r10+3], %rs8;
	st.shared.u8 	[%r137+3], %rs7;
	add.s32 	%r522, %r522, 4;
	setp.ne.s32 	%p5, %r522, 256;
	@%p5 bra 	$L__BB0_3;
	add.s32 	%r521, %r521, 1;
	setp.ne.s32 	%p6, %r521, 10;
	@%p6 bra 	$L__BB0_2;
	mov.b32 	%r526, 0;
$L__BB0_15:
	mad.lo.s32 	%r141, %r526, 268, %r57;
	add.s32 	%r21, %r141, 2680;
	mad.lo.s64 	%rd64, %rd184, 806876925344, 352;
	and.b64  	%rd65, %rd64, 9007199120523264;
	mad.lo.s64 	%rd66, %rd184, 8602081037417187945, 277363943098;
	shr.u64 	%rd67, %rd66, 21;
	and.b64  	%rd68, %rd67, 134217727;
	or.b64  	%rd69, %rd68, %rd65;
	cvt.rn.f64.u64 	%fd10, %rd69;
	mul.f64 	%fd11, %fd10, 0d3CA0000000000000;
	mul.f64 	%fd12, %fd11, 0d4070000000000000;
	cvt.rn.f32.f64 	%f21, %fd12;
	st.shared.f32 	[%r141+2936], %f21;
	mad.lo.s64 	%rd70, %rd184, 1736862336005215904, 2666505958129870752;
	and.b64  	%rd71, %rd70, 9007199120523264;
	mad.lo.s64 	%rd72, %rd184, 5985058416696778513, -8542997297661424380;
	shr.u64 	%rd73, %rd72, 21;
	and.b64  	%rd74, %rd73, 134217727;
	or.b64  	%rd75, %rd74, %rd71;
	cvt.rn.f64.u64 	%fd13, %rd75;
	mul.f64 	%fd14, %fd13, 0d3CA0000000000000;
	mul.f64 	%fd15, %fd14, 0d4070000000000000;
	cvt.rn.f32.f64 	%f22, %fd15;
	st.shared.f32 	[%r141+2940], %f22;
	mad.lo.s64 	%rd76, %rd184, 8074320948992935840, 7136985854854846432;
	and.b64  	%rd77, %rd76, 9007199120523264;
	mad.lo.s64 	%rd78, %rd184, 3291645168302270457, 7610264652607923550;
	and.b64  	%rd184, %rd78, 281474976710655;
	shr.u64 	%rd79, %rd184, 21;
	or.b64  	%rd80, %rd79, %rd77;
	cvt.rn.f64.u64 	%fd16, %rd80;
	mul.f64 	%fd17, %fd16, 0d3CA0000000000000;
	mul.f64 	%fd18, %fd17, 0d4070000000000000;
	cvt.rn.f32.f64 	%f23, %fd18;
	st.shared.f32 	[%r141+2944], %f23;
	mov.b32 	%r142, 50462976;
	st.shared.u32 	[%r141+2680], %r142;
	mov.b32 	%r143, 117835012;
	st.shared.u32 	[%r141+2684], %r143;
	mov.b32 	%r144, 185207048;
	st.shared.u32 	[%r141+2688], %r144;
	mov.b32 	%r145, 252579084;
	st.shared.u32 	[%r141+2692], %r145;
	mov.b32 	%r146, 319951120;
	st.shared.u32 	[%r141+2696], %r146;
	mov.b32 	%r147, 387323156;
	st.shared.u32 	[%r141+2700], %r147;
	mov.b32 	%r148, 454695192;
	st.shared.u32 	[%r141+2704], %r148;
	mov.b32 	%r149, 522067228;
	st.shared.u32 	[%r141+2708], %r149;
	mov.b32 	%r150, 589439264;
	st.shared.u32 	[%r141+2712], %r150;
	mov.b32 	%r151, 656811300;
	st.shared.u32 	[%r141+2716], %r151;
	mov.b32 	%r152, 724183336;
	st.shared.u32 	[%r141+2720], %r152;
	mov.b32 	%r153, 791555372;
	st.shared.u32 	[%r141+2724], %r153;
	mov.b32 	%r154, 858927408;
	st.shared.u32 	[%r141+2728], %r154;
	mov.b32 	%r155, 926299444;
	st.shared.u32 	[%r141+2732], %r155;
	mov.b32 	%r156, 993671480;
	st.shared.u32 	[%r141+2736], %r156;
	mov.b32 	%r157, 1061043516;
	st.shared.u32 	[%r141+2740], %r157;
	mov.b32 	%r158, 1128415552;
	st.shared.u32 	[%r141+2744], %r158;
	mov.b32 	%r159, 1195787588;
	st.shared.u32 	[%r141+2748], %r159;
	mov.b32 	%r160, 1263159624;
	st.shared.u32 	[%r141+2752], %r160;
	mov.b32 	%r161, 1330531660;
	st.shared.u32 	[%r141+2756], %r161;
	mov.b32 	%r162, 1397903696;
	st.shared.u32 	[%r141+2760], %r162;
	mov.b32 	%r163, 1465275732;
	st.shared.u32 	[%r141+2764], %r163;
	mov.b32 	%r164, 1532647768;
	st.shared.u32 	[%r141+2768], %r164;
	mov.b32 	%r165, 1600019804;
	st.shared.u32 	[%r141+2772], %r165;
	mov.b32 	%r166, 1667391840;
	st.shared.u32 	[%r141+2776], %r166;
	mov.b32 	%r167, 1734763876;
	st.shared.u32 	[%r141+2780], %r167;
	mov.b32 	%r168, 1802135912;
	st.shared.u32 	[%r141+2784], %r168;
	mov.b32 	%r169, 1869507948;
	st.shared.u32 	[%r141+2788], %r169;
	mov.b32 	%r170, 1936879984;
	st.shared.u32 	[%r141+2792], %r170;
	mov.b32 	%r171, 2004252020;
	st.shared.u32 	[%r141+2796], %r171;
	mov.b32 	%r172, 2071624056;
	st.shared.u32 	[%r141+2800], %r172;
	mov.b32 	%r173, 2138996092;
	st.shared.u32 	[%r141+2804], %r173;
	mov.b32 	%r174, -2088599168;
	st.shared.u32 	[%r141+2808], %r174;
	mov.b32 	%r175, -2021227132;
	st.shared.u32 	[%r141+2812], %r175;
	mov.b32 	%r176, -1953855096;
	st.shared.u32 	[%r141+2816], %r176;
	mov.b32 	%r177, -1886483060;
	st.shared.u32 	[%r141+2820], %r177;
	mov.b32 	%r178, -1819111024;
	st.shared.u32 	[%r141+2824], %r178;
	mov.b32 	%r179, -1751738988;
	st.shared.u32 	[%r141+2828], %r179;
	mov.b32 	%r180, -1684366952;
	st.shared.u32 	[%r141+2832], %r180;
	mov.b32 	%r181, -1616994916;
	st.shared.u32 	[%r141+2836], %r181;
	mov.b32 	%r182, -1549622880;
	st.shared.u32 	[%r141+2840], %r182;
	mov.b32 	%r183, -1482250844;
	st.shared.u32 	[%r141+2844], %r183;
	mov.b32 	%r184, -1414878808;
	st.shared.u32 	[%r141+2848], %r184;
	mov.b32 	%r185, -1347506772;
	st.shared.u32 	[%r141+2852], %r185;
	mov.b32 	%r186, -1280134736;
	st.shared.u32 	[%r141+2856], %r186;
	mov.b32 	%r187, -1212762700;
	st.shared.u32 	[%r141+2860], %r187;
	mov.b32 	%r188, -1145390664;
	st.shared.u32 	[%r141+2864], %r188;
	mov.b32 	%r189, -1078018628;
	st.shared.u32 	[%r141+2868], %r189;
	mov.b32 	%r190, -1010646592;
	st.shared.u32 	[%r141+2872], %r190;
	mov.b32 	%r191, -943274556;
	st.shared.u32 	[%r141+2876], %r191;
	mov.b32 	%r192, -875902520;
	st.shared.u32 	[%r141+2880], %r192;
	mov.b32 	%r193, -808530484;
	st.shared.u32 	[%r141+2884], %r193;
	mov.b32 	%r194, -741158448;
	st.shared.u32 	[%r141+2888], %r194;
	mov.b32 	%r195, -673786412;
	st.shared.u32 	[%r141+2892], %r195;
	mov.b32 	%r196, -606414376;
	st.shared.u32 	[%r141+2896], %r196;
	mov.b32 	%r197, -539042340;
	st.shared.u32 	[%r141+2900], %r197;
	mov.b32 	%r198, -471670304;
	st.shared.u32 	[%r141+2904], %r198;
	mov.b32 	%r199, -404298268;
	st.shared.u32 	[%r141+2908], %r199;
	mov.b32 	%r200, -336926232;
	st.shared.u32 	[%r141+2912], %r200;
	mov.b32 	%r201, -269554196;
	st.shared.u32 	[%r141+2916], %r201;
	mov.b32 	%r202, -202182160;
	st.shared.u32 	[%r141+2920], %r202;
	mov.b32 	%r203, -134810124;
	st.shared.u32 	[%r141+2924], %r203;
	mov.b32 	%r204, -67438088;
	st.shared.u32 	[%r141+2928], %r204;
	mov.b32 	%r205, -66052;
	st.shared.u32 	[%r141+2932], %r205;
	mov.b32 	%r527, 0;
$L__BB0_16:
	sub.s32 	%r23, 256, %r527;
	sub.s32 	%r206, 255, %r527;
	and.b32  	%r207, %r23, %r206;
	setp.ne.s32 	%p7, %r207, 0;
	@%p7 bra 	$L__BB0_18;
	cvt.u64.u32 	%rd83, %r23;
	mad.lo.s64 	%rd84, %rd184, 25214903917, 11;
	and.b64  	%rd185, %rd84, 281474976710655;
	shr.u64 	%rd85, %rd185, 17;
	mul.lo.s64 	%rd86, %rd85, %rd83;
	shr.u64 	%rd87, %rd86, 31;
	cvt.u32.u64 	%r528, %rd87;
	bra.uni 	$L__BB0_19;
$L__BB0_18:
	mad.lo.s64 	%rd81, %rd184, 25214903917, 11;
	and.b64  	%rd185, %rd81, 281474976710655;
	shr.u64 	%rd82, %rd185, 17;
	cvt.u32.u64 	%r208, %rd82;
	rem.u32 	%r528, %r208, %r23;
$L__BB0_19:
	add.s32 	%r27, %r21, %r527;
	ld.shared.u8 	%rs9, [%r27];
	add.s32 	%r209, %r27, %r528;
	ld.shared.u8 	%rs10, [%r209];
	st.shared.u8 	[%r27], %rs10;
	st.shared.u8 	[%r209], %rs9;
	mad.lo.s64 	%rd88, %rd185, 25214903917, 11;
	shr.u64 	%rd89, %rd88, 17;
	cvt.u32.u64 	%r211, %rd89;
	and.b32  	%r212, %r211, 2147483647;
	rem.u32 	%r213, %r212, %r206;
	mad.lo.s64 	%rd19, %rd185, 8602081037417187945, 277363943098;
	and.b64  	%rd20, %rd19, 281474976710655;
	ld.shared.u8 	%rs11, [%r27+1];
	add.s32 	%r214, %r27, %r213;
	ld.shared.u8 	%rs12, [%r214+1];
	st.shared.u8 	[%r27+1], %rs12;
	st.shared.u8 	[%r214+1], %rs11;
	sub.s32 	%r28, 254, %r527;
	and.b32  	%r215, %r28, 252;
	setp.eq.s32 	%p8, %r215, 0;
	@%p8 bra 	$L__BB0_21;
	shr.u64 	%rd90, %rd20, 17;
	cvt.u32.u64 	%r216, %rd90;
	rem.u32 	%r529, %r216, %r28;
	bra.uni 	$L__BB0_22;
$L__BB0_21:
	shr.u64 	%rd91, %rd20, 47;
	cvt.u32.u64 	%r529, %rd91;
$L__BB0_22:
	ld.shared.u8 	%rs13, [%r27+2];
	add.s32 	%r217, %r27, %r529;
	ld.shared.u8 	%rs14, [%r217+2];
	st.shared.u8 	[%r27+2], %rs14;
	st.shared.u8 	[%r217+2], %rs13;
	sub.s32 	%r32, 253, %r527;
	and.b32  	%r218, %r32, 252;
	setp.eq.s32 	%p9, %r218, 0;
	@%p9 bra 	$L__BB0_24;
	mad.lo.s64 	%rd92, %rd19, 25214903917, 11;
	and.b64  	%rd184, %rd92, 281474976710655;
	shr.u64 	%rd93, %rd184, 17;
	cvt.u32.u64 	%r219, %rd93;
	rem.u32 	%r530, %r219, %r32;
	bra.uni 	$L__BB0_25;
$L__BB0_24:
	mad.lo.s64 	%rd94, %rd19, 25214903917, 11;
	and.b64  	%rd184, %rd94, 281474976710655;
	mov.b32 	%r530, 0;
$L__BB0_25:
	ld.shared.u8 	%rs15, [%r27+3];
	add.s32 	%r221, %r27, %r530;
	ld.shared.u8 	%rs16, [%r221+3];
	st.shared.u8 	[%r27+3], %rs16;
	st.shared.u8 	[%r221+3], %rs15;
	add.s32 	%r527, %r527, 4;
	setp.ne.s32 	%p10, %r527, 256;
	@%p10 bra 	$L__BB0_16;
	add.s32 	%r526, %r526, 1;
	setp.ne.s32 	%p11, %r526, 16;
	@%p11 bra 	$L__BB0_15;
	mul.lo.s32 	%r222, %r1, 652835029;
	shf.l.wrap.b32 	%r223, %r222, %r222, 29;
	setp.gt.u32 	%p12, %r223, 4294967;
	@%p12 bra 	$L__BB0_29;
	add.u64 	%rd95, %SP, 0;
	add.u64 	%rd96, %SPL, 0;
	st.local.v2.u32 	[%rd96], {%r1, %r2};
	mov.u64 	%rd97, $str;
	cvta.global.u64 	%rd98, %rd97;
	{ // callseq 0, 0
	.param .b64 param0;
	st.param.b64 	[param0], %rd98;
	.param .b64 param1;
	st.param.b64 	[param1], %rd95;
	.param .b32 retval0;
	call.uni (retval0), 
	vprintf, 
	(
	param0, 
	param1
	);
	ld.param.b32 	%r224, [retval0];
	} // callseq 0
$L__BB0_29:
	mov.b32 	%r531, -200;
	mov.u64 	%rd100, GRAD_LOOKUP;
$L__BB0_30:
	shr.s32 	%r228, %r531, 2;
	cvt.rn.f32.s32 	%f1, %r228;
	mov.b32 	%r532, -200;
	mul.f32 	%f26, %f1, 0f42C80000;
$L__BB0_31:
	mov.u32 	%r38, %r532;
	shr.s32 	%r230, %r38, 2;
	cvt.rn.f32.s32 	%f2, %r230;
	mov.f32 	%f457, 0f00000000;
	mov.b32 	%r533, 0;
$L__BB0_32:
	mov.b32 	%r231, 1;
	shl.b32 	%r232, %r231, %r533;
	cvt.rn.f32.u32 	%f25, %r232;
	div.rn.f32 	%f27, %f26, %f25;
	mov.f32 	%f28, 0f00000000;
	div.rn.f32 	%f29, %f28, %f25;
	mul.f32 	%f30, %f2, 0f42C80000;
	div.rn.f32 	%f31, %f30, %f25;
	mad.lo.s32 	%r234, %r533, 268, %r57;
	add.s32 	%r235, %r234, 2680;
	ld.shared.f32 	%f32, [%r234+2936];
	add.f32 	%f33, %f27, %f32;
	ld.shared.f32 	%f34, [%r234+2940];
	add.f32 	%f35, %f29, %f34;
	ld.shared.f32 	%f36, [%r234+2944];
	add.f32 	%f37, %f31, %f36;
	cvt.rmi.s32.f32 	%r236, %f33;
	and.b32  	%r237, %r236, 255;
	cvt.rmi.s32.f32 	%r238, %f35;
	cvt.rmi.s32.f32 	%r239, %f37;
	cvt.rmi.f32.f32 	%f38, %f33;
	sub.f32 	%f39, %f33, %f38;
	cvt.rmi.f32.f32 	%f40, %f35;
	sub.f32 	%f41, %f35, %f40;
	cvt.rmi.f32.f32 	%f42, %f37;
	sub.f32 	%f43, %f37, %f42;
	mul.f32 	%f44, %f39, %f39;
	mul.f32 	%f45, %f39, %f44;
	cvt.f64.f32 	%fd19, %f45;
	cvt.f64.f32 	%fd20, %f39;
	fma.rn.f64 	%fd21, %fd20, 0d4018000000000000, 0dC02E000000000000;
	fma.rn.f64 	%fd22, %fd21, %fd20, 0d4024000000000000;
	mul.f64 	%fd23, %fd22, %fd19;
	cvt.rn.f32.f64 	%f46, %fd23;
	mul.f32 	%f47, %f41, %f41;
	mul.f32 	%f48, %f41, %f47;
	cvt.f64.f32 	%fd24, %f48;
	cvt.f64.f32 	%fd25, %f41;
	fma.rn.f64 	%fd26, %fd25, 0d4018000000000000, 0dC02E000000000000;
	fma.rn.f64 	%fd27, %fd26, %fd25, 0d4024000000000000;
	mul.f64 	%fd28, %fd27, %fd24;
	cvt.rn.f32.f64 	%f49, %fd28;
	mul.f32 	%f50, %f43, %f43;
	mul.f32 	%f51, %f43, %f50;
	cvt.f64.f32 	%fd29, %f51;
	cvt.f64.f32 	%fd30, %f43;
	fma.rn.f64 	%fd31, %fd30, 0d4018000000000000, 0dC02E000000000000;
	fma.rn.f64 	%fd32, %fd31, %fd30, 0d4024000000000000;
	mul.f64 	%fd33, %fd32, %fd29;
	cvt.rn.f32.f64 	%f52, %fd33;
	add.s32 	%r240, %r235, %r237;
	ld.shared.u8 	%rs17, [%r240];
	cvt.rn.f32.u16 	%f53, %rs17;
	cvt.rzi.s32.f32 	%r241, %f53;
	add.s32 	%r242, %r241, %r238;
	and.b32  	%r243, %r242, 255;
	add.s32 	%r244, %r235, %r243;
	ld.shared.u8 	%rs18, [%r244];
	cvt.rn.f32.u16 	%f54, %rs18;
	cvt.rzi.s32.f32 	%r245, %f54;
	add.s32 	%r246, %r242, 1;
	and.b32  	%r247, %r246, 255;
	add.s32 	%r248, %r235, %r247;
	ld.shared.u8 	%rs19, [%r248];
	cvt.rn.f32.u16 	%f55, %rs19;
	cvt.rzi.s32.f32 	%r249, %f55;
	add.s32 	%r250, %r236, 1;
	and.b32  	%r251, %r250, 255;
	add.s32 	%r252, %r235, %r251;
	ld.shared.u8 	%rs20, [%r252];
	cvt.rn.f32.u16 	%f56, %rs20;
	cvt.rzi.s32.f32 	%r253, %f56;
	add.s32 	%r254, %r253, %r238;
	and.b32  	%r255, %r254, 255;
	add.s32 	%r256, %r235, %r255;
	ld.shared.u8 	%rs21, [%r256];
	cvt.rn.f32.u16 	%f57, %rs21;
	cvt.rzi.s32.f32 	%r257, %f57;
	add.s32 	%r258, %r254, 1;
	and.b32  	%r259, %r258, 255;
	add.s32 	%r260, %r235, %r259;
	ld.shared.u8 	%rs22, [%r260];
	cvt.rn.f32.u16 	%f58, %rs22;
	cvt.rzi.s32.f32 	%r261, %f58;
	add.s32 	%r262, %r245, %r239;
	and.b32  	%r263, %r262, 255;
	add.s32 	%r264, %r235, %r263;
	ld.shared.u8 	%rs23, [%r264];
	cvt.rn.f32.u16 	%f59, %rs23;
	cvt.rzi.u32.f32 	%r265, %f59;
	and.b32  	%r266, %r265, 15;
	mul.wide.u32 	%rd99, %r266, 12;
	add.s64 	%rd101, %rd100, %rd99;
	ld.global.nc.f32 	%f60, [%rd101];
	ld.global.nc.f32 	%f61, [%rd101+4];
	ld.global.nc.f32 	%f62, [%rd101+8];
	mul.f32 	%f63, %f43, %f62;
	fma.rn.f32 	%f64, %f61, %f41, %f63;
	fma.rn.f32 	%f65, %f60, %f39, %f64;
	add.s32 	%r267, %r257, %r239;
	and.b32  	%r268, %r267, 255;
	add.s32 	%r269, %r235, %r268;
	ld.shared.u8 	%rs24, [%r269];
	cvt.rn.f32.u16 	%f66, %rs24;
	cvt.rzi.u32.f32 	%r270, %f66;
	add.f32 	%f67, %f39, 0fBF800000;
	and.b32  	%r271, %r270, 15;
	mul.wide.u32 	%rd102, %r271, 12;
	add.s64 	%rd103, %rd100, %rd102;
	ld.global.nc.f32 	%f68, [%rd103];
	ld.global.nc.f32 	%f69, [%rd103+4];
	ld.global.nc.f32 	%f70, [%rd103+8];
	mul.f32 	%f71, %f43, %f70;
	fma.rn.f32 	%f72, %f69, %f41, %f71;
	fma.rn.f32 	%f73, %f68, %f67, %f72;
	sub.f32 	%f74, %f73, %f65;
	fma.rn.f32 	%f75, %f46, %f74, %f65;
	add.s32 	%r272, %r249, %r239;
	and.b32  	%r273, %r272, 255;
	add.s32 	%r274, %r235, %r273;
	ld.shared.u8 	%rs25, [%r274];
	cvt.rn.f32.u16 	%f76, %rs25;
	cvt.rzi.u32.f32 	%r275, %f76;
	add.f32 	%f77, %f41, 0fBF800000;
	and.b32  	%r276, %r275, 15;
	mul.wide.u32 	%rd104, %r276, 12;
	add.s64 	%rd105, %rd100, %rd104;
	ld.global.nc.f32 	%f78, [%rd105];
	ld.global.nc.f32 	%f79, [%rd105+4];
	ld.global.nc.f32 	%f80, [%rd105+8];
	mul.f32 	%f81, %f43, %f80;
	fma.rn.f32 	%f82, %f79, %f77, %f81;
	fma.rn.f32 	%f83, %f78, %f39, %f82;
	add.s32 	%r277, %r261, %r239;
	and.b32  	%r278, %r277, 255;
	add.s32 	%r279, %r235, %r278;
	ld.shared.u8 	%rs26, [%r279];
	cvt.rn.f32.u16 	%f84, %rs26;
	cvt.rzi.u32.f32 	%r280, %f84;
	and.b32  	%r281, %r280, 15;
	mul.wide.u32 	%rd106, %r281, 12;
	add.s64 	%rd107, %rd100, %rd106;
	ld.global.nc.f32 	%f85, [%rd107];
	ld.global.nc.f32 	%f86, [%rd107+4];
	ld.global.nc.f32 	%f87, [%rd107+8];
	mul.f32 	%f88, %f43, %f87;
	fma.rn.f32 	%f89, %f86, %f77, %f88;
	fma.rn.f32 	%f90, %f85, %f67, %f89;
	sub.f32 	%f91, %f90, %f83;
	fma.rn.f32 	%f92, %f46, %f91, %f83;
	sub.f32 	%f93, %f92, %f75;
	fma.rn.f32 	%f94, %f49, %f93, %f75;
	add.s32 	%r282, %r262, 1;
	and.b32  	%r283, %r282, 255;
	add.s32 	%r284, %r235, %r283;
	ld.shared.u8 	%rs27, [%r284];
	cvt.rn.f32.u16 	%f95, %rs27;
	cvt.rzi.u32.f32 	%r285, %f95;
	add.f32 	%f96, %f43, 0fBF800000;
	and.b32  	%r286, %r285, 15;
	mul.wide.u32 	%rd108, %r286, 12;
	add.s64 	%rd109, %rd100, %rd108;
	ld.global.nc.f32 	%f97, [%rd109];
	ld.global.nc.f32 	%f98, [%rd109+4];
	ld.global.nc.f32 	%f99, [%rd109+8];
	mul.f32 	%f100, %f96, %f99;
	fma.rn.f32 	%f101, %f98, %f41, %f100;
	fma.rn.f32 	%f102, %f97, %f39, %f101;
	add.s32 	%r287, %r267, 1;
	and.b32  	%r288, %r287, 255;
	add.s32 	%r289, %r235, %r288;
	ld.shared.u8 	%rs28, [%r289];
	cvt.rn.f32.u16 	%f103, %rs28;
	cvt.rzi.u32.f32 	%r290, %f103;
	and.b32  	%r291, %r290, 15;
	mul.wide.u32 	%rd110, %r291, 12;
	add.s64 	%rd111, %rd100, %rd110;
	ld.global.nc.f32 	%f104, [%rd111];
	ld.global.nc.f32 	%f105, [%rd111+4];
	ld.global.nc.f32 	%f106, [%rd111+8];
	mul.f32 	%f107, %f96, %f106;
	fma.rn.f32 	%f108, %f105, %f41, %f107;
	fma.rn.f32 	%f109, %f104, %f67, %f108;
	sub.f32 	%f110, %f109, %f102;
	fma.rn.f32 	%f111, %f46, %f110, %f102;
	add.s32 	%r292, %r272, 1;
	and.b32  	%r293, %r292, 255;
	add.s32 	%r294, %r235, %r293;
	ld.shared.u8 	%rs29, [%r294];
	cvt.rn.f32.u16 	%f112, %rs29;
	cvt.rzi.u32.f32 	%r295, %f112;
	and.b32  	%r296, %r295, 15;
	mul.wide.u32 	%rd112, %r296, 12;
	add.s64 	%rd113, %rd100, %rd112;
	ld.global.nc.f32 	%f113, [%rd113];
	ld.global.nc.f32 	%f114, [%rd113+4];
	ld.global.nc.f32 	%f115, [%rd113+8];
	mul.f32 	%f116, %f96, %f115;
	fma.rn.f32 	%f117, %f114, %f77, %f116;
	fma.rn.f32 	%f118, %f113, %f39, %f117;
	add.s32 	%r297, %r277, 1;
	and.b32  	%r298, %r297, 255;
	add.s32 	%r299, %r235, %r298;
	ld.shared.u8 	%rs30, [%r299];
	cvt.rn.f32.u16 	%f119, %rs30;
	cvt.rzi.u32.f32 	%r300, %f119;
	and.b32  	%r301, %r300, 15;
	mul.wide.u32 	%rd114, %r301, 12;
	add.s64 	%rd115, %rd100, %rd114;
	ld.global.nc.f32 	%f120, [%rd115];
	ld.global.nc.f32 	%f121, [%rd115+4];
	ld.global.nc.f32 	%f122, [%rd115+8];
	mul.f32 	%f123, %f96, %f122;
	fma.rn.f32 	%f124, %f121, %f77, %f123;
	fma.rn.f32 	%f125, %f120, %f67, %f124;
	sub.f32 	%f126, %f125, %f118;
	fma.rn.f32 	%f127, %f46, %f126, %f118;
	sub.f32 	%f128, %f127, %f111;
	fma.rn.f32 	%f129, %f49, %f128, %f111;
	sub.f32 	%f130, %f129, %f94;
	fma.rn.f32 	%f131, %f52, %f130, %f94;
	fma.rn.f32 	%f457, %f131, %f25, %f457;
	add.s32 	%r533, %r533, 1;
	setp.ne.s32 	%p13, %r533, 16;
	@%p13 bra 	$L__BB0_32;
	abs.f32 	%f132, %f457;
	setp.lt.f32 	%p14, %f132, 0f45FA0000;
	@%p14 bra 	$L__BB0_37;
	mov.f32 	%f458, 0f00000000;
	mov.b32 	%r534, 0;
$L__BB0_35:
	mov.b32 	%r303, 1;
	shl.b32 	%r304, %r303, %r534;
	cvt.rn.f32.u32 	%f134, %r304;
	div.rn.f32 	%f135, %f1, %f134;
	mov.f32 	%f136, 0f00000000;
	div.rn.f32 	%f137, %f136, %f134;
	div.rn.f32 	%f138, %f2, %f134;
	mov.u32 	%r305, _ZZ29get_monoliths_world_per_blockiiPfE5world;
	mad.lo.s32 	%r306, %r534, 268, %r305;
	ld.shared.f32 	%f139, [%r306+256];
	add.f32 	%f140, %f135, %f139;
	ld.shared.f32 	%f141, [%r306+260];
	add.f32 	%f142, %f137, %f141;
	ld.shared.f32 	%f143, [%r306+264];
	add.f32 	%f144, %f138, %f143;
	cvt.rmi.s32.f32 	%r307, %f140;
	and.b32  	%r308, %r307, 255;
	cvt.rmi.s32.f32 	%r309, %f142;
	cvt.rmi.s32.f32 	%r310, %f144;
	cvt.rmi.f32.f32 	%f145, %f140;
	sub.f32 	%f146, %f140, %f145;
	cvt.rmi.f32.f32 	%f147, %f142;
	sub.f32 	%f148, %f142, %f147;
	cvt.rmi.f32.f32 	%f149, %f144;
	sub.f32 	%f150, %f144, %f149;
	mul.f32 	%f151, %f146, %f146;
	mul.f32 	%f152, %f146, %f151;
	cvt.f64.f32 	%fd34, %f152;
	cvt.f64.f32 	%fd35, %f146;
	fma.rn.f64 	%fd36, %fd35, 0d4018000000000000, 0dC02E000000000000;
	fma.rn.f64 	%fd37, %fd36, %fd35, 0d4024000000000000;
	mul.f64 	%fd38, %fd37, %fd34;
	cvt.rn.f32.f64 	%f153, %fd38;
	mul.f32 	%f154, %f148, %f148;
	mul.f32 	%f155, %f148, %f154;
	cvt.f64.f32 	%fd39, %f155;
	cvt.f64.f32 	%fd40, %f148;
	fma.rn.f64 	%fd41, %fd40, 0d4018000000000000, 0dC02E000000000000;
	fma.rn.f64 	%fd42, %fd41, %fd40, 0d4024000000000000;
	mul.f64 	%fd43, %fd42, %fd39;
	cvt.rn.f32.f64 	%f156, %fd43;
	mul.f32 	%f157, %f150, %f150;
	mul.f32 	%f158, %f150, %f157;
	cvt.f64.f32 	%fd44, %f158;
	cvt.f64.f32 	%fd45, %f150;
	fma.rn.f64 	%fd46, %fd45, 0d4018000000000000, 0dC02E000000000000;
	fma.rn.f64 	%fd47, %fd46, %fd45, 0d4024000000000000;
	mul.f64 	%fd48, %fd47, %fd44;
	cvt.rn.f32.f64 	%f159, %fd48;
	add.s32 	%r311, %r306, %r308;
	ld.shared.u8 	%rs31, [%r311];
	cvt.rn.f32.u16 	%f160, %rs31;
	cvt.rzi.s32.f32 	%r312, %f160;
	add.s32 	%r313, %r312, %r309;
	and.b32  	%r314, %r313, 255;
	add.s32 	%r315, %r306, %r314;
	ld.shared.u8 	%rs32, [%r315];
	cvt.rn.f32.u16 	%f161, %rs32;
	cvt.rzi.s32.f32 	%r316, %f161;
	add.s32 	%r317, %r313, 1;
	and.b32  	%r318, %r317, 255;
	add.s32 	%r319, %r306, %r318;
	ld.shared.u8 	%rs33, [%r319];
	cvt.rn.f32.u16 	%f162, %rs33;
	cvt.rzi.s32.f32 	%r320, %f162;
	add.s32 	%r321, %r307, 1;
	and.b32  	%r322, %r321, 255;
	add.s32 	%r323, %r306, %r322;
	ld.shared.u8 	%rs34, [%r323];
	cvt.rn.f32.u16 	%f163, %rs34;
	cvt.rzi.s32.f32 	%r324, %f163;
	add.s32 	%r325, %r324, %r309;
	and.b32  	%r326, %r325, 255;
	add.s32 	%r327, %r306, %r326;
	ld.shared.u8 	%rs35, [%r327];
	cvt.rn.f32.u16 	%f164, %rs35;
	cvt.rzi.s32.f32 	%r328, %f164;
	add.s32 	%r329, %r325, 1;
	and.b32  	%r330, %r329, 255;
	add.s32 	%r331, %r306, %r330;
	ld.shared.u8 	%rs36, [%r331];
	cvt.rn.f32.u16 	%f165, %rs36;
	cvt.rzi.s32.f32 	%r332, %f165;
	add.s32 	%r333, %r316, %r310;
	and.b32  	%r334, %r333, 255;
	add.s32 	%r335, %r306, %r334;
	ld.shared.u8 	%rs37, [%r335];
	cvt.rn.f32.u16 	%f166, %rs37;
	cvt.rzi.u32.f32 	%r336, %f166;
	and.b32  	%r337, %r336, 15;
	mul.wide.u32 	%rd116, %r337, 12;
	mov.u64 	%rd117, GRAD_LOOKUP;
	add.s64 	%rd118, %rd117, %rd116;
	ld.global.nc.f32 	%f167, [%rd118];
	ld.global.nc.f32 	%f168, [%rd118+4];
	ld.global.nc.f32 	%f169, [%rd118+8];
	mul.f32 	%f170, %f150, %f169;
	fma.rn.f32 	%f171, %f168, %f148, %f170;
	fma.rn.f32 	%f172, %f167, %f146, %f171;
	add.s32 	%r338, %r328, %r310;
	and.b32  	%r339, %r338, 255;
	add.s32 	%r340, %r306, %r339;
	ld.shared.u8 	%rs38, [%r340];
	cvt.rn.f32.u16 	%f173, %rs38;
	cvt.rzi.u32.f32 	%r341, %f173;
	add.f32 	%f174, %f146, 0fBF800000;
	and.b32  	%r342, %r341, 15;
	mul.wide.u32 	%rd119, %r342, 12;
	add.s64 	%rd120, %rd117, %rd119;
	ld.global.nc.f32 	%f175, [%rd120];
	ld.global.nc.f32 	%f176, [%rd120+4];
	ld.global.nc.f32 	%f177, [%rd120+8];
	mul.f32 	%f178, %f150, %f177;
	fma.rn.f32 	%f179, %f176, %f148, %f178;
	fma.rn.f32 	%f180, %f175, %f174, %f179;
	sub.f32 	%f181, %f180, %f172;
	fma.rn.f32 	%f182, %f153, %f181, %f172;
	add.s32 	%r343, %r320, %r310;
	and.b32  	%r344, %r343, 255;
	add.s32 	%r345, %r306, %r344;
	ld.shared.u8 	%rs39, [%r345];
	cvt.rn.f32.u16 	%f183, %rs39;
	cvt.rzi.u32.f32 	%r346, %f183;
	add.f32 	%f184, %f148, 0fBF800000;
	and.b32  	%r347, %r346, 15;
	mul.wide.u32 	%rd121, %r347, 12;
	add.s64 	%rd122, %rd117, %rd121;
	ld.global.nc.f32 	%f185, [%rd122];
	ld.global.nc.f32 	%f186, [%rd122+4];
	ld.global.nc.f32 	%f187, [%rd122+8];
	mul.f32 	%f188, %f150, %f187;
	fma.rn.f32 	%f189, %f186, %f184, %f188;
	fma.rn.f32 	%f190, %f185, %f146, %f189;
	add.s32 	%r348, %r332, %r310;
	and.b32  	%r349, %r348, 255;
	add.s32 	%r350, %r306, %r349;
	ld.shared.u8 	%rs40, [%r350];
	cvt.rn.f32.u16 	%f191, %rs40;
	cvt.rzi.u32.f32 	%r351, %f191;
	and.b32  	%r352, %r351, 15;
	mul.wide.u32 	%rd123, %r352, 12;
	add.s64 	%rd124, %rd117, %rd123;
	ld.global.nc.f32 	%f192, [%rd124];
	ld.global.nc.f32 	%f193, [%rd124+4];
	ld.global.nc.f32 	%f194, [%rd124+8];
	mul.f32 	%f195, %f150, %f194;
	fma.rn.f32 	%f196, %f193, %f184, %f195;
	fma.rn.f32 	%f197, %f192, %f174, %f196;
	sub.f32 	%f198, %f197, %f190;
	fma.rn.f32 	%f199, %f153, %f198, %f190;
	sub.f32 	%f200, %f199, %f182;
	fma.rn.f32 	%f201, %f156, %f200, %f182;
	add.s32 	%r353, %r333, 1;
	and.b32  	%r354, %r353, 255;
	add.s32 	%r355, %r306, %r354;
	ld.shared.u8 	%rs41, [%r355];
	cvt.rn.f32.u16 	%f202, %rs41;
	cvt.rzi.u32.f32 	%r356, %f202;
	add.f32 	%f203, %f150, 0fBF800000;
	and.b32  	%r357, %r356, 15;
	mul.wide.u32 	%rd125, %r357, 12;
	add.s64 	%rd126, %rd117, %rd125;
	ld.global.nc.f32 	%f204, [%rd126];
	ld.global.nc.f32 	%f205, [%rd126+4];
	ld.global.nc.f32 	%f206, [%rd126+8];
	mul.f32 	%f207, %f203, %f206;
	fma.rn.f32 	%f208, %f205, %f148, %f207;
	fma.rn.f32 	%f209, %f204, %f146, %f208;
	add.s32 	%r358, %r338, 1;
	and.b32  	%r359, %r358, 255;
	add.s32 	%r360, %r306, %r359;
	ld.shared.u8 	%rs42, [%r360];
	cvt.rn.f32.u16 	%f210, %rs42;
	cvt.rzi.u32.f32 	%r361, %f210;
	and.b32  	%r362, %r361, 15;
	mul.wide.u32 	%rd127, %r362, 12;
	add.s64 	%rd128, %rd117, %rd127;
	ld.global.nc.f32 	%f211, [%rd128];
	ld.global.nc.f32 	%f212, [%rd128+4];
	ld.global.nc.f32 	%f213, [%rd128+8];
	mul.f32 	%f214, %f203, %f213;
	fma.rn.f32 	%f215, %f212, %f148, %f214;
	fma.rn.f32 	%f216, %f211, %f174, %f215;
	sub.f32 	%f217, %f216, %f209;
	fma.rn.f32 	%f218, %f153, %f217, %f209;
	add.s32 	%r363, %r343, 1;
	and.b32  	%r364, %r363, 255;
	add.s32 	%r365, %r306, %r364;
	ld.shared.u8 	%rs43, [%r365];
	cvt.rn.f32.u16 	%f219, %rs43;
	cvt.rzi.u32.f32 	%r366, %f219;
	and.b32  	%r367, %r366, 15;
	mul.wide.u32 	%rd129, %r367, 12;
	add.s64 	%rd130, %rd117, %rd129;
	ld.global.nc.f32 	%f220, [%rd130];
	ld.global.nc.f32 	%f221, [%rd130+4];
	ld.global.nc.f32 	%f222, [%rd130+8];
	mul.f32 	%f223, %f203, %f222;
	fma.rn.f32 	%f224, %f221, %f184, %f223;
	fma.rn.f32 	%f225, %f220, %f146, %f224;
	add.s32 	%r368, %r348, 1;
	and.b32  	%r369, %r368, 255;
	add.s32 	%r370, %r306, %r369;
	ld.shared.u8 	%rs44, [%r370];
	cvt.rn.f32.u16 	%f226, %rs44;
	cvt.rzi.u32.f32 	%r371, %f226;
	and.b32  	%r372, %r371, 15;
	mul.wide.u32 	%rd131, %r372, 12;
	add.s64 	%rd132, %rd117, %rd131;
	ld.global.nc.f32 	%f227, [%rd132];
	ld.global.nc.f32 	%f228, [%rd132+4];
	ld.global.nc.f32 	%f229, [%rd132+8];
	mul.f32 	%f230, %f203, %f229;
	fma.rn.f32 	%f231, %f228, %f184, %f230;
	fma.rn.f32 	%f232, %f227, %f174, %f231;
	sub.f32 	%f233, %f232, %f225;
	fma.rn.f32 	%f234, %f153, %f233, %f225;
	sub.f32 	%f235, %f234, %f218;
	fma.rn.f32 	%f236, %f156, %f235, %f218;
	sub.f32 	%f237, %f236, %f201;
	fma.rn.f32 	%f238, %f159, %f237, %f201;
	fma.rn.f32 	%f458, %f238, %f134, %f458;
	add.s32 	%r534, %r534, 1;
	setp.ne.s32 	%p15, %r534, 10;
	@%p15 bra 	$L__BB0_35;
	setp.lt.f32 	%p16, %f458, 0fC4000000;
	@%p16 bra 	$L__BB0_39;
$L__BB0_37:
	add.s32 	%r532, %r38, 100;
	setp.lt.s32 	%p23, %r38, 101;
	@%p23 bra 	$L__BB0_31;
	add.s32 	%r44, %r531, 100;
	setp.gt.s32 	%p24, %r531, 100;
	mov.u32 	%r531, %r44;
	@%p24 bra 	$L__BB0_50;
	bra.uni 	$L__BB0_30;
$L__BB0_39:
	bar.sync 	0;
	mov.u32 	%r373, %tid.x;
	cvt.u64.u32 	%rd133, %r373;
	or.b64  	%rd187, %rd133, -4096;
	mov.f32 	%f460, 0f00000000;
	mov.u32 	%r377, _ZZ29get_monoliths_world_per_blockiiPfE5world;
	add.s32 	%r375, %r377, 2680;
	mov.u64 	%rd141, GRAD_LOOKUP;
$L__BB0_40:
	shr.s64 	%rd135, %rd187, 63;
	shr.u64 	%rd136, %rd135, 62;
	add.s64 	%rd137, %rd187, %rd136;
	shr.s64 	%rd138, %rd137, 2;
	cvt.rn.f32.s64 	%f8, %rd138;
	mov.b64 	%rd188, -4096;
$L__BB0_41:
	mov.u64 	%rd26, %rd188;
	shr.s64 	%rd139, %rd26, 2;
	cvt.rn.f32.s64 	%f10, %rd139;
	mov.f32 	%f461, 0f00000000;
	mov.b32 	%r537, 2680;
	mov.b32 	%r535, -16;
	mov.u32 	%r536, %r375;
$L__BB0_42:
	add.s32 	%r378, %r535, 16;
	mov.b32 	%r379, 1;
	shl.b32 	%r380, %r379, %r378;
	cvt.rn.f32.u32 	%f241, %r380;
	mul.f32 	%f242, %f8, 0f42C80000;
	div.rn.f32 	%f243, %f242, %f241;
	mov.f32 	%f244, 0f00000000;
	div.rn.f32 	%f245, %f244, %f241;
	mul.f32 	%f246, %f10, 0f42C80000;
	div.rn.f32 	%f247, %f246, %f241;
	ld.shared.f32 	%f248, [%r536+256];
	add.f32 	%f249, %f243, %f248;
	ld.shared.f32 	%f250, [%r536+260];
	add.f32 	%f251, %f245, %f250;
	ld.shared.f32 	%f252, [%r536+264];
	add.f32 	%f253, %f247, %f252;
	cvt.rmi.s32.f32 	%r381, %f249;
	and.b32  	%r382, %r381, 255;
	cvt.rmi.s32.f32 	%r383, %f251;
	cvt.rmi.s32.f32 	%r384, %f253;
	cvt.rmi.f32.f32 	%f254, %f249;
	sub.f32 	%f255, %f249, %f254;
	cvt.rmi.f32.f32 	%f256, %f251;
	sub.f32 	%f257, %f251, %f256;
	cvt.rmi.f32.f32 	%f258, %f253;
	sub.f32 	%f259, %f253, %f258;
	mul.f32 	%f260, %f255, %f255;
	mul.f32 	%f261, %f255, %f260;
	cvt.f64.f32 	%fd49, %f261;
	cvt.f64.f32 	%fd50, %f255;
	fma.rn.f64 	%fd51, %fd50, 0d4018000000000000, 0dC02E000000000000;
	fma.rn.f64 	%fd52, %fd51, %fd50, 0d4024000000000000;
	mul.f64 	%fd53, %fd52, %fd49;
	cvt.rn.f32.f64 	%f262, %fd53;
	mul.f32 	%f263, %f257, %f257;
	mul.f32 	%f264, %f257, %f263;
	cvt.f64.f32 	%fd54, %f264;
	cvt.f64.f32 	%fd55, %f257;
	fma.rn.f64 	%fd56, %fd55, 0d4018000000000000, 0dC02E000000000000;
	fma.rn.f64 	%fd57, %fd56, %fd55, 0d4024000000000000;
	mul.f64 	%fd58, %fd57, %fd54;
	cvt.rn.f32.f64 	%f265, %fd58;
	mul.f32 	%f266, %f259, %f259;
	mul.f32 	%f267, %f259, %f266;
	cvt.f64.f32 	%fd59, %f267;
	cvt.f64.f32 	%fd60, %f259;
	fma.rn.f64 	%fd61, %fd60, 0d4018000000000000, 0dC02E000000000000;
	fma.rn.f64 	%fd62, %fd61, %fd60, 0d4024000000000000;
	mul.f64 	%fd63, %fd62, %fd59;
	cvt.rn.f32.f64 	%f268, %fd63;
	add.s32 	%r385, %r536, %r382;
	ld.shared.u8 	%rs45, [%r385];
	cvt.rn.f32.u16 	%f269, %rs45;
	cvt.rzi.s32.f32 	%r386, %f269;
	add.s32 	%r387, %r386, %r383;
	and.b32  	%r388, %r387, 255;
	add.s32 	%r389, %r536, %r388;
	ld.shared.u8 	%rs46, [%r389];
	cvt.rn.f32.u16 	%f270, %rs46;
	cvt.rzi.s32.f32 	%r390, %f270;
	add.s32 	%r391, %r387, 1;
	and.b32  	%r392, %r391, 255;
	add.s32 	%r393, %r536, %r392;
	ld.shared.u8 	%rs47, [%r393];
	cvt.rn.f32.u16 	%f271, %rs47;
	cvt.rzi.s32.f32 	%r394, %f271;
	add.s32 	%r395, %r381, 1;
	and.b32  	%r396, %r395, 255;
	add.s32 	%r397, %r536, %r396;
	ld.shared.u8 	%rs48, [%r397];
	cvt.rn.f32.u16 	%f272, %rs48;
	cvt.rzi.s32.f32 	%r398, %f272;
	add.s32 	%r399, %r398, %r383;
	and.b32  	%r400, %r399, 255;
	add.s32 	%r401, %r536, %r400;
	ld.shared.u8 	%rs49, [%r401];
	cvt.rn.f32.u16 	%f273, %rs49;
	cvt.rzi.s32.f32 	%r402, %f273;
	add.s32 	%r403, %r399, 1;
	and.b32  	%r404, %r403, 255;
	add.s32 	%r405, %r536, %r404;
	ld.shared.u8 	%rs50, [%r405];
	cvt.rn.f32.u16 	%f274, %rs50;
	cvt.rzi.s32.f32 	%r406, %f274;
	add.s32 	%r407, %r390, %r384;
	and.b32  	%r408, %r407, 255;
	add.s32 	%r409, %r536, %r408;
	ld.shared.u8 	%rs51, [%r409];
	cvt.rn.f32.u16 	%f275, %rs51;
	cvt.rzi.u32.f32 	%r410, %f275;
	and.b32  	%r411, %r410, 15;
	mul.wide.u32 	%rd140, %r411, 12;
	add.s64 	%rd142, %rd141, %rd140;
	ld.global.nc.f32 	%f276, [%rd142];
	ld.global.nc.f32 	%f277, [%rd142+4];
	ld.global.nc.f32 	%f278, [%rd142+8];
	mul.f32 	%f279, %f259, %f278;
	fma.rn.f32 	%f280, %f277, %f257, %f279;
	fma.rn.f32 	%f281, %f276, %f255, %f280;
	add.s32 	%r412, %r402, %r384;
	and.b32  	%r413, %r412, 255;
	add.s32 	%r414, %r536, %r413;
	ld.shared.u8 	%rs52, [%r414];
	cvt.rn.f32.u16 	%f282, %rs52;
	cvt.rzi.u32.f32 	%r415, %f282;
	add.f32 	%f283, %f255, 0fBF800000;
	and.b32  	%r416, %r415, 15;
	mul.wide.u32 	%rd143, %r416, 12;
	add.s64 	%rd144, %rd141, %rd143;
	ld.global.nc.f32 	%f284, [%rd144];
	ld.global.nc.f32 	%f285, [%rd144+4];
	ld.global.nc.f32 	%f286, [%rd144+8];
	mul.f32 	%f287, %f259, %f286;
	fma.rn.f32 	%f288, %f285, %f257, %f287;
	fma.rn.f32 	%f289, %f284, %f283, %f288;
	sub.f32 	%f290, %f289, %f281;
	fma.rn.f32 	%f291, %f262, %f290, %f281;
	add.s32 	%r417, %r394, %r384;
	and.b32  	%r418, %r417, 255;
	add.s32 	%r419, %r536, %r418;
	ld.shared.u8 	%rs53, [%r419];
	cvt.rn.f32.u16 	%f292, %rs53;
	cvt.rzi.u32.f32 	%r420, %f292;
	add.f32 	%f293, %f257, 0fBF800000;
	and.b32  	%r421, %r420, 15;
	mul.wide.u32 	%rd145, %r421, 12;
	add.s64 	%rd146, %rd141, %rd145;
	ld.global.nc.f32 	%f294, [%rd146];
	ld.global.nc.f32 	%f295, [%rd146+4];
	ld.global.nc.f32 	%f296, [%rd146+8];
	mul.f32 	%f297, %f259, %f296;
	fma.rn.f32 	%f298, %f295, %f293, %f297;
	fma.rn.f32 	%f299, %f294, %f255, %f298;
	add.s32 	%r422, %r406, %r384;
	and.b32  	%r423, %r422, 255;
	add.s32 	%r424, %r536, %r423;
	ld.shared.u8 	%rs54, [%r424];
	cvt.rn.f32.u16 	%f300, %rs54;
	cvt.rzi.u32.f32 	%r425, %f300;
	and.b32  	%r426, %r425, 15;
	mul.wide.u32 	%rd147, %r426, 12;
	add.s64 	%rd148, %rd141, %rd147;
	ld.global.nc.f32 	%f301, [%rd148];
	ld.global.nc.f32 	%f302, [%rd148+4];
	ld.global.nc.f32 	%f303, [%rd148+8];
	mul.f32 	%f304, %f259, %f303;
	fma.rn.f32 	%f305, %f302, %f293, %f304;
	fma.rn.f32 	%f306, %f301, %f283, %f305;
	sub.f32 	%f307, %f306, %f299;
	fma.rn.f32 	%f308, %f262, %f307, %f299;
	sub.f32 	%f309, %f308, %f291;
	fma.rn.f32 	%f310, %f265, %f309, %f291;
	add.s32 	%r427, %r407, 1;
	and.b32  	%r428, %r427, 255;
	add.s32 	%r429, %r536, %r428;
	ld.shared.u8 	%rs55, [%r429];
	cvt.rn.f32.u16 	%f311, %rs55;
	cvt.rzi.u32.f32 	%r430, %f311;
	add.f32 	%f312, %f259, 0fBF800000;
	and.b32  	%r431, %r430, 15;
	mul.wide.u32 	%rd149, %r431, 12;
	add.s64 	%rd150, %rd141, %rd149;
	ld.global.nc.f32 	%f313, [%rd150];
	ld.global.nc.f32 	%f314, [%rd150+4];
	ld.global.nc.f32 	%f315, [%rd150+8];
	mul.f32 	%f316, %f312, %f315;
	fma.rn.f32 	%f317, %f314, %f257, %f316;
	fma.rn.f32 	%f318, %f313, %f255, %f317;
	add.s32 	%r432, %r412, 1;
	and.b32  	%r433, %r432, 255;
	add.s32 	%r434, %r536, %r433;
	ld.shared.u8 	%rs56, [%r434];
	cvt.rn.f32.u16 	%f319, %rs56;
	cvt.rzi.u32.f32 	%r435, %f319;
	and.b32  	%r436, %r435, 15;
	mul.wide.u32 	%rd151, %r436, 12;
	add.s64 	%rd152, %rd141, %rd151;
	ld.global.nc.f32 	%f320, [%rd152];
	ld.global.nc.f32 	%f321, [%rd152+4];
	ld.global.nc.f32 	%f322, [%rd152+8];
	mul.f32 	%f323, %f312, %f322;
	fma.rn.f32 	%f324, %f321, %f257, %f323;
	fma.rn.f32 	%f325, %f320, %f283, %f324;
	sub.f32 	%f326, %f325, %f318;
	fma.rn.f32 	%f327, %f262, %f326, %f318;
	add.s32 	%r437, %r417, 1;
	and.b32  	%r438, %r437, 255;
	add.s32 	%r439, %r536, %r438;
	ld.shared.u8 	%rs57, [%r439];
	cvt.rn.f32.u16 	%f328, %rs57;
	cvt.rzi.u32.f32 	%r440, %f328;
	and.b32  	%r441, %r440, 15;
	mul.wide.u32 	%rd153, %r441, 12;
	add.s64 	%rd154, %rd141, %rd153;
	ld.global.nc.f32 	%f329, [%rd154];
	ld.global.nc.f32 	%f330, [%rd154+4];
	ld.global.nc.f32 	%f331, [%rd154+8];
	mul.f32 	%f332, %f312, %f331;
	fma.rn.f32 	%f333, %f330, %f293, %f332;
	fma.rn.f32 	%f334, %f329, %f255, %f333;
	add.s32 	%r442, %r422, 1;
	and.b32  	%r443, %r442, 255;
	add.s32 	%r444, %r536, %r443;
	ld.shared.u8 	%rs58, [%r444];
	cvt.rn.f32.u16 	%f335, %rs58;
	cvt.rzi.u32.f32 	%r445, %f335;
	and.b32  	%r446, %r445, 15;
	mul.wide.u32 	%rd155, %r446, 12;
	add.s64 	%rd156, %rd141, %rd155;
	ld.global.nc.f32 	%f336, [%rd156];
	ld.global.nc.f32 	%f337, [%rd156+4];
	ld.global.nc.f32 	%f338, [%rd156+8];
	mul.f32 	%f339, %f312, %f338;
	fma.rn.f32 	%f340, %f337, %f293, %f339;
	fma.rn.f32 	%f341, %f336, %f283, %f340;
	sub.f32 	%f342, %f341, %f334;
	fma.rn.f32 	%f343, %f262, %f342, %f334;
	sub.f32 	%f344, %f343, %f327;
	fma.rn.f32 	%f345, %f265, %f344, %f327;
	sub.f32 	%f346, %f345, %f310;
	fma.rn.f32 	%f347, %f268, %f346, %f310;
	fma.rn.f32 	%f461, %f347, %f241, %f461;
	add.s32 	%r537, %r537, 268;
	add.s32 	%r536, %r536, 268;
	add.s32 	%r535, %r535, 1;
	setp.ne.s32 	%p17, %r537, 6968;
	@%p17 bra 	$L__BB0_42;
	abs.f32 	%f349, %f461;
	setp.lt.f32 	%p18, %f349, 0f45FA0000;
	mov.f32 	%f463, 0f00000000;
	@%p18 bra 	$L__BB0_47;
	mov.f32 	%f462, 0f00000000;
	mov.b32 	%r538, 0;
$L__BB0_45:
	mov.b32 	%r448, 1;
	shl.b32 	%r449, %r448, %r538;
	cvt.rn.f32.u32 	%f351, %r449;
	div.rn.f32 	%f352, %f8, %f351;
	mov.f32 	%f353, 0f00000000;
	div.rn.f32 	%f354, %f353, %f351;
	div.rn.f32 	%f355, %f10, %f351;
	mov.u32 	%r450, _ZZ29get_monoliths_world_per_blockiiPfE5world;
	mad.lo.s32 	%r451, %r538, 268, %r450;
	ld.shared.f32 	%f356, [%r451+256];
	add.f32 	%f357, %f352, %f356;
	ld.shared.f32 	%f358, [%r451+260];
	add.f32 	%f359, %f354, %f358;
	ld.shared.f32 	%f360, [%r451+264];
	add.f32 	%f361, %f355, %f360;
	cvt.rmi.s32.f32 	%r452, %f357;
	and.b32  	%r453, %r452, 255;
	cvt.rmi.s32.f32 	%r454, %f359;
	cvt.rmi.s32.f32 	%r455, %f361;
	cvt.rmi.f32.f32 	%f362, %f357;
	sub.f32 	%f363, %f357, %f362;
	cvt.rmi.f32.f32 	%f364, %f359;
	sub.f32 	%f365, %f359, %f364;
	cvt.rmi.f32.f32 	%f366, %f361;
	sub.f32 	%f367, %f361, %f366;
	mul.f32 	%f368, %f363, %f363;
	mul.f32 	%f369, %f363, %f368;
	cvt.f64.f32 	%fd64, %f369;
	cvt.f64.f32 	%fd65, %f363;
	fma.rn.f64 	%fd66, %fd65, 0d4018000000000000, 0dC02E000000000000;
	fma.rn.f64 	%fd67, %fd66, %fd65, 0d4024000000000000;
	mul.f64 	%fd68, %fd67, %fd64;
	cvt.rn.f32.f64 	%f370, %fd68;
	mul.f32 	%f371, %f365, %f365;
	mul.f32 	%f372, %f365, %f371;
	cvt.f64.f32 	%fd69, %f372;
	cvt.f64.f32 	%fd70, %f365;
	fma.rn.f64 	%fd71, %fd70, 0d4018000000000000, 0dC02E000000000000;
	fma.rn.f64 	%fd72, %fd71, %fd70, 0d4024000000000000;
	mul.f64 	%fd73, %fd72, %fd69;
	cvt.rn.f32.f64 	%f373, %fd73;
	mul.f32 	%f374, %f367, %f367;
	mul.f32 	%f375, %f367, %f374;
	cvt.f64.f32 	%fd74, %f375;
	cvt.f64.f32 	%fd75, %f367;
	fma.rn.f64 	%fd76, %fd75, 0d4018000000000000, 0dC02E000000000000;
	fma.rn.f64 	%fd77, %fd76, %fd75, 0d4024000000000000;
	mul.f64 	%fd78, %fd77, %fd74;
	cvt.rn.f32.f64 	%f376, %fd78;
	add.s32 	%r456, %r451, %r453;
	ld.shared.u8 	%rs59, [%r456];
	cvt.rn.f32.u16 	%f377, %rs59;
	cvt.rzi.s32.f32 	%r457, %f377;
	add.s32 	%r458, %r457, %r454;
	and.b32  	%r459, %r458, 255;
	add.s32 	%r460, %r451, %r459;
	ld.shared.u8 	%rs60, [%r460];
	cvt.rn.f32.u16 	%f378, %rs60;
	cvt.rzi.s32.f32 	%r461, %f378;
	add.s32 	%r462, %r458, 1;
	and.b32  	%r463, %r462, 255;
	add.s32 	%r464, %r451, %r463;
	ld.shared.u8 	%rs61, [%r464];
	cvt.rn.f32.u16 	%f379, %rs61;
	cvt.rzi.s32.f32 	%r465, %f379;
	add.s32 	%r466, %r452, 1;
	and.b32  	%r467, %r466, 255;
	add.s32 	%r468, %r451, %r467;
	ld.shared.u8 	%rs62, [%r468];
	cvt.rn.f32.u16 	%f380, %rs62;
	cvt.rzi.s32.f32 	%r469, %f380;
	add.s32 	%r470, %r469, %r454;
	and.b32  	%r471, %r470, 255;
	add.s32 	%r472, %r451, %r471;
	ld.shared.u8 	%rs63, [%r472];
	cvt.rn.f32.u16 	%f381, %rs63;
	cvt.rzi.s32.f32 	%r473, %f381;
	add.s32 	%r474, %r470, 1;
	and.b32  	%r475, %r474, 255;
	add.s32 	%r476, %r451, %r475;
	ld.shared.u8 	%rs64, [%r476];
	cvt.rn.f32.u16 	%f382, %rs64;
	cvt.rzi.s32.f32 	%r477, %f382;
	add.s32 	%r478, %r461, %r455;
	and.b32  	%r479, %r478, 255;
	add.s32 	%r480, %r451, %r479;
	ld.shared.u8 	%rs65, [%r480];
	cvt.rn.f32.u16 	%f383, %rs65;
	cvt.rzi.u32.f32 	%r481, %f383;
	and.b32  	%r482, %r481, 15;
	mul.wide.u32 	%rd157, %r482, 12;
	mov.u64 	%rd158, GRAD_LOOKUP;
	add.s64 	%rd159, %rd158, %rd157;
	ld.global.nc.f32 	%f384, [%rd159];
	ld.global.nc.f32 	%f385, [%rd159+4];
	ld.global.nc.f32 	%f386, [%rd159+8];
	mul.f32 	%f387, %f367, %f386;
	fma.rn.f32 	%f388, %f385, %f365, %f387;
	fma.rn.f32 	%f389, %f384, %f363, %f388;
	add.s32 	%r483, %r473, %r455;
	and.b32  	%r484, %r483, 255;
	add.s32 	%r485, %r451, %r484;
	ld.shared.u8 	%rs66, [%r485];
	cvt.rn.f32.u16 	%f390, %rs66;
	cvt.rzi.u32.f32 	%r486, %f390;
	add.f32 	%f391, %f363, 0fBF800000;
	and.b32  	%r487, %r486, 15;
	mul.wide.u32 	%rd160, %r487, 12;
	add.s64 	%rd161, %rd158, %rd160;
	ld.global.nc.f32 	%f392, [%rd161];
	ld.global.nc.f32 	%f393, [%rd161+4];
	ld.global.nc.f32 	%f394, [%rd161+8];
	mul.f32 	%f395, %f367, %f394;
	fma.rn.f32 	%f396, %f393, %f365, %f395;
	fma.rn.f32 	%f397, %f392, %f391, %f396;
	sub.f32 	%f398, %f397, %f389;
	fma.rn.f32 	%f399, %f370, %f398, %f389;
	add.s32 	%r488, %r465, %r455;
	and.b32  	%r489, %r488, 255;
	add.s32 	%r490, %r451, %r489;
	ld.shared.u8 	%rs67, [%r490];
	cvt.rn.f32.u16 	%f400, %rs67;
	cvt.rzi.u32.f32 	%r491, %f400;
	add.f32 	%f401, %f365, 0fBF800000;
	and.b32  	%r492, %r491, 15;
	mul.wide.u32 	%rd162, %r492, 12;
	add.s64 	%rd163, %rd158, %rd162;
	ld.global.nc.f32 	%f402, [%rd163];
	ld.global.nc.f32 	%f403, [%rd163+4];
	ld.global.nc.f32 	%f404, [%rd163+8];
	mul.f32 	%f405, %f367, %f404;
	fma.rn.f32 	%f406, %f403, %f401, %f405;
	fma.rn.f32 	%f407, %f402, %f363, %f406;
	add.s32 	%r493, %r477, %r455;
	and.b32  	%r494, %r493, 255;
	add.s32 	%r495, %r451, %r494;
	ld.shared.u8 	%rs68, [%r495];
	cvt.rn.f32.u16 	%f408, %rs68;
	cvt.rzi.u32.f32 	%r496, %f408;
	and.b32  	%r497, %r496, 15;
	mul.wide.u32 	%rd164, %r497, 12;
	add.s64 	%rd165, %rd158, %rd164;
	ld.global.nc.f32 	%f409, [%rd165];
	ld.global.nc.f32 	%f410, [%rd165+4];
	ld.global.nc.f32 	%f411, [%rd165+8];
	mul.f32 	%f412, %f367, %f411;
	fma.rn.f32 	%f413, %f410, %f401, %f412;
	fma.rn.f32 	%f414, %f409, %f391, %f413;
	sub.f32 	%f415, %f414, %f407;
	fma.rn.f32 	%f416, %f370, %f415, %f407;
	sub.f32 	%f417, %f416, %f399;
	fma.rn.f32 	%f418, %f373, %f417, %f399;
	add.s32 	%r498, %r478, 1;
	and.b32  	%r499, %r498, 255;
	add.s32 	%r500, %r451, %r499;
	ld.shared.u8 	%rs69, [%r500];
	cvt.rn.f32.u16 	%f419, %rs69;
	cvt.rzi.u32.f32 	%r501, %f419;
	add.f32 	%f420, %f367, 0fBF800000;
	and.b32  	%r502, %r501, 15;
	mul.wide.u32 	%rd166, %r502, 12;
	add.s64 	%rd167, %rd158, %rd166;
	ld.global.nc.f32 	%f421, [%rd167];
	ld.global.nc.f32 	%f422, [%rd167+4];
	ld.global.nc.f32 	%f423, [%rd167+8];
	mul.f32 	%f424, %f420, %f423;
	fma.rn.f32 	%f425, %f422, %f365, %f424;
	fma.rn.f32 	%f426, %f421, %f363, %f425;
	add.s32 	%r503, %r483, 1;
	and.b32  	%r504, %r503, 255;
	add.s32 	%r505, %r451, %r504;
	ld.shared.u8 	%rs70, [%r505];
	cvt.rn.f32.u16 	%f427, %rs70;
	cvt.rzi.u32.f32 	%r506, %f427;
	and.b32  	%r507, %r506, 15;
	mul.wide.u32 	%rd168, %r507, 12;
	add.s64 	%rd169, %rd158, %rd168;
	ld.global.nc.f32 	%f428, [%rd169];
	ld.global.nc.f32 	%f429, [%rd169+4];
	ld.global.nc.f32 	%f430, [%rd169+8];
	mul.f32 	%f431, %f420, %f430;
	fma.rn.f32 	%f432, %f429, %f365, %f431;
	fma.rn.f32 	%f433, %f428, %f391, %f432;
	sub.f32 	%f434, %f433, %f426;
	fma.rn.f32 	%f435, %f370, %f434, %f426;
	add.s32 	%r508, %r488, 1;
	and.b32  	%r509, %r508, 255;
	add.s32 	%r510, %r451, %r509;
	ld.shared.u8 	%rs71, [%r510];
	cvt.rn.f32.u16 	%f436, %rs71;
	cvt.rzi.u32.f32 	%r511, %f436;
	and.b32  	%r512, %r511, 15;
	mul.wide.u32 	%rd170, %r512, 12;
	add.s64 	%rd171, %rd158, %rd170;
	ld.global.nc.f32 	%f437, [%rd171];
	ld.global.nc.f32 	%f438, [%rd171+4];
	ld.global.nc.f32 	%f439, [%rd171+8];
	mul.f32 	%f440, %f420, %f439;
	fma.rn.f32 	%f441, %f438, %f401, %f440;
	fma.rn.f32 	%f442, %f437, %f363, %f441;
	add.s32 	%r513, %r493, 1;
	and.b32  	%r514, %r513, 255;
	add.s32 	%r515, %r451, %r514;
	ld.shared.u8 	%rs72, [%r515];
	cvt.rn.f32.u16 	%f443, %rs72;
	cvt.rzi.u32.f32 	%r516, %f443;
	and.b32  	%r517, %r516, 15;
	mul.wide.u32 	%rd172, %r517, 12;
	add.s64 	%rd173, %rd158, %rd172;
	ld.global.nc.f32 	%f444, [%rd173];
	ld.global.nc.f32 	%f445, [%rd173+4];
	ld.global.nc.f32 	%f446, [%rd173+8];
	mul.f32 	%f447, %f420, %f446;
	fma.rn.f32 	%f448, %f445, %f401, %f447;
	fma.rn.f32 	%f449, %f444, %f391, %f448;
	sub.f32 	%f450, %f449, %f442;
	fma.rn.f32 	%f451, %f370, %f450, %f442;
	sub.f32 	%f452, %f451, %f435;
	fma.rn.f32 	%f453, %f373, %f452, %f435;
	sub.f32 	%f454, %f453, %f418;
	fma.rn.f32 	%f455, %f376, %f454, %f418;
	fma.rn.f32 	%f462, %f455, %f351, %f462;
	add.s32 	%r538, %r538, 1;
	setp.ne.s32 	%p19, %r538, 10;
	@%p19 bra 	$L__BB0_45;
	setp.geu.f32 	%p20, %f462, 0fC4000000;
	selp.f32 	%f463, 0f00000000, 0f44800000, %p20;
$L__BB0_47:
	add.f32 	%f460, %f460, %f463;
	add.s64 	%rd188, %rd26, 32;
	setp.lt.s64 	%p21, %rd26, 4065;
	@%p21 bra 	$L__BB0_41;
	mov.u32 	%r518, %ntid.x;
	shl.b32 	%r519, %r518, 5;
	cvt.u64.u32 	%rd174, %r519;
	add.s64 	%rd187, %rd187, %rd174;
	setp.lt.s64 	%p22, %rd187, 4097;
	@%p22 bra 	$L__BB0_40;
	ld.param.u64 	%rd178, [_Z29get_monoliths_world_per_blockiiPf_param_2];
	mov.u32 	%r520, %ctaid.x;
	cvta.to.global.u64 	%rd175, %rd178;
	mul.wide.u32 	%rd176, %r520, 4;
	add.s64 	%rd177, %rd175, %rd176;
	atom.global.add.f32 	%f456, [%rd177], %f460;
$L__BB0_50:
	ret;

}
	// .globl	_Z30get_monoliths_world_per_threadiiPf
.visible .entry _Z30get_monoliths_world_per_threadiiPf(
	.param .u32 _Z30get_monoliths_world_per_threadiiPf_param_0,
	.param .u32 _Z30get_monoliths_world_per_threadiiPf_param_1,
	.param .u64 .ptr .align 1 _Z30get_monoliths_world_per_threadiiPf_param_2
)
{
	.local .align 8 .b8 	__local_depot1[6976];
	.reg .b64 	%SP;
	.reg .b64 	%SPL;
	.reg .pred 	%p<57>;
	.reg .b16 	%rs<397>;
	.reg .b32 	%r<2197>;
	.reg .b32 	%f<2194>;
	.reg .b64 	%rd<1643>;
	.reg .b64 	%fd<380>;

	mov.u64 	%SPL, __local_depot1;
	cvta.local.u64 	%SP, %SPL;
	ld.param.u32 	%r166, [_Z30get_monoliths_world_per_threadiiPf_param_0];
	add.u64 	%rd1, %SPL, 0;
	mov.u32 	%r167, %tid.x;
	mov.u32 	%r168, %ntid.x;
	mov.u32 	%r1, %ctaid.x;
	mad.lo.s32 	%r2, %r1, %r168, %r167;
	add.s32 	%r3, %r166, %r2;
	cvt.s64.s32 	%rd163, %r3;
	xor.b64  	%rd164, %rd163, 25214903917;
	mad.lo.s64 	%rd165, %rd164, 249870891710593, 44331453843488;
	and.b64  	%rd166, %rd165, 281474976710655;
	mad.lo.s64 	%rd167, %rd164, 2423736857621077408, 1080165078426629472;
	and.b64  	%rd168, %rd167, 9007199120523264;
	mad.lo.s64 	%rd169, %rd164, 2883975918346008297, 1071265536600013786;
	shr.u64 	%rd170, %rd169, 21;
	and.b64  	%rd171, %rd170, 134217727;
	or.b64  	%rd172, %rd171, %rd168;
	cvt.rn.f64.u64 	%fd1, %rd172;
	mul.f64 	%fd2, %fd1, 0d3CA0000000000000;
	mul.f64 	%fd3, %fd2, 0d4070000000000000;
	cvt.rn.f32.f64 	%f91, %fd3;
	st.local.f32 	[%rd1+256], %f91;
	mad.lo.s64 	%rd173, %rd166, 1736862336005215904, 2666505958129870752;
	and.b64  	%rd174, %rd173, 9007199120523264;
	mad.lo.s64 	%rd175, %rd164, -1790251872612196463, -5187274999495903452;
	shr.u64 	%rd176, %rd175, 21;
	and.b64  	%rd177, %rd176, 134217727;
	or.b64  	%rd178, %rd177, %rd174;
	cvt.rn.f64.u64 	%fd4, %rd178;
	mul.f64 	%fd5, %fd4, 0d3CA0000000000000;
	mul.f64 	%fd6, %fd5, 0d4070000000000000;
	cvt.rn.f32.f64 	%f92, %fd6;
	st.local.f32 	[%rd1+260], %f92;
	mad.lo.s64 	%rd179, %rd166, 8074320948992935840, 7136985854854846432;
	and.b64  	%rd180, %rd179, 9007199120523264;
	mad.lo.s64 	%rd181, %rd164, 4549299020915235961, 4978285921745235070;
	and.b64  	%rd1596, %rd181, 281474976710655;
	shr.u64 	%rd182, %rd1596, 21;
	or.b64  	%rd183, %rd182, %rd180;
	cvt.rn.f64.u64 	%fd7, %rd183;
	mul.f64 	%fd8, %fd7, 0d3CA0000000000000;
	mul.f64 	%fd9, %fd8, 0d4070000000000000;
	cvt.rn.f32.f64 	%f93, %fd9;
	st.local.f32 	[%rd1+264], %f93;
	mov.b32 	%r169, 50462976;
	st.local.u32 	[%rd1], %r169;
	mov.b32 	%r170, 117835012;
	st.local.u32 	[%rd1+4], %r170;
	mov.b32 	%r171, 185207048;
	st.local.u32 	[%rd1+8], %r171;
	mov.b32 	%r172, 252579084;
	st.local.u32 	[%rd1+12], %r172;
	mov.b32 	%r173, 319951120;
	st.local.u32 	[%rd1+16], %r173;
	mov.b32 	%r174, 387323156;
	st.local.u32 	[%rd1+20], %r174;
	mov.b32 	%r175, 454695192;
	st.local.u32 	[%rd1+24], %r175;
	mov.b32 	%r176, 522067228;
	st.local.u32 	[%rd1+28], %r176;
	mov.b32 	%r177, 589439264;
	st.local.u32 	[%rd1+32], %r177;
	mov.b32 	%r178, 656811300;
	st.local.u32 	[%rd1+36], %r178;
	mov.b32 	%r179, 724183336;
	st.local.u32 	[%rd1+40], %r179;
	mov.b32 	%r180, 791555372;
	st.local.u32 	[%rd1+44], %r180;
	mov.b32 	%r181, 858927408;
	st.local.u32 	[%rd1+48], %r181;
	mov.b32 	%r182, 926299444;
	st.local.u32 	[%rd1+52], %r182;
	mov.b32 	%r183, 993671480;
	st.local.u32 	[%rd1+56], %r183;
	mov.b32 	%r184, 1061043516;
	st.local.u32 	[%rd1+60], %r184;
	mov.b32 	%r185, 1128415552;
	st.local.u32 	[%rd1+64], %r185;
	mov.b32 	%r186, 1195787588;
	st.local.u32 	[%rd1+68], %r186;
	mov.b32 	%r187, 1263159624;
	st.local.u32 	[%rd1+72], %r187;
	mov.b32 	%r188, 1330531660;
	st.local.u32 	[%rd1+76], %r188;
	mov.b32 	%r189, 1397903696;
	st.local.u32 	[%rd1+80], %r189;
	mov.b32 	%r190, 1465275732;
	st.local.u32 	[%rd1+84], %r190;
	mov.b32 	%r191, 1532647768;
	st.local.u32 	[%rd1+88], %r191;
	mov.b32 	%r192, 1600019804;
	st.local.u32 	[%rd1+92], %r192;
	mov.b32 	%r193, 1667391840;
	st.local.u32 	[%rd1+96], %r193;
	mov.b32 	%r194, 1734763876;
	st.local.u32 	[%rd1+100], %r194;
	mov.b32 	%r195, 1802135912;
	st.local.u32 	[%rd1+104], %r195;
	mov.b32 	%r196, 1869507948;
	st.local.u32 	[%rd1+108], %r196;
	mov.b32 	%r197, 1936879984;
	st.local.u32 	[%rd1+112], %r197;
	mov.b32 	%r198, 2004252020;
	st.local.u32 	[%rd1+116], %r198;
	mov.b32 	%r199, 2071624056;
	st.local.u32 	[%rd1+120], %r199;
	mov.b32 	%r200, 2138996092;
	st.local.u32 	[%rd1+124], %r200;
	mov.b32 	%r201, -2088599168;
	st.local.u32 	[%rd1+128], %r201;
	mov.b32 	%r202, -2021227132;
	st.local.u32 	[%rd1+132], %r202;
	mov.b32 	%r203, -1953855096;
	st.local.u32 	[%rd1+136], %r203;
	mov.b32 	%r204, -1886483060;
	st.local.u32 	[%rd1+140], %r204;
	mov.b32 	%r205, -1819111024;
	st.local.u32 	[%rd1+144], %r205;
	mov.b32 	%r206, -1751738988;
	st.local.u32 	[%rd1+148], %r206;
	mov.b32 	%r207, -1684366952;
	st.local.u32 	[%rd1+152], %r207;
	mov.b32 	%r208, -1616994916;
	st.local.u32 	[%rd1+156], %r208;
	mov.b32 	%r209, -1549622880;
	st.local.u32 	[%rd1+160], %r209;
	mov.b32 	%r210, -1482250844;
	st.local.u32 	[%rd1+164], %r210;
	mov.b32 	%r211, -1414878808;
	st.local.u32 	[%rd1+168], %r211;
	mov.b32 	%r212, -1347506772;
	st.local.u32 	[%rd1+172], %r212;
	mov.b32 	%r213, -1280134736;
	st.local.u32 	[%rd1+176], %r213;
	mov.b32 	%r214, -1212762700;
	st.local.u32 	[%rd1+180], %r214;
	mov.b32 	%r215, -1145390664;
	st.local.u32 	[%rd1+184], %r215;
	mov.b32 	%r216, -1078018628;
	st.local.u32 	[%rd1+188], %r216;
	mov.b32 	%r217, -1010646592;
	st.local.u32 	[%rd1+192], %r217;
	mov.b32 	%r218, -943274556;
	st.local.u32 	[%rd1+196], %r218;
	mov.b32 	%r219, -875902520;
	st.local.u32 	[%rd1+200], %r219;
	mov.b32 	%r220, -808530484;
	st.local.u32 	[%rd1+204], %r220;
	mov.b32 	%r221, -741158448;
	st.local.u32 	[%rd1+208], %r221;
	mov.b32 	%r222, -673786412;
	st.local.u32 	[%rd1+212], %r222;
	mov.b32 	%r223, -606414376;
	st.local.u32 	[%rd1+216], %r223;
	mov.b32 	%r224, -539042340;
	st.local.u32 	[%rd1+220], %r224;
	mov.b32 	%r225, -471670304;
	st.local.u32 	[%rd1+224], %r225;
	mov.b32 	%r226, -404298268;
	st.local.u32 	[%rd1+228], %r226;
	mov.b32 	%r227, -336926232;
	st.local.u32 	[%rd1+232], %r227;
	mov.b32 	%r228, -269554196;
	st.local.u32 	[%rd1+236], %r228;
	mov.b32 	%r229, -202182160;
	st.local.u32 	[%rd1+240], %r229;
	mov.b32 	%r230, -134810124;
	st.local.u32 	[%rd1+244], %r230;
	mov.b32 	%r231, -67438088;
	st.local.u32 	[%rd1+248], %r231;
	mov.b32 	%r232, -66052;
	st.local.u32 	[%rd1+252], %r232;
	mov.b32 	%r2159, 0;
$L__BB1_1:
	sub.s32 	%r5, 256, %r2159;
	sub.s32 	%r233, 255, %r2159;
	and.b32  	%r234, %r5, %r233;
	setp.ne.s32 	%p1, %r234, 0;
	@%p1 bra 	$L__BB1_3;
	cvt.u64.u32 	%rd186, %r5;
	mad.lo.s64 	%rd187, %rd1596, 25214903917, 11;
	and.b64  	%rd1597, %rd187, 281474976710655;
	shr.u64 	%rd188, %rd1597, 17;
	mul.lo.s64 	%rd189, %rd188, %rd186;
	shr.u64 	%rd190, %rd189, 31;
	cvt.u32.u64 	%r2160, %rd190;
	bra.uni 	$L__BB1_4;
$L__BB1_3:
	mad.lo.s64 	%rd184, %rd1596, 25214903917, 11;
	and.b64  	%rd1597, %rd184, 281474976710655;
	shr.u64 	%rd185, %rd1597, 17;
	cvt.u32.u64 	%r235, %rd185;
	rem.u32 	%r2160, %r235, %r5;
$L__BB1_4:
	add.s32 	%r236, %r2160, %r2159;
	cvt.u64.u32 	%rd191, %r2159;
	add.s64 	%rd7, %rd1, %rd191;
	ld.local.u8 	%rs1, [%rd7];
	cvt.u64.u32 	%rd192, %r236;
	add.s64 	%rd193, %rd1, %rd192;
	ld.local.u8 	%rs2, [%rd193];
	st.local.u8 	[%rd7], %rs2;
	st.local.u8 	[%rd193], %rs1;
	mad.lo.s64 	%rd194, %rd1597, 25214903917, 11;
	shr.u64 	%rd195, %rd194, 17;
	cvt.u32.u64 	%r238, %rd195;
	and.b32  	%r239, %r238, 2147483647;
	rem.u32 	%r240, %r239, %r233;
	mad.lo.s64 	%rd8, %rd1597, 8602081037417187945, 277363943098;
	and.b64  	%rd9, %rd8, 281474976710655;
	ld.local.u8 	%rs3, [%rd7+1];
	cvt.u64.u32 	%rd196, %r240;
	add.s64 	%rd197, %rd7, %rd196;
	ld.local.u8 	%rs4, [%rd197+1];
	st.local.u8 	[%rd7+1], %rs4;
	st.local.u8 	[%rd197+1], %rs3;
	sub.s32 	%r9, 254, %r2159;
	and.b32  	%r241, %r9, 252;
	setp.eq.s32 	%p2, %r241, 0;
	@%p2 bra 	$L__BB1_6;
	shr.u64 	%rd198, %rd9, 17;
	cvt.u32.u64 	%r242, %rd198;
	rem.u32 	%r2161, %r242, %r9;
	bra.uni 	$L__BB1_7;
$L__BB1_6:
	shr.u64 	%rd199, %rd9, 47;
	cvt.u32.u64 	%r2161, %rd199;
$L__BB1_7:
	ld.local.u8 	%rs5, [%rd7+2];
	cvt.u64.u32 	%rd200, %r2161;
	add.s64 	%rd201, %rd7, %rd200;
	ld.local.u8 	%rs6, [%rd201+2];
	st.local.u8 	[%rd7+2], %rs6;
	st.local.u8 	[%rd201+2], %rs5;
	sub.s32 	%r13, 253, %r2159;
	and.b32  	%r243, %r13, 252;
	setp.eq.s32 	%p3, %r243, 0;
	@%p3 bra 	$L__BB1_9;
	mad.lo.s64 	%rd202, %rd8, 25214903917, 11;
	and.b64  	%rd1596, %rd202, 281474976710655;
	shr.u64 	%rd203, %rd1596, 17;
	cvt.u32.u64 	%r244, %rd203;
	rem.u32 	%r245, %r244, %r13;
	cvt.u64.u32 	%rd1599, %r245;
	bra.uni 	$L__BB1_10;
$L__BB1_9:
	mad.lo.s64 	%rd205, %rd8, 25214903917, 11;
	and.b64  	%rd1596, %rd205, 281474976710655;
	mov.b64 	%rd1599, 0;
$L__BB1_10:
	ld.local.u8 	%rs7, [%rd7+3];
	add.s64 	%rd206, %rd7, %rd1599;
	ld.local.u8 	%rs8, [%rd206+3];
	st.local.u8 	[%rd7+3], %rs8;
	st.local.u8 	[%rd206+3], %rs7;
	add.s32 	%r2159, %r2159, 4;
	setp.ne.s32 	%p4, %r2159, 256;
	@%p4 bra 	$L__BB1_1;
	mad.lo.s64 	%rd207, %rd1596, 806876925344, 352;
	and.b64  	%rd208, %rd207, 9007199120523264;
	mad.lo.s64 	%rd209, %rd1596, 8602081037417187945, 277363943098;
	shr.u64 	%rd210, %rd209, 21;
	and.b64  	%rd211, %rd210, 134217727;
	or.b64  	%rd212, %rd211, %rd208;
	cvt.rn.f64.u64 	%fd10, %rd212;
	mul.f64 	%fd11, %fd10, 0d3CA0000000000000;
	mul.f64 	%fd12, %fd11, 0d4070000000000000;
	cvt.rn.f32.f64 	%f94, %fd12;
	st.local.f32 	[%rd1+524], %f94;
	mad.lo.s64 	%rd213, %rd1596, 1736862336005215904, 2666505958129870752;
	and.b64  	%rd214, %rd213, 9007199120523264;
	mad.lo.s64 	%rd215, %rd1596, 5985058416696778513, -8542997297661424380;
	shr.u64 	%rd216, %rd215, 21;
	and.b64  	%rd217, %rd216, 134217727;
	or.b64  	%rd218, %rd217, %rd214;
	cvt.rn.f64.u64 	%fd13, %rd218;
	mul.f64 	%fd14, %fd13, 0d3CA0000000000000;
	mul.f64 	%fd15, %fd14, 0d4070000000000000;
	cvt.rn.f32.f64 	%f95, %fd15;
	st.local.f32 	[%rd1+528], %f95;
	mad.lo.s64 	%rd219, %rd1596, 8074320948992935840, 7136985854854846432;
	and.b64  	%rd220, %rd219, 9007199120523264;
	mad.lo.s64 	%rd221, %rd1596, 3291645168302270457, 7610264652607923550;
	and.b64  	%rd1600, %rd221, 281474976710655;
	shr.u64 	%rd222, %rd1600, 21;
	or.b64  	%rd223, %rd222, %rd220;
	cvt.rn.f64.u64 	%fd16, %rd223;
	mul.f64 	%fd17, %fd16, 0d3CA0000000000000;
	mul.f64 	%fd18, %fd17, 0d4070000000000000;
	cvt.rn.f32.f64 	%f96, %fd18;
	st.local.f32 	[%rd1+532], %f96;
	mov.b32 	%r247, 50462976;
	st.local.u32 	[%rd1+268], %r247;
	mov.b32 	%r248, 117835012;
	st.local.u32 	[%rd1+272], %r248;
	mov.b32 	%r249, 185207048;
	st.local.u32 	[%rd1+276], %r249;
	mov.b32 	%r250, 252579084;
	st.local.u32 	[%rd1+280], %r250;
	mov.b32 	%r251, 319951120;
	st.local.u32 	[%rd1+284], %r251;
	mov.b32 	%r252, 387323156;
	st.local.u32 	[%rd1+288], %r252;
	mov.b32 	%r253, 454695192;
	st.local.u32 	[%rd1+292], %r253;
	mov.b32 	%r254, 522067228;
	st.local.u32 	[%rd1+296], %r254;
	mov.b32 	%r255, 589439264;
	st.local.u32 	[%rd1+300], %r255;
	mov.b32 	%r256, 656811300;
	st.local.u32 	[%rd1+304], %r256;
	mov.b32 	%r257, 724183336;
	st.local.u32 	[%rd1+308], %r257;
	mov.b32 	%r258, 791555372;
	st.local.u32 	[%rd1+312], %r258;
	mov.b32 	%r259, 858927408;
	st.local.u32 	[%rd1+316], %r259;
	mov.b32 	%r260, 926299444;
	st.local.u32 	[%rd1+320], %r260;
	mov.b32 	%r261, 993671480;
	st.local.u32 	[%rd1+324], %r261;
	mov.b32 	%r262, 1061043516;
	st.local.u32 	[%rd1+328], %r262;
	mov.b32 	%r263, 1128415552;
	st.local.u32 	[%rd1+332], %r263;
	mov.b32 	%r264, 1195787588;
	st.local.u32 	[%rd1+336], %r264;
	mov.b32 	%r265, 1263159624;
	st.local.u32 	[%rd1+340], %r265;
	mov.b32 	%r266, 1330531660;
	st.local.u32 	[%rd1+344], %r266;
	mov.b32 	%r267, 1397903696;
	st.local.u32 	[%rd1+348], %r267;
	mov.b32 	%r268, 1465275732;
	st.local.u32 	[%rd1+352], %r268;
	mov.b32 	%r269, 1532647768;
	st.local.u32 	[%rd1+356], %r269;
	mov.b32 	%r270, 1600019804;
	st.local.u32 	[%rd1+360], %r270;
	mov.b32 	%r271, 1667391840;
	st.local.u32 	[%rd1+364], %r271;
	mov.b32 	%r272, 1734763876;
	st.local.u32 	[%rd1+368], %r272;
	mov.b32 	%r273, 1802135912;
	st.local.u32 	[%rd1+372], %r273;
	mov.b32 	%r274, 1869507948;
	st.local.u32 	[%rd1+376], %r274;
	mov.b32 	%r275, 1936879984;
	st.local.u32 	[%rd1+380], %r275;
	mov.b32 	%r276, 2004252020;
	st.local.u32 	[%rd1+384], %r276;
	mov.b32 	%r277, 2071624056;
	st.local.u32 	[%rd1+388], %r277;
	mov.b32 	%r278, 2138996092;
	st.local.u32 	[%rd1+392], %r278;
	mov.b32 	%r279, -2088599168;
	st.local.u32 	[%rd1+396], %r279;
	mov.b32 	%r280, -2021227132;
	st.local.u32 	[%rd1+400], %r280;
	mov.b32 	%r281, -1953855096;
	st.local.u32 	[%rd1+404], %r281;
	mov.b32 	%r282, -1886483060;
	st.local.u32 	[%rd1+408], %r282;
	mov.b32 	%r283, -1819111024;
	st.local.u32 	[%rd1+412], %r283;
	mov.b32 	%r284, -1751738988;
	st.local.u32 	[%rd1+416], %r284;
	mov.b32 	%r285, -1684366952;
	st.local.u32 	[%rd1+420], %r285;
	mov.b32 	%r286, -1616994916;
	st.local.u32 	[%rd1+424], %r286;
	mov.b32 	%r287, -1549622880;
	st.local.u32 	[%rd1+428], %r287;
	mov.b32 	%r288, -1482250844;
	st.local.u32 	[%rd1+432], %r288;
	mov.b32 	%r289, -1414878808;
	st.local.u32 	[%rd1+436], %r289;
	mov.b32 	%r290, -1347506772;
	st.local.u32 	[%rd1+440], %r290;
	mov.b32 	%r291, -1280134736;
	st.local.u32 	[%rd1+444], %r291;
	mov.b32 	%r292, -1212762700;
	st.local.u32 	[%rd1+448], %r292;
	mov.b32 	%r293, -1145390664;
	st.local.u32 	[%rd1+452], %r293;
	mov.b32 	%r294, -1078018628;
	st.local.u32 	[%rd1+456], %r294;
	mov.b32 	%r295, -1010646592;
	st.local.u32 	[%rd1+460], %r295;
	mov.b32 	%r296, -943274556;
	st.local.u32 	[%rd1+464], %r296;
	mov.b32 	%r297, -875902520;
	st.local.u32 	[%rd1+468], %r297;
	mov.b32 	%r298, -808530484;
	st.local.u32 	[%rd1+472], %r298;
	mov.b32 	%r299, -741158448;
	st.local.u32 	[%rd1+476], %r299;
	mov.b32 	%r300, -673786412;
	st.local.u32 	[%rd1+480], %r300;
	mov.b32 	%r301, -606414376;
	st.local.u32 	[%rd1+484], %r301;
	mov.b32 	%r302, -539042340;
	st.local.u32 	[%rd1+488], %r302;
	mov.b32 	%r303, -471670304;
	st.local.u32 	[%rd1+492], %r303;
	mov.b32 	%r304, -404298268;
	st.local.u32 	[%rd1+496], %r304;
	mov.b32 	%r305, -336926232;
	st.local.u32 	[%rd1+500], %r305;
	mov.b32 	%r306, -269554196;
	st.local.u32 	[%rd1+504], %r306;
	mov.b32 	%r307, -202182160;
	st.local.u32 	[%rd1+508], %r307;
	mov.b32 	%r308, -134810124;
	st.local.u32 	[%rd1+512], %r308;
	mov.b32 	%r309, -67438088;
	st.local.u32 	[%rd1+516], %r309;
	mov.b32 	%r310, -66052;
	st.local.u32 	[%rd1+520], %r310;
	mov.b32 	%r2162, 0;
$L__BB1_12:
	sub.s32 	%r16, 256, %r2162;
	sub.s32 	%r311, 255, %r2162;
	and.b32  	%r312, %r16, %r311;
	setp.eq.s32 	%p5, %r312, 0;
	@%p5 bra 	$L__BB1_14;
	mad.lo.s64 	%rd224, %rd1600, 25214903917, 11;
	and.b64  	%rd1601, %rd224, 281474976710655;
	shr.u64 	%rd225, %rd1601, 17;
	cvt.u32.u64 	%r313, %rd225;
	rem.u32 	%r2163, %r313, %r16;
	bra.uni 	$L__BB1_15;
$L__BB1_14:
	cvt.u64.u32 	%rd226, %r16;
	mad.lo.s64 	%rd227, %rd1600, 25214903917, 11;
	and.b64  	%rd1601, %rd227, 281474976710655;
	shr.u64 	%rd228, %rd1601, 17;
	mul.lo.s64 	%rd229, %rd228, %rd226;
	shr.u64 	%rd230, %rd229, 31;
	cvt.u32.u64 	%r2163, %rd230;
$L__BB1_15:
	add.s32 	%r314, %r2163, %r2162;
	cvt.u64.u32 	%rd231, %r2162;
	add.s64 	%rd20, %rd1, %rd231;
	add.s64 	%rd21, %rd20, 268;
	ld.local.u8 	%rs9, [%rd20+268];
	cvt.u64.u32 	%rd232, %r314;
	add.s64 	%rd233, %rd1, %rd232;
	ld.local.u8 	%rs10, [%rd233+268];
	st.local.u8 	[%rd20+268], %rs10;
	st.local.u8 	[%rd233+268], %rs9;
	mad.lo.s64 	%rd234, %rd1601, 25214903917, 11;
	shr.u64 	%rd235, %rd234, 17;
	cvt.u32.u64 	%r316, %rd235;
	and.b32  	%r317, %r316, 2147483647;
	rem.u32 	%r318, %r317, %r311;
	mad.lo.s64 	%rd22, %rd1601, 8602081037417187945, 277363943098;
	and.b64  	%rd23, %rd22, 281474976710655;
	ld.local.u8 	%rs11, [%rd20+269];
	cvt.u64.u32 	%rd236, %r318;
	add.s64 	%rd237, %rd21, %rd236;
	ld.local.u8 	%rs12, [%rd237+1];
	st.local.u8 	[%rd20+269], %rs12;
	st.local.u8 	[%rd237+1], %rs11;
	sub.s32 	%r20, 254, %r2162;
	and.b32  	%r319, %r20, 252;
	setp.eq.s32 	%p6, %r319, 0;
	@%p6 bra 	$L__BB1_17;
	shr.u64 	%rd238, %rd23, 17;
	cvt.u32.u64 	%r320, %rd238;
	rem.u32 	%r2164, %r320, %r20;
	bra.uni 	$L__BB1_18;
$L__BB1_17:
	shr.u64 	%rd239, %rd23, 47;
	cvt.u32.u64 	%r2164, %rd239;
$L__BB1_18:
	ld.local.u8 	%rs13, [%rd20+270];
	cvt.u64.u32 	%rd240, %r2164;
	add.s64 	%rd241, %rd21, %rd240;
	ld.local.u8 	%rs14, [%rd241+2];
	st.local.u8 	[%rd20+270], %rs14;
	st.local.u8 	[%rd241+2], %rs13;
	sub.s32 	%r24, 253, %r2162;
	and.b32  	%r321, %r24, 252;
	setp.eq.s32 	%p7, %r321, 0;
	@%p7 bra 	$L__BB1_20;
	mad.lo.s64 	%rd242, %rd22, 25214903917, 11;
	and.b64  	%rd1600, %rd242, 281474976710655;
	shr.u64 	%rd243, %rd1600, 17;
	cvt.u32.u64 	%r322, %rd243;
	rem.u32 	%r323, %r322, %r24;
	add.s32 	%r324, %r323, 268;
	cvt.u64.u32 	%rd1603, %r324;
	bra.uni 	$L__BB1_21;
$L__BB1_20:
	mad.lo.s64 	%rd245, %rd22, 25214903917, 11;
	and.b64  	%rd1600, %rd245, 281474976710655;
	mov.b64 	%rd1603, 268;
$L__BB1_21:
	ld.local.u8 	%rs15, [%rd20+271];
	add.s64 	%rd246, %rd20, %rd1603;
	ld.local.u8 	%rs16, [%rd246+3];
	st.local.u8 	[%rd20+271], %rs16;
	st.local.u8 	[%rd246+3], %rs15;
	add.s32 	%r2162, %r2162, 4;
	setp.ne.s32 	%p8, %r2162, 256;
	@%p8 bra 	$L__BB1_12;
	mad.lo.s64 	%rd247, %rd1600, 806876925344, 352;
	and.b64  	%rd248, %rd247, 9007199120523264;
	mad.lo.s64 	%rd249, %rd1600, 8602081037417187945, 277363943098;
	shr.u64 	%rd250, %rd249, 21;
	and.b64  	%rd251, %rd250, 134217727;
	or.b64  	%rd252, %rd251, %rd248;
	cvt.rn.f64.u64 	%fd19, %rd252;
	mul.f64 	%fd20, %fd19, 0d3CA0000000000000;
	mul.f64 	%fd21, %fd20, 0d4070000000000000;
	cvt.rn.f32.f64 	%f97, %fd21;
	st.local.f32 	[%rd1+792], %f97;
	mad.lo.s64 	%rd253, %rd1600, 1736862336005215904, 2666505958129870752;
	and.b64  	%rd254, %rd253, 9007199120523264;
	mad.lo.s64 	%rd255, %rd1600, 5985058416696778513, -8542997297661424380;
	shr.u64 	%rd256, %rd255, 21;
	and.b64  	%rd257, %rd256, 134217727;
	or.b64  	%rd258, %rd257, %rd254;
	cvt.rn.f64.u64 	%fd22, %rd258;
	mul.f64 	%fd23, %fd22, 0d3CA0000000000000;
	mul.f64 	%fd24, %fd23, 0d4070000000000000;
	cvt.rn.f32.f64 	%f98, %fd24;
	st.local.f32 	[%rd1+796], %f98;
	mad.lo.s64 	%rd259, %rd1600, 8074320948992935840, 7136985854854846432;
	and.b64  	%rd260, %rd259, 9007199120523264;
	mad.lo.s64 	%rd261, %rd1600, 3291645168302270457, 7610264652607923550;
	and.b64  	%rd1604, %rd261, 281474976710655;
	shr.u64 	%rd262, %rd1604, 21;
	or.b64  	%rd263, %rd262, %rd260;
	cvt.rn.f64.u64 	%fd25, %rd263;
	mul.f64 	%fd26, %fd25, 0d3CA0000000000000;
	mul.f64 	%fd27, %fd26, 0d4070000000000000;
	cvt.rn.f32.f64 	%f99, %fd27;
	st.local.f32 	[%rd1+800], %f99;
	mov.b32 	%r326, 50462976;
	st.local.u32 	[%rd1+536], %r326;
	mov.b32 	%r327, 117835012;
	st.local.u32 	[%rd1+540], %r327;
	mov.b32 	%r328, 185207048;
	st.local.u32 	[%rd1+544], %r328;
	mov.b32 	%r329, 252579084;
	st.local.u32 	[%rd1+548], %r329;
	mov.b32 	%r330, 319951120;
	st.local.u32 	[%rd1+552], %r330;
	mov.b32 	%r331, 387323156;
	st.local.u32 	[%rd1+556], %r331;
	mov.b32 	%r332, 454695192;
	st.local.u32 	[%rd1+560], %r332;
	mov.b32 	%r333, 522067228;
	st.local.u32 	[%rd1+564], %r333;
	mov.b32 	%r334, 589439264;
	st.local.u32 	[%rd1+568], %r334;
	mov.b32 	%r335, 656811300;
	st.local.u32 	[%rd1+572], %r335;
	mov.b32 	%r336, 724183336;
	st.local.u32 	[%rd1+576], %r336;
	mov.b32 	%r337, 791555372;
	st.local.u32 	[%rd1+580], %r337;
	mov.b32 	%r338, 858927408;
	st.local.u32 	[%rd1+584], %r338;
	mov.b32 	%r339, 926299444;
	st.local.u32 	[%rd1+588], %r339;
	mov.b32 	%r340, 993671480;
	st.local.u32 	[%rd1+592], %r340;
	mov.b32 	%r341, 1061043516;
	st.local.u32 	[%rd1+596], %r341;
	mov.b32 	%r342, 1128415552;
	st.local.u32 	[%rd1+600], %r342;
	mov.b32 	%r343, 1195787588;
	st.local.u32 	[%rd1+604], %r343;
	mov.b32 	%r344, 1263159624;
	st.local.u32 	[%rd1+608], %r344;
	mov.b32 	%r345, 1330531660;
	st.local.u32 	[%rd1+612], %r345;
	mov.b32 	%r346, 1397903696;
	st.local.u32 	[%rd1+616], %r346;
	mov.b32 	%r347, 1465275732;
	st.local.u32 	[%rd1+620], %r347;
	mov.b32 	%r348, 1532647768;
	st.local.u32 	[%rd1+624], %r348;
	mov.b32 	%r349, 1600019804;
	st.local.u32 	[%rd1+628], %r349;
	mov.b32 	%r350, 1667391840;
	st.local.u32 	[%rd1+632], %r350;
	mov.b32 	%r351, 1734763876;
	st.local.u32 	[%rd1+636], %r351;
	mov.b32 	%r352, 1802135912;
	st.local.u32 	[%rd1+640], %r352;
	mov.b32 	%r353, 1869507948;
	st.local.u32 	[%rd1+644], %r353;
	mov.b32 	%r354, 1936879984;
	st.local.u32 	[%rd1+648], %r354;
	mov.b32 	%r355, 2004252020;
	st.local.u32 	[%rd1+652], %r355;
	mov.b32 	%r356, 2071624056;
	st.local.u32 	[%rd1+656], %r356;
	mov.b32 	%r357, 2138996092;
	st.local.u32 	[%rd1+660], %r357;
	mov.b32 	%r358, -2088599168;
	st.local.u32 	[%rd1+664], %r358;
	mov.b32 	%r359, -2021227132;
	st.local.u32 	[%rd1+668], %r359;
	mov.b32 	%r360, -1953855096;
	st.local.u32 	[%rd1+672], %r360;
	mov.b32 	%r361, -1886483060;
	st.local.u32 	[%rd1+676], %r361;
	mov.b32 	%r362, -1819111024;
	st.local.u32 	[%rd1+680], %r362;
	mov.b32 	%r363, -1751738988;
	st.local.u32 	[%rd1+684], %r363;
	mov.b32 	%r364, -1684366952;
	st.local.u32 	[%rd1+688], %r364;
	mov.b32 	%r365, -1616994916;
	st.local.u32 	[%rd1+692], %r365;
	mov.b32 	%r366, -1549622880;
	st.local.u32 	[%rd1+696], %r366;
	mov.b32 	%r367, -1482250844;
	st.local.u32 	[%rd1+700], %r367;
	mov.b32 	%r368, -1414878808;
	st.local.u32 	[%rd1+704], %r368;
	mov.b32 	%r369, -1347506772;
	st.local.u32 	[%rd1+708], %r369;
	mov.b32 	%r370, -1280134736;
	st.local.u32 	[%rd1+712], %r370;
	mov.b32 	%r371, -1212762700;
	st.local.u32 	[%rd1+716], %r371;
	mov.b32 	%r372, -1145390664;
	st.local.u32 	[%rd1+720], %r372;
	mov.b32 	%r373, -1078018628;
	st.local.u32 	[%rd1+724], %r373;
	mov.b32 	%r374, -1010646592;
	st.local.u32 	[%rd1+728], %r374;
	mov.b32 	%r375, -943274556;
	st.local.u32 	[%rd1+732], %r375;
	mov.b32 	%r376, -875902520;
	st.local.u32 	[%rd1+736], %r376;
	mov.b32 	%r377, -808530484;
	st.local.u32 	[%rd1+740], %r377;
	mov.b32 	%r378, -741158448;
	st.local.u32 	[%rd1+744], %r378;
	mov.b32 	%r379, -673786412;
	st.local.u32 	[%rd1+748], %r379;
	mov.b32 	%r380, -606414376;
	st.local.u32 	[%rd1+752], %r380;
	mov.b32 	%r381, -539042340;
	st.local.u32 	[%rd1+756], %r381;
	mov.b32 	%r382, -471670304;
	st.local.u32 	[%rd1+760], %r382;
	mov.b32 	%r383, -404298268;
	st.local.u32 	[%rd1+764], %r383;
	mov.b32 	%r384, -336926232;
	st.local.u32 	[%rd1+768], %r384;
	mov.b32 	%r385, -269554196;
	st.local.u32 	[%rd1+772], %r385;
	mov.b32 	%r386, -202182160;
	st.local.u32 	[%rd1+776], %r386;
	mov.b32 	%r387, -134810124;
	st.local.u32 	[%rd1+780], %r387;
	mov.b32 	%r388, -67438088;
	st.local.u32 	[%rd1+784], %r388;
	mov.b32 	%r389, -66052;
	st.local.u32 	[%rd1+788], %r389;
	mov.b32 	%r2165, 0;
$L__BB1_23:
	sub.s32 	%r27, 256, %r2165;
	sub.s32 	%r390, 255, %r2165;
	and.b32  	%r391, %r27, %r390;
	setp.eq.s32 	%p9, %r391, 0;
	@%p9 bra 	$L__BB1_25;
	mad.lo.s64 	%rd264, %rd1604, 25214903917, 11;
	and.b64  	%rd1605, %rd264, 281474976710655;
	shr.u64 	%rd265, %rd1605, 17;
	cvt.u32.u64 	%r392, %rd265;
	rem.u32 	%r2166, %r392, %r27;
	bra.uni 	$L__BB1_26;
$L__BB1_25:
	cvt.u64.u32 	%rd266, %r27;
	mad.lo.s64 	%rd267, %rd1604, 25214903917, 11;
	and.b64  	%rd1605, %rd267, 281474976710655;
	shr.u64 	%rd268, %rd1605, 17;
	mul.lo.s64 	%rd269, %rd268, %rd266;
	shr.u64 	%rd270, %rd269, 31;
	cvt.u32.u64 	%r2166, %rd270;
$L__BB1_26:
	add.s32 	%r393, %r2166, %r2165;
	cvt.u64.u32 	%rd271, %r2165;
	add.s64 	%rd34, %rd1, %rd271;
	add.s64 	%rd35, %rd34, 536;
	ld.local.u8 	%rs17, [%rd34+536];
	cvt.u64.u32 	%rd272, %r393;
	add.s64 	%rd273, %rd1, %rd272;
	ld.local.u8 	%rs18, [%rd273+536];
	st.local.u8 	[%rd34+536], %rs18;
	st.local.u8 	[%rd273+536], %rs17;
	mad.lo.s64 	%rd274, %rd1605, 25214903917, 11;
	shr.u64 	%rd275, %rd274, 17;
	cvt.u32.u64 	%r395, %rd275;
	and.b32  	%r396, %r395, 2147483647;
	rem.u32 	%r397, %r396, %r390;
	mad.lo.s64 	%rd36, %rd1605, 8602081037417187945, 277363943098;
	and.b64  	%rd37, %rd36, 281474976710655;
	ld.local.u8 	%rs19, [%rd34+537];
	cvt.u64.u32 	%rd276, %r397;
	add.s64 	%rd277, %rd35, %rd276;
	ld.local.u8 	%rs20, [%rd277+1];
	st.local.u8 	[%rd34+537], %rs20;
	st.local.u8 	[%rd277+1], %rs19;
	sub.s32 	%r31, 254, %r2165;
	and.b32  	%r398, %r31, 252;
	setp.eq.s32 	%p10, %r398, 0;
	@%p10 bra 	$L__BB1_28;
	shr.u64 	%rd278, %rd37, 17;
	cvt.u32.u64 	%r399, %rd278;
	rem.u32 	%r2167, %r399, %r31;
	bra.uni 	$L__BB1_29;
$L__BB1_28:
	shr.u64 	%rd279, %rd37, 47;
	cvt.u32.u64 	%r2167, %rd279;
$L__BB1_29:
	ld.local.u8 	%rs21, [%rd34+538];
	cvt.u64.u32 	%rd280, %r2167;
	add.s64 	%rd281, %rd35, %rd280;
	ld.local.u8 	%rs22, [%rd281+2];
	st.local.u8 	[%rd34+538], %rs22;
	st.local.u8 	[%rd281+2], %rs21;
	sub.s32 	%r35, 253, %r2165;
	and.b32  	%r400, %r35, 252;
	setp.eq.s32 	%p11, %r400, 0;
	@%p11 bra 	$L__BB1_31;
	mad.lo.s64 	%rd282, %rd36, 25214903917, 11;
	and.b64  	%rd1604, %rd282, 281474976710655;
	shr.u64 	%rd283, %rd1604, 17;
	cvt.u32.u64 	%r401, %rd283;
	rem.u32 	%r402, %r401, %r35;
	add.s32 	%r403, %r402, 536;
	cvt.u64.u32 	%rd1607, %r403;
	bra.uni 	$L__BB1_32;
$L__BB1_31:
	mad.lo.s64 	%rd285, %rd36, 25214903917, 11;
	and.b64  	%rd1604, %rd285, 281474976710655;
	mov.b64 	%rd1607, 536;
$L__BB1_32:
	ld.local.u8 	%rs23, [%rd34+539];
	add.s64 	%rd286, %rd34, %rd1607;
	ld.local.u8 	%rs24, [%rd286+3];
	st.local.u8 	[%rd34+539], %rs24;
	st.local.u8 	[%rd286+3], %rs23;
	add.s32 	%r2165, %r2165, 4;
	setp.ne.s32 	%p12, %r2165, 256;
	@%p12 bra 	$L__BB1_23;
	mad.lo.s64 	%rd287, %rd1604, 806876925344, 352;
	and.b64  	%rd288, %rd287, 9007199120523264;
	mad.lo.s64 	%rd289, %rd1604, 8602081037417187945, 277363943098;
	shr.u64 	%rd290, %rd289, 21;
	and.b64  	%rd291, %rd290, 134217727;
	or.b64  	%rd292, %rd291, %rd288;
	cvt.rn.f64.u64 	%fd28, %rd292;
	mul.f64 	%fd29, %fd28, 0d3CA0000000000000;
	mul.f64 	%fd30, %fd29, 0d4070000000000000;
	cvt.rn.f32.f64 	%f100, %fd30;
	st.local.f32 	[%rd1+1060], %f100;
	mad.lo.s64 	%rd293, %rd1604, 1736862336005215904, 2666505958129870752;
	and.b64  	%rd294, %rd293, 9007199120523264;
	mad.lo.s64 	%rd295, %rd1604, 5985058416696778513, -8542997297661424380;
	shr.u64 	%rd296, %rd295, 21;
	and.b64  	%rd297, %rd296, 134217727;
	or.b64  	%rd298, %rd297, %rd294;
	cvt.rn.f64.u64 	%fd31, %rd298;
	mul.f64 	%fd32, %fd31, 0d3CA0000000000000;
	mul.f64 	%fd33, %fd32, 0d4070000000000000;
	cvt.rn.f32.f64 	%f101, %fd33;
	st.local.f32 	[%rd1+1064], %f101;
	mad.lo.s64 	%rd299, %rd1604, 8074320948992935840, 7136985854854846432;
	and.b64  	%rd300, %rd299, 9007199120523264;
	mad.lo.s64 	%rd301, %rd1604, 3291645168302270457, 7610264652607923550;
	and.b64  	%rd1608, %rd301, 281474976710655;
	shr.u64 	%rd302, %rd1608, 21;
	or.b64  	%rd303, %rd302, %rd300;
	cvt.rn.f64.u64 	%fd34, %rd303;
	mul.f64 	%fd35, %fd34, 0d3CA0000000000000;
	mul.f64 	%fd36, %fd35, 0d4070000000000000;
	cvt.rn.f32.f64 	%f102, %fd36;
	st.local.f32 	[%rd1+1068], %f102;
	mov.b32 	%r405, 50462976;
	st.local.u32 	[%rd1+804], %r405;
	mov.b32 	%r406, 117835012;
	st.local.u32 	[%rd1+808], %r406;
	mov.b32 	%r407, 185207048;
	st.local.u32 	[%rd1+812], %r407;
	mov.b32 	%r408, 252579084;
	st.local.u32 	[%rd1+816], %r408;
	mov.b32 	%r409, 319951120;
	st.local.u32 	[%rd1+820], %r409;
	mov.b32 	%r410, 387323156;
	st.local.u32 	[%rd1+824], %r410;
	mov.b32 	%r411, 454695192;
	st.local.u32 	[%rd1+828], %r411;
	mov.b32 	%r412, 522067228;
	st.local.u32 	[%rd1+832], %r412;
	mov.b32 	%r413, 589439264;
	st.local.u32 	[%rd1+836], %r413;
	mov.b32 	%r414, 656811300;
	st.local.u32 	[%rd1+840], %r414;
	mov.b32 	%r415, 724183336;
	st.local.u32 	[%rd1+844], %r415;
	mov.b32 	%r416, 791555372;
	st.local.u32 	[%rd1+848], %r416;
	mov.b32 	%r417, 858927408;
	st.local.u32 	[%rd1+852], %r417;
	mov.b32 	%r418, 926299444;
	st.local.u32 	[%rd1+856], %r418;
	mov.b32 	%r419, 993671480;
	st.local.u32 	[%rd1+860], %r419;
	mov.b32 	%r420, 1061043516;
	st.local.u32 	[%rd1+864], %r420;
	mov.b32 	%r421, 1128415552;
	st.local.u32 	[%rd1+868], %r421;
	mov.b32 	%r422, 1195787588;
	st.local.u32 	[%rd1+872], %r422;
	mov.b32 	%r423, 1263159624;
	st.local.u32 	[%rd1+876], %r423;
	mov.b32 	%r424, 1330531660;
	st.local.u32 	[%rd1+880], %r424;
	mov.b32 	%r425, 1397903696;
	st.local.u32 	[%rd1+884], %r425;
	mov.b32 	%r426, 1465275732;
	st.local.u32 	[%rd1+888], %r426;
	mov.b32 	%r427, 1532647768;
	st.local.u32 	[%rd1+892], %r427;
	mov.b32 	%r428, 1600019804;
	st.local.u32 	[%rd1+896], %r428;
	mov.b32 	%r429, 1667391840;
	st.local.u32 	[%rd1+900], %r429;
	mov.b32 	%r430, 1734763876;
	st.local.u32 	[%rd1+904], %r430;
	mov.b32 	%r431, 1802135912;
	st.local.u32 	[%rd1+908], %r431;
	mov.b32 	%r432, 1869507948;
	st.local.u32 	[%rd1+912], %r432;
	mov.b32 	%r433, 1936879984;
	st.local.u32 	[%rd1+916], %r433;
	mov.b32 	%r434, 2004252020;
	st.local.u32 	[%rd1+920], %r434;
	mov.b32 	%r435, 2071624056;
	st.local.u32 	[%rd1+924], %r435;
	mov.b32 	%r436, 2138996092;
	st.local.u32 	[%rd1+928], %r436;
	mov.b32 	%r437, -2088599168;
	st.local.u32 	[%rd1+932], %r437;
	mov.b32 	%r438, -2021227132;
	st.local.u32 	[%rd1+936], %r438;
	mov.b32 	%r439, -1953855096;
	st.local.u32 	[%rd1+940], %r439;
	mov.b32 	%r440, -1886483060;
	st.local.u32 	[%rd1+944], %r440;
	mov.b32 	%r441, -1819111024;
	st.local.u32 	[%rd1+948], %r441;
	mov.b32 	%r442, -1751738988;
	st.local.u32 	[%rd1+952], %r442;
	mov.b32 	%r443, -1684366952;
	st.local.u32 	[%rd1+956], %r443;
	mov.b32 	%r444, -1616994916;
	st.local.u32 	[%rd1+960], %r444;
	mov.b32 	%r445, -1549622880;
	st.local.u32 	[%rd1+964], %r445;
	mov.b32 	%r446, -1482250844;
	st.local.u32 	[%rd1+968], %r446;
	mov.b32 	%r447, -1414878808;
	st.local.u32 	[%rd1+972], %r447;
	mov.b32 	%r448, -1347506772;
	st.local.u32 	[%rd1+976], %r448;
	mov.b32 	%r449, -1280134736;
	st.local.u32 	[%rd1+980], %r449;
	mov.b32 	%r450, -1212762700;
	st.local.u32 	[%rd1+984], %r450;
	mov.b32 	%r451, -1145390664;
	st.local.u32 	[%rd1+988], %r451;
	mov.b32 	%r452, -1078018628;
	st.local.u32 	[%rd1+992], %r452;
	mov.b32 	%r453, -1010646592;
	st.local.u32 	[%rd1+996], %r453;
	mov.b32 	%r454, -943274556;
	st.local.u32 	[%rd1+1000], %r454;
	mov.b32 	%r455, -875902520;
	st.local.u32 	[%rd1+1004], %r455;
	mov.b32 	%r456, -808530484;
	st.local.u32 	[%rd1+1008], %r456;
	mov.b32 	%r457, -741158448;
	st.local.u32 	[%rd1+1012], %r457;
	mov.b32 	%r458, -673786412;
	st.local.u32 	[%rd1+1016], %r458;
	mov.b32 	%r459, -606414376;
	st.local.u32 	[%rd1+1020], %r459;
	mov.b32 	%r460, -539042340;
	st.local.u32 	[%rd1+1024], %r460;
	mov.b32 	%r461, -471670304;
	st.local.u32 	[%rd1+1028], %r461;
	mov.b32 	%r462, -404298268;
	st.local.u32 	[%rd1+1032], %r462;
	mov.b32 	%r463, -336926232;
	st.local.u32 	[%rd1+1036], %r463;
	mov.b32 	%r464, -269554196;
	st.local.u32 	[%rd1+1040], %r464;
	mov.b32 	%r465, -202182160;
	st.local.u32 	[%rd1+1044], %r465;
	mov.b32 	%r466, -134810124;
	st.local.u32 	[%rd1+1048], %r466;
	mov.b32 	%r467, -67438088;
	st.local.u32 	[%rd1+1052], %r467;
	mov.b32 	%r468, -66052;
	st.local.u32 	[%rd1+1056], %r468;
	mov.b32 	%r2168, 0;
$L__BB1_34:
	sub.s32 	%r38, 256, %r2168;
	sub.s32 	%r469, 255, %r2168;
	and.b32  	%r470, %r38, %r469;
	setp.eq.s32 	%p13, %r470, 0;
	@%p13 bra 	$L__BB1_36;
	mad.lo.s64 	%rd304, %rd1608, 25214903917, 11;
	and.b64  	%rd1609, %rd304, 281474976710655;
	shr.u64 	%rd305, %rd1609, 17;
	cvt.u32.u64 	%r471, %rd305;
	rem.u32 	%r2169, %r471, %r38;
	bra.uni 	$L__BB1_37;
$L__BB1_36:
	cvt.u64.u32 	%rd306, %r38;
	mad.lo.s64 	%rd307, %rd1608, 25214903917, 11;
	and.b64  	%rd1609, %rd307, 281474976710655;
	shr.u64 	%rd308, %rd1609, 17;
	mul.lo.s64 	%rd309, %rd308, %rd306;
	shr.u64 	%rd310, %rd309, 31;
	cvt.u32.u64 	%r2169, %rd310;
$L__BB1_37:
	add.s32 	%r472, %r2169, %r2168;
	cvt.u64.u32 	%rd311, %r2168;
	add.s64 	%rd48, %rd1, %rd311;
	add.s64 	%rd49, %rd48, 804;
	ld.local.u8 	%rs25, [%rd48+804];
	cvt.u64.u32 	%rd312, %r472;
	add.s64 	%rd313, %rd1, %rd312;
	ld.local.u8 	%rs26, [%rd313+804];
	st.local.u8 	[%rd48+804], %rs26;
	st.local.u8 	[%rd313+804], %rs25;
	mad.lo.s64 	%rd314, %rd1609, 25214903917, 11;
	shr.u64 	%rd315, %rd314, 17;
	cvt.u32.u64 	%r474, %rd315;
	and.b32  	%r475, %r474, 2147483647;
	rem.u32 	%r476, %r475, %r469;
	mad.lo.s64 	%rd50, %rd1609, 8602081037417187945, 277363943098;
	and.b64  	%rd51, %rd50, 281474976710655;
	ld.local.u8 	%rs27, [%rd48+805];
	cvt.u64.u32 	%rd316, %r476;
	add.s64 	%rd317, %rd49, %rd316;
	ld.local.u8 	%rs28, [%rd317+1];
	st.local.u8 	[%rd48+805], %rs28;
	st.local.u8 	[%rd317+1], %rs27;
	sub.s32 	%r42, 254, %r2168;
	and.b32  	%r477, %r42, 252;
	setp.eq.s32 	%p14, %r477, 0;
	@%p14 bra 	$L__BB1_39;
	shr.u64 	%rd318, %rd51, 17;
	cvt.u32.u64 	%r478, %rd318;
	rem.u32 	%r2170, %r478, %r42;
	bra.uni 	$L__BB1_40;
$L__BB1_39:
	shr.u64 	%rd319, %rd51, 47;
	cvt.u32.u64 	%r2170, %rd319;
$L__BB1_40:
	ld.local.u8 	%rs29, [%rd48+806];
	cvt.u64.u32 	%rd320, %r2170;
	add.s64 	%rd321, %rd49, %rd320;
	ld.local.u8 	%rs30, [%rd321+2];
	st.local.u8 	[%rd48+806], %rs30;
	st.local.u8 	[%rd321+2], %rs29;
	sub.s32 	%r46, 253, %r2168;
	and.b32  	%r479, %r46, 252;
	setp.eq.s32 	%p15, %r479, 0;
	@%p15 bra 	$L__BB1_42;
	mad.lo.s64 	%rd322, %rd50, 25214903917, 11;
	and.b64  	%rd1608, %rd322, 281474976710655;
	shr.u64 	%rd323, %rd1608, 17;
	cvt.u32.u64 	%r480, %rd323;
	rem.u32 	%r481, %r480, %r46;
	add.s32 	%r482, %r481, 804;
	cvt.u64.u32 	%rd1611, %r482;
	bra.uni 	$L__BB1_43;
$L__BB1_42:
	mad.lo.s64 	%rd325, %rd50, 25214903917, 11;
	and.b64  	%rd1608, %rd325, 281474976710655;
	mov.b64 	%rd1611, 804;
$L__BB1_43:
	ld.local.u8 	%rs31, [%rd48+807];
	add.s64 	%rd326, %rd48, %rd1611;
	ld.local.u8 	%rs32, [%rd326+3];
	st.local.u8 	[%rd48+807], %rs32;
	st.local.u8 	[%rd326+3], %rs31;
	add.s32 	%r2168, %r2168, 4;
	setp.ne.s32 	%p16, %r2168, 256;
	@%p16 bra 	$L__BB1_34;
	mad.lo.s64 	%rd327, %rd1608, 806876925344, 352;
	and.b64  	%rd328, %rd327, 9007199120523264;
	mad.lo.s64 	%rd329, %rd1608, 8602081037417187945, 277363943098;
	shr.u64 	%rd330, %rd329, 21;
	and.b64  	%rd331, %rd330, 134217727;
	or.b64  	%rd332, %rd331, %rd328;
	cvt.rn.f64.u64 	%fd37, %rd332;
	mul.f64 	%fd38, %fd37, 0d3CA0000000000000;
	mul.f64 	%fd39, %fd38, 0d4070000000000000;
	cvt.rn.f32.f64 	%f103, %fd39;
	st.local.f32 	[%rd1+1328], %f103;
	mad.lo.s64 	%rd333, %rd1608, 1736862336005215904, 2666505958129870752;
	and.b64  	%rd334, %rd333, 9007199120523264;
	mad.lo.s64 	%rd335, %rd1608, 5985058416696778513, -8542997297661424380;
	shr.u64 	%rd336, %rd335, 21;
	and.b64  	%rd337, %rd336, 134217727;
	or.b64  	%rd338, %rd337, %rd334;
	cvt.rn.f64.u64 	%fd40, %rd338;
	mul.f64 	%fd41, %fd40, 0d3CA0000000000000;
	mul.f64 	%fd42, %fd41, 0d4070000000000000;
	cvt.rn.f32.f64 	%f104, %fd42;
	st.local.f32 	[%rd1+1332], %f104;
	mad.lo.s64 	%rd339, %rd1608, 8074320948992935840, 7136985854854846432;
	and.b64  	%rd340, %rd339, 9007199120523264;
	mad.lo.s64 	%rd341, %rd1608, 3291645168302270457, 7610264652607923550;
	and.b64  	%rd1612, %rd341, 281474976710655;
	shr.u64 	%rd342, %rd1612, 21;
	or.b64  	%rd343, %rd342, %rd340;
	cvt.rn.f64.u64 	%fd43, %rd343;
	mul.f64 	%fd44, %fd43, 0d3CA0000000000000;
	mul.f64 	%fd45, %fd44, 0d4070000000000000;
	cvt.rn.f32.f64 	%f105, %fd45;
	st.local.f32 	[%rd1+1336], %f105;
	mov.b32 	%r484, 50462976;
	st.local.u32 	[%rd1+1072], %r484;
	mov.b32 	%r485, 117835012;
	st.local.u32 	[%rd1+1076], %r485;
	mov.b32 	%r486, 185207048;
	st.local.u32 	[%rd1+1080], %r486;
	mov.b32 	%r487, 252579084;
	st.local.u32 	[%rd1+1084], %r487;
	mov.b32 	%r488, 319951120;
	st.local.u32 	[%rd1+1088], %r488;
	mov.b32 	%r489, 387323156;
	st.local.u32 	[%rd1+1092], %r489;
	mov.b32 	%r490, 454695192;
	st.local.u32 	[%rd1+1096], %r490;
	mov.b32 	%r491, 522067228;
	st.local.u32 	[%rd1+1100], %r491;
	mov.b32 	%r492, 589439264;
	st.local.u32 	[%rd1+1104], %r492;
	mov.b32 	%r493, 656811300;
	st.local.u32 	[%rd1+1108], %r493;
	mov.b32 	%r494, 724183336;
	st.local.u32 	[%rd1+1112], %r494;
	mov.b32 	%r495, 791555372;
	st.local.u32 	[%rd1+1116], %r495;
	mov.b32 	%r496, 858927408;
	st.local.u32 	[%rd1+1120], %r496;
	mov.b32 	%r497, 926299444;
	st.local.u32 	[%rd1+1124], %r497;
	mov.b32 	%r498, 993671480;
	st.local.u32 	[%rd1+1128], %r498;
	mov.b32 	%r499, 1061043516;
	st.local.u32 	[%rd1+1132], %r499;
	mov.b32 	%r500, 1128415552;
	st.local.u32 	[%rd1+1136], %r500;
	mov.b32 	%r501, 1195787588;
	st.local.u32 	[%rd1+1140], %r501;
	mov.b32 	%r502, 1263159624;
	st.local.u32 	[%rd1+1144], %r502;
	mov.b32 	%r503, 1330531660;
	st.local.u32 	[%rd1+1148], %r503;
	mov.b32 	%r504, 1397903696;
	st.local.u32 	[%rd1+1152], %r504;
	mov.b32 	%r505, 1465275732;
	st.local.u32 	[%rd1+1156], %r505;
	mov.b32 	%r506, 1532647768;
	st.local.u32 	[%rd1+1160], %r506;
	mov.b32 	%r507, 1600019804;
	st.local.u32 	[%rd1+1164], %r507;
	mov.b32 	%r508, 1667391840;
	st.local.u32 	[%rd1+1168], %r508;
	mov.b32 	%r509, 1734763876;
	st.local.u32 	[%rd1+1172], %r509;
	mov.b32 	%r510, 1802135912;
	st.local.u32 	[%rd1+1176], %r510;
	mov.b32 	%r511, 1869507948;
	st.local.u32 	[%rd1+1180], %r511;
	mov.b32 	%r512, 1936879984;
	st.local.u32 	[%rd1+1184], %r512;
	mov.b32 	%r513, 2004252020;
	st.local.u32 	[%rd1+1188], %r513;
	mov.b32 	%r514, 2071624056;
	st.local.u32 	[%rd1+1192], %r514;
	mov.b32 	%r515, 2138996092;
	st.local.u32 	[%rd1+1196], %r515;
	mov.b32 	%r516, -2088599168;
	st.local.u32 	[%rd1+1200], %r516;
	mov.b32 	%r517, -2021227132;
	st.local.u32 	[%rd1+1204], %r517;
	mov.b32 	%r518, -1953855096;
	st.local.u32 	[%rd1+1208], %r518;
	mov.b32 	%r519, -1886483060;
	st.local.u32 	[%rd1+1212], %r519;
	mov.b32 	%r520, -1819111024;
	st.local.u32 	[%rd1+1216], %r520;
	mov.b32 	%r521, -1751738988;
	st.local.u32 	[%rd1+1220], %r521;
	mov.b32 	%r522, -1684366952;
	st.local.u32 	[%rd1+1224], %r522;
	mov.b32 	%r523, -1616994916;
	st.local.u32 	[%rd1+1228], %r523;
	mov.b32 	%r524, -1549622880;
	st.local.u32 	[%rd1+1232], %r524;
	mov.b32 	%r525, -1482250844;
	st.local.u32 	[%rd1+1236], %r525;
	mov.b32 	%r526, -1414878808;
	st.local.u32 	[%rd1+1240], %r526;
	mov.b32 	%r527, -1347506772;
	st.local.u32 	[%rd1+1244], %r527;
	mov.b32 	%r528, -1280134736;
	st.local.u32 	[%rd1+1248], %r528;
	mov.b32 	%r529, -1212762700;
	st.local.u32 	[%rd1+1252], %r529;
	mov.b32 	%r530, -1145390664;
	st.local.u32 	[%rd1+1256], %r530;
	mov.b32 	%r531, -1078018628;
	st.local.u32 	[%rd1+1260], %r531;
	mov.b32 	%r532, -1010646592;
	st.local.u32 	[%rd1+1264], %r532;
	mov.b32 	%r533, -943274556;
	st.local.u32 	[%rd1+1268], %r533;
	mov.b32 	%r534, -875902520;
	st.local.u32 	[%rd1+1272], %r534;
	mov.b32 	%r535, -808530484;
	st.local.u32 	[%rd1+1276], %r535;
	mov.b32 	%r536, -741158448;
	st.local.u32 	[%rd1+1280], %r536;
	mov.b32 	%r537, -673786412;
	st.local.u32 	[%rd1+1284], %r537;
	mov.b32 	%r538, -606414376;
	st.local.u32 	[%rd1+1288], %r538;
	mov.b32 	%r539, -539042340;
	st.local.u32 	[%rd1+1292], %r539;
	mov.b32 	%r540, -471670304;
	st.local.u32 	[%rd1+1296], %r540;
	mov.b32 	%r541, -404298268;
	st.local.u32 	[%rd1+1300], %r541;
	mov.b32 	%r542, -336926232;
	st.local.u32 	[%rd1+1304], %r542;
	mov.b32 	%r543, -269554196;
	st.local.u32 	[%rd1+1308], %r543;
	mov.b32 	%r544, -202182160;
	st.local.u32 	[%rd1+1312], %r544;
	mov.b32 	%r545, -134810124;
	st.local.u32 	[%rd1+1316], %r545;
	mov.b32 	%r546, -67438088;
	st.local.u32 	[%rd1+1320], %r546;
	mov.b32 	%r547, -66052;
	st.local.u32 	[%rd1+1324], %r547;
	mov.b32 	%r2171, 0;
$L__BB1_45:
	sub.s32 	%r49, 256, %r2171;
	sub.s32 	%r548, 255, %r2171;
	and.b32  	%r549, %r49, %r548;
	setp.eq.s32 	%p17, %r549, 0;
	@%p17 bra 	$L__BB1_47;
	mad.lo.s64 	%rd344, %rd1612, 25214903917, 11;
	and.b64  	%rd1613, %rd344, 281474976710655;
	shr.u64 	%rd345, %rd1613, 17;
	cvt.u32.u64 	%r550, %rd345;
	rem.u32 	%r2172, %r550, %r49;
	bra.uni 	$L__BB1_48;
$L__BB1_47:
	cvt.u64.u32 	%rd346, %r49;
	mad.lo.s64 	%rd347, %rd1612, 25214903917, 11;
	and.b64  	%rd1613, %rd347, 281474976710655;
	shr.u64 	%rd348, %rd1613, 17;
	mul.lo.s64 	%rd349, %rd348, %rd346;
	shr.u64 	%rd350, %rd349, 31;
	cvt.u32.u64 	%r2172, %rd350;
$L__BB1_48:
	add.s32 	%r551, %r2172, %r2171;
	cvt.u64.u32 	%rd351, %r2171;
	add.s64 	%rd62, %rd1, %rd351;
	add.s64 	%rd63, %rd62, 1072;
	ld.local.u8 	%rs33, [%rd62+1072];
	cvt.u64.u32 	%rd352, %r551;
	add.s64 	%rd353, %rd1, %rd352;
	ld.local.u8 	%rs34, [%rd353+1072];
	st.local.u8 	[%rd62+1072], %rs34;
	st.local.u8 	[%rd353+1072], %rs33;
	mad.lo.s64 	%rd354, %rd1613, 25214903917, 11;
	shr.u64 	%rd355, %rd354, 17;
	cvt.u32.u64 	%r553, %rd355;
	and.b32  	%r554, %r553, 2147483647;
	rem.u32 	%r555, %r554, %r548;
	mad.lo.s64 	%rd64, %rd1613, 8602081037417187945, 277363943098;
	and.b64  	%rd65, %rd64, 281474976710655;
	ld.local.u8 	%rs35, [%rd62+1073];
	cvt.u64.u32 	%rd356, %r555;
	add.s64 	%rd357, %rd63, %rd356;
	ld.local.u8 	%rs36, [%rd357+1];
	st.local.u8 	[%rd62+1073], %rs36;
	st.local.u8 	[%rd357+1], %rs35;
	sub.s32 	%r53, 254, %r2171;
	and.b32  	%r556, %r53, 252;
	setp.eq.s32 	%p18, %r556, 0;
	@%p18 bra 	$L__BB1_50;
	shr.u64 	%rd358, %rd65, 17;
	cvt.u32.u64 	%r557, %rd358;
	rem.u32 	%r2173, %r557, %r53;
	bra.uni 	$L__BB1_51;
$L__BB1_50:
	shr.u64 	%rd359, %rd65, 47;
	cvt.u32.u64 	%r2173, %rd359;
$L__BB1_51:
	ld.local.u8 	%rs37, [%rd62+1074];
	cvt.u64.u32 	%rd360, %r2173;
	add.s64 	%rd361, %rd63, %rd360;
	ld.local.u8 	%rs38, [%rd361+2];
	st.local.u8 	[%rd62+1074], %rs38;
	st.local.u8 	[%rd361+2], %rs37;
	sub.s32 	%r57, 253, %r2171;
	and.b32  	%r558, %r57, 252;
	setp.eq.s32 	%p19, %r558, 0;
	@%p19 bra 	$L__BB1_53;
	mad.lo.s64 	%rd362, %rd64, 25214903917, 11;
	and.b64  	%rd1612, %rd362, 281474976710655;
	shr.u64 	%rd363, %rd1612, 17;
	cvt.u32.u64 	%r559, %rd363;
	rem.u32 	%r560, %r559, %r57;
	add.s32 	%r561, %r560, 1072;
	cvt.u64.u32 	%rd1615, %r561;
	bra.uni 	$L__BB1_54;
$L__BB1_53:
	mad.lo.s64 	%rd365, %rd64, 25214903917, 11;
	and.b64  	%rd1612, %rd365, 281474976710655;
	mov.b64 	%rd1615, 1072;
$L__BB1_54:
	ld.local.u8 	%rs39, [%rd62+1075];
	add.s64 	%rd366, %rd62, %rd1615;
	ld.local.u8 	%rs40, [%rd366+3];
	st.local.u8 	[%rd62+1075], %rs40;
	st.local.u8 	[%rd366+3], %rs39;
	add.s32 	%r2171, %r2171, 4;
	setp.ne.s32 	%p20, %r2171, 256;
	@%p20 bra 	$L__BB1_45;
	mad.lo.s64 	%rd367, %rd1612, 806876925344, 352;
	and.b64  	%rd368, %rd367, 9007199120523264;
	mad.lo.s64 	%rd369, %rd1612, 8602081037417187945, 277363943098;
	shr.u64 	%rd370, %rd369, 21;
	and.b64  	%rd371, %rd370, 134217727;
	or.b64  	%rd372, %rd371, %rd368;
	cvt.rn.f64.u64 	%fd46, %rd372;
	mul.f64 	%fd47, %fd46, 0d3CA0000000000000;
	mul.f64 	%fd48, %fd47, 0d4070000000000000;
	cvt.rn.f32.f64 	%f106, %fd48;
	st.local.f32 	[%rd1+1596], %f106;
	mad.lo.s64 	%rd373, %rd1612, 1736862336005215904, 2666505958129870752;
	and.b64  	%rd374, %rd373, 9007199120523264;
	mad.lo.s64 	%rd375, %rd1612, 5985058416696778513, -8542997297661424380;
	shr.u64 	%rd376, %rd375, 21;
	and.b64  	%rd377, %rd376, 134217727;
	or.b64  	%rd378, %rd377, %rd374;
	cvt.rn.f64.u64 	%fd49, %rd378;
	mul.f64 	%fd50, %fd49, 0d3CA0000000000000;
	mul.f64 	%fd51, %fd50, 0d4070000000000000;
	cvt.rn.f32.f64 	%f107, %fd51;
	st.local.f32 	[%rd1+1600], %f107;
	mad.lo.s64 	%rd379, %rd1612, 8074320948992935840, 7136985854854846432;
	and.b64  	%rd380, %rd379, 9007199120523264;
	mad.lo.s64 	%rd381, %rd1612, 3291645168302270457, 7610264652607923550;
	and.b64  	%rd1616, %rd381, 281474976710655;
	shr.u64 	%rd382, %rd1616, 21;
	or.b64  	%rd383, %rd382, %rd380;
	cvt.rn.f64.u64 	%fd52, %rd383;
	mul.f64 	%fd53, %fd52, 0d3CA0000000000000;
	mul.f64 	%fd54, %fd53, 0d4070000000000000;
	cvt.rn.f32.f64 	%f108, %fd54;
	st.local.f32 	[%rd1+1604], %f108;
	mov.b32 	%r563, 50462976;
	st.local.u32 	[%rd1+1340], %r563;
	mov.b32 	%r564, 117835012;
	st.local.u32 	[%rd1+1344], %r564;
	mov.b32 	%r565, 185207048;
	st.local.u32 	[%rd1+1348], %r565;
	mov.b32 	%r566, 252579084;
	st.local.u32 	[%rd1+1352], %r566;
	mov.b32 	%r567, 319951120;
	st.local.u32 	[%rd1+1356], %r567;
	mov.b32 	%r568, 387323156;
	st.local.u32 	[%rd1+1360], %r568;
	mov.b32 	%r569, 454695192;
	st.local.u32 	[%rd1+1364], %r569;
	mov.b32 	%r570, 522067228;
	st.local.u32 	[%rd1+1368], %r570;
	mov.b32 	%r571, 589439264;
	st.local.u32 	[%rd1+1372], %r571;
	mov.b32 	%r572, 656811300;
	st.local.u32 	[%rd1+1376], %r572;
	mov.b32 	%r573, 724183336;
	st.local.u32 	[%rd1+1380], %r573;
	mov.b32 	%r574, 791555372;
	st.local.u32 	[%rd1+1384], %r574;
	mov.b32 	%r575, 858927408;
	st.local.u32 	[%rd1+1388], %r575;
	mov.b32 	%r576, 926299444;
	st.local.u32 	[%rd1+1392], %r576;
	mov.b32 	%r577, 993671480;
	st.local.u32 	[%rd1+1396], %r577;
	mov.b32 	%r578, 1061043516;
	st.local.u32 	[%rd1+1400], %r578;
	mov.b32 	%r579, 1128415552;
	st.local.u32 	[%rd1+1404], %r579;
	mov.b32 	%r580, 1195787588;
	st.local.u32 	[%rd1+1408], %r580;
	mov.b32 	%r581, 1263159624;
	st.local.u32 	[%rd1+1412], %r581;
	mov.b32 	%r582, 1330531660;
	st.local.u32 	[%rd1+1416], %r582;
	mov.b32 	%r583, 1397903696;
	st.local.u32 	[%rd1+1420], %r583;
	mov.b32 	%r584, 1465275732;
	st.local.u32 	[%rd1+1424], %r584;
	mov.b32 	%r585, 1532647768;
	st.local.u32 	[%rd1+1428], %r585;
	mov.b32 	%r586, 1600019804;
	st.local.u32 	[%rd1+1432], %r586;
	mov.b32 	%r587, 1667391840;
	st.local.u32 	[%rd1+1436], %r587;
	mov.b32 	%r588, 1734763876;
	st.local.u32 	[%rd1+1440], %r588;
	mov.b32 	%r589, 1802135912;
	st.local.u32 	[%rd1+1444], %r589;
	mov.b32 	%r590, 1869507948;
	st.local.u32 	[%rd1+1448], %r590;
	mov.b32 	%r591, 1936879984;
	st.local.u32 	[%rd1+1452], %r591;
	mov.b32 	%r592, 2004252020;
	st.local.u32 	[%rd1+1456], %r592;
	mov.b32 	%r593, 2071624056;
	st.local.u32 	[%rd1+1460], %r593;
	mov.b32 	%r594, 2138996092;
	st.local.u32 	[%rd1+1464], %r594;
	mov.b32 	%r595, -2088599168;
	st.local.u32 	[%rd1+1468], %r595;
	mov.b32 	%r596, -2021227132;
	st.local.u32 	[%rd1+1472], %r596;
	mov.b32 	%r597, -1953855096;
	st.local.u32 	[%rd1+1476], %r597;
	mov.b32 	%r598, -1886483060;
	st.local.u32 	[%rd1+1480], %r598;
	mov.b32 	%r599, -1819111024;
	st.local.u32 	[%rd1+1484], %r599;
	mov.b32 	%r600, -1751738988;
	st.local.u32 	[%rd1+1488], %r600;
	mov.b32 	%r601, -1684366952;
	st.local.u32 	[%rd1+1492], %r601;
	mov.b32 	%r602, -1616994916;
	st.local.u32 	[%rd1+1496], %r602;
	mov.b32 	%r603, -1549622880;
	st.local.u32 	[%rd1+1500], %r603;
	mov.b32 	%r604, -1482250844;
	st.local.u32 	[%rd1+1504], %r604;
	mov.b32 	%r605, -1414878808;
	st.local.u32 	[%rd1+1508], %r605;
	mov.b32 	%r606, -1347506772;
	st.local.u32 	[%rd1+1512], %r606;
	mov.b32 	%r607, -1280134736;
	st.local.u32 	[%rd1+1516], %r607;
	mov.b32 	%r608, -1212762700;
	st.local.u32 	[%rd1+1520], %r608;
	mov.b32 	%r609, -1145390664;
	st.local.u32 	[%rd1+1524], %r609;
	mov.b32 	%r610, -1078018628;
	st.local.u32 	[%rd1+1528], %r610;
	mov.b32 	%r611, -1010646592;
	st.local.u32 	[%rd1+1532], %r611;
	mov.b32 	%r612, -943274556;
	st.local.u32 	[%rd1+1536], %r612;
	mov.b32 	%r613, -875902520;
	st.local.u32 	[%rd1+1540], %r613;
	mov.b32 	%r614, -808530484;
	st.local.u32 	[%rd1+1544], %r614;
	mov.b32 	%r615, -741158448;
	st.local.u32 	[%rd1+1548], %r615;
	mov.b32 	%r616, -673786412;
	st.local.u32 	[%rd1+1552], %r616;
	mov.b32 	%r617, -606414376;
	st.local.u32 	[%rd1+1556], %r617;
	mov.b32 	%r618, -539042340;
	st.local.u32 	[%rd1+1560], %r618;
	mov.b32 	%r619, -471670304;
	st.local.u32 	[%rd1+1564], %r619;
	mov.b32 	%r620, -404298268;
	st.local.u32 	[%rd1+1568], %r620;
	mov.b32 	%r621, -336926232;
	st.local.u32 	[%rd1+1572], %r621;
	mov.b32 	%r622, -269554196;
	st.local.u32 	[%rd1+1576], %r622;
	mov.b32 	%r623, -202182160;
	st.local.u32 	[%rd1+1580], %r623;
	mov.b32 	%r624, -134810124;
	st.local.u32 	[%rd1+1584], %r624;
	mov.b32 	%r625, -67438088;
	st.local.u32 	[%rd1+1588], %r625;
	mov.b32 	%r626, -66052;
	st.local.u32 	[%rd1+1592], %r626;
	mov.b32 	%r2174, 0;
$L__BB1_56:
	sub.s32 	%r60, 256, %r2174;
	sub.s32 	%r627, 255, %r2174;
	and.b32  	%r628, %r60, %r627;
	setp.eq.s32 	%p21, %r628, 0;
	@%p21 bra 	$L__BB1_58;
	mad.lo.s64 	%rd384, %rd1616, 25214903917, 11;
	and.b64  	%rd1617, %rd384, 281474976710655;
	shr.u64 	%rd385, %rd1617, 17;
	cvt.u32.u64 	%r629, %rd385;
	rem.u32 	%r2175, %r629, %r60;
	bra.uni 	$L__BB1_59;
$L__BB1_58:
	cvt.u64.u32 	%rd386, %r60;
	mad.lo.s64 	%rd387, %rd1616, 25214903917, 11;
	and.b64  	%rd1617, %rd387, 281474976710655;
	shr.u64 	%rd388, %rd1617, 17;
	mul.lo.s64 	%rd389, %rd388, %rd386;
	shr.u64 	%rd390, %rd389, 31;
	cvt.u32.u64 	%r2175, %rd390;
$L__BB1_59:
	add.s32 	%r630, %r2175, %r2174;
	cvt.u64.u32 	%rd391, %r2174;
	add.s64 	%rd76, %rd1, %rd391;
	add.s64 	%rd77, %rd76, 1340;
	ld.local.u8 	%rs41, [%rd76+1340];
	cvt.u64.u32 	%rd392, %r630;
	add.s64 	%rd393, %rd1, %rd392;
	ld.local.u8 	%rs42, [%rd393+1340];
	st.local.u8 	[%rd76+1340], %rs42;
	st.local.u8 	[%rd393+1340], %rs41;
	mad.lo.s64 	%rd394, %rd1617, 25214903917, 11;
	shr.u64 	%rd395, %rd394, 17;
	cvt.u32.u64 	%r632, %rd395;
	and.b32  	%r633, %r632, 2147483647;
	rem.u32 	%r634, %r633, %r627;
	mad.lo.s64 	%rd78, %rd1617, 8602081037417187945, 277363943098;
	and.b64  	%rd79, %rd78, 281474976710655;
	ld.local.u8 	%rs43, [%rd76+1341];
	cvt.u64.u32 	%rd396, %r634;
	add.s64 	%rd397, %rd77, %rd396;
	ld.local.u8 	%rs44, [%rd397+1];
	st.local.u8 	[%rd76+1341], %rs44;
	st.local.u8 	[%rd397+1], %rs43;
	sub.s32 	%r64, 254, %r2174;
	and.b32  	%r635, %r64, 252;
	setp.eq.s32 	%p22, %r635, 0;
	@%p22 bra 	$L__BB1_61;
	shr.u64 	%rd398, %rd79, 17;
	cvt.u32.u64 	%r636, %rd398;
	rem.u32 	%r2176, %r636, %r64;
	bra.uni 	$L__BB1_62;
$L__BB1_61:
	shr.u64 	%rd399, %rd79, 47;
	cvt.u32.u64 	%r2176, %rd399;
$L__BB1_62:
	ld.local.u8 	%rs45, [%rd76+1342];
	cvt.u64.u32 	%rd400, %r2176;
	add.s64 	%rd401, %rd77, %rd400;
	ld.local.u8 	%rs46, [%rd401+2];
	st.local.u8 	[%rd76+1342], %rs46;
	st.local.u8 	[%rd401+2], %rs45;
	sub.s32 	%r68, 253, %r2174;
	and.b32  	%r637, %r68, 252;
	setp.eq.s32 	%p23, %r637, 0;
	@%p23 bra 	$L__BB1_64;
	mad.lo.s64 	%rd402, %rd78, 25214903917, 11;
	and.b64  	%rd1616, %rd402, 281474976710655;
	shr.u64 	%rd403, %rd1616, 17;
	cvt.u32.u64 	%r638, %rd403;
	rem.u32 	%r639, %r638, %r68;
	add.s32 	%r640, %r639, 1340;
	cvt.u64.u32 	%rd1619, %r640;
	bra.uni 	$L__BB1_65;
$L__BB1_64:
	mad.lo.s64 	%rd405, %rd78, 25214903917, 11;
	and.b64  	%rd1616, %rd405, 281474976710655;
	mov.b64 	%rd1619, 1340;
$L__BB1_65:
	ld.local.u8 	%rs47, [%rd76+1343];
	add.s64 	%rd406, %rd76, %rd1619;
	ld.local.u8 	%rs48, [%rd406+3];
	st.local.u8 	[%rd76+1343], %rs48;
	st.local.u8 	[%rd406+3], %rs47;
	add.s32 	%r2174, %r2174, 4;
	setp.ne.s32 	%p24, %r2174, 256;
	@%p24 bra 	$L__BB1_56;
	mad.lo.s64 	%rd407, %rd1616, 806876925344, 352;
	and.b64  	%rd408, %rd407, 9007199120523264;
	mad.lo.s64 	%rd409, %rd1616, 8602081037417187945, 277363943098;
	shr.u64 	%rd410, %rd409, 21;
	and.b64  	%rd411, %rd410, 134217727;
	or.b64  	%rd412, %rd411, %rd408;
	cvt.rn.f64.u64 	%fd55, %rd412;
	mul.f64 	%fd56, %fd55, 0d3CA0000000000000;
	mul.f64 	%fd57, %fd56, 0d4070000000000000;
	cvt.rn.f32.f64 	%f109, %fd57;
	st.local.f32 	[%rd1+1864], %f109;
	mad.lo.s64 	%rd413, %rd1616, 1736862336005215904, 2666505958129870752;
	and.b64  	%rd414, %rd413, 9007199120523264;
	mad.lo.s64 	%rd415, %rd1616, 5985058416696778513, -8542997297661424380;
	shr.u64 	%rd416, %rd415, 21;
	and.b64  	%rd417, %rd416, 134217727;
	or.b64  	%rd418, %rd417, %rd414;
	cvt.rn.f64.u64 	%fd58, %rd418;
	mul.f64 	%fd59, %fd58, 0d3CA0000000000000;
	mul.f64 	%fd60, %fd59, 0d4070000000000000;
	cvt.rn.f32.f64 	%f110, %fd60;
	st.local.f32 	[%rd1+1868], %f110;
	mad.lo.s64 	%rd419, %rd1616, 8074320948992935840, 7136985854854846432;
	and.b64  	%rd420, %rd419, 9007199120523264;
	mad.lo.s64 	%rd421, %rd1616, 3291645168302270457, 7610264652607923550;
	and.b64  	%rd1620, %rd421, 281474976710655;
	shr.u64 	%rd422, %rd1620, 21;
	or.b64  	%rd423, %rd422, %rd420;
	cvt.rn.f64.u64 	%fd61, %rd423;
	mul.f64 	%fd62, %fd61, 0d3CA0000000000000;
	mul.f64 	%fd63, %fd62, 0d4070000000000000;
	cvt.rn.f32.f64 	%f111, %fd63;
	st.local.f32 	[%rd1+1872], %f111;
	mov.b32 	%r642, 50462976;
	st.local.u32 	[%rd1+1608], %r642;
	mov.b32 	%r643, 117835012;
	st.local.u32 	[%rd1+1612], %r643;
	mov.b32 	%r644, 185207048;
	st.local.u32 	[%rd1+1616], %r644;
	mov.b32 	%r645, 252579084;
	st.local.u32 	[%rd1+1620], %r645;
	mov.b32 	%r646, 319951120;
	st.local.u32 	[%rd1+1624], %r646;
	mov.b32 	%r647, 387323156;
	st.local.u32 	[%rd1+1628], %r647;
	mov.b32 	%r648, 454695192;
	st.local.u32 	[%rd1+1632], %r648;
	mov.b32 	%r649, 522067228;
	st.local.u32 	[%rd1+1636], %r649;
	mov.b32 	%r650, 589439264;
	st.local.u32 	[%rd1+1640], %r650;
	mov.b32 	%r651, 656811300;
	st.local.u32 	[%rd1+1644], %r651;
	mov.b32 	%r652, 724183336;
	st.local.u32 	[%rd1+1648], %r652;
	mov.b32 	%r653, 791555372;
	st.local.u32 	[%rd1+1652], %r653;
	mov.b32 	%r654, 858927408;
	st.local.u32 	[%rd1+1656], %r654;
	mov.b32 	%r655, 926299444;
	st.local.u32 	[%rd1+1660], %r655;
	mov.b32 	%r656, 993671480;
	st.local.u32 	[%rd1+1664], %r656;
	mov.b32 	%r657, 1061043516;
	st.local.u32 	[%rd1+1668], %r657;
	mov.b32 	%r658, 1128415552;
	st.local.u32 	[%rd1+1672], %r658;
	mov.b32 	%r659, 1195787588;
	st.local.u32 	[%rd1+1676], %r659;
	mov.b32 	%r660, 1263159624;
	st.local.u32 	[%rd1+1680], %r660;
	mov.b32 	%r661, 1330531660;
	st.local.u32 	[%rd1+1684], %r661;
	mov.b32 	%r662, 1397903696;
	st.local.u32 	[%rd1+1688], %r662;
	mov.b32 	%r663, 1465275732;
	st.local.u32 	[%rd1+1692], %r663;
	mov.b32 	%r664, 1532647768;
	st.local.u32 	[%rd1+1696], %r664;
	mov.b32 	%r665, 1600019804;
	st.local.u32 	[%rd1+1700], %r665;
	mov.b32 	%r666, 1667391840;
	st.local.u32 	[%rd1+1704], %r666;
	mov.b32 	%r667, 1734763876;
	st.local.u32 	[%rd1+1708], %r667;
	mov.b32 	%r668, 1802135912;
	st.local.u32 	[%rd1+1712], %r668;
	mov.b32 	%r669, 1869507948;
	st.local.u32 	[%rd1+1716], %r669;
	mov.b32 	%r670, 1936879984;
	st.local.u32 	[%rd1+1720], %r670;
	mov.b32 	%r671, 2004252020;
	st.local.u32 	[%rd1+1724], %r671;
	mov.b32 	%r672, 2071624056;
	st.local.u32 	[%rd1+1728], %r672;
	mov.b32 	%r673, 2138996092;
	st.local.u32 	[%rd1+1732], %r673;
	mov.b32 	%r674, -2088599168;
	st.local.u32 	[%rd1+1736], %r674;
	mov.b32 	%r675, -2021227132;
	st.local.u32 	[%rd1+1740], %r675;
	mov.b32 	%r676, -1953855096;
	st.local.u32 	[%rd1+1744], %r676;
	mov.b32 	%r677, -1886483060;
	st.local.u32 	[%rd1+1748], %r677;
	mov.b32 	%r678, -1819111024;
	st.local.u32 	[%rd1+1752], %r678;
	mov.b32 	%r679, -1751738988;
	st.local.u32 	[%rd1+1756], %r679;
	mov.b32 	%r680, -1684366952;
	st.local.u32 	[%rd1+1760], %r680;
	mov.b32 	%r681, -1616994916;
	st.local.u32 	[%rd1+1764], %r681;
	mov.b32 	%r682, -1549622880;
	st.local.u32 	[%rd1+1768], %r682;
	mov.b32 	%r683, -1482250844;
	st.local.u32 	[%rd1+1772], %r683;
	mov.b32 	%r684, -1414878808;
	st.local.u32 	[%rd1+1776], %r684;
	mov.b32 	%r685, -1347506772;
	st.local.u32 	[%rd1+1780], %r685;
	mov.b32 	%r686, -1280134736;
	st.local.u32 	[%rd1+1784], %r686;
	mov.b32 	%r687, -1212762700;
	st.local.u32 	[%rd1+1788], %r687;
	mov.b32 	%r688, -1145390664;
	st.local.u32 	[%rd1+1792], %r688;
	mov.b32 	%r689, -1078018628;
	st.local.u32 	[%rd1+1796], %r689;
	mov.b32 	%r690, -1010646592;
	st.local.u32 	[%rd1+1800], %r690;
	mov.b32 	%r691, -943274556;
	st.local.u32 	[%rd1+1804], %r691;
	mov.b32 	%r692, -875902520;
	st.local.u32 	[%rd1+1808], %r692;
	mov.b32 	%r693, -808530484;
	st.local.u32 	[%rd1+1812], %r693;
	mov.b32 	%r694, -741158448;
	st.local.u32 	[%rd1+1816], %r694;
	mov.b32 	%r695, -673786412;
	st.local.u32 	[%rd1+1820], %r695;
	mov.b32 	%r696, -606414376;
	st.local.u32 	[%rd1+1824], %r696;
	mov.b32 	%r697, -539042340;
	st.local.u32 	[%rd1+1828], %r697;
	mov.b32 	%r698, -471670304;
	st.local.u32 	[%rd1+1832], %r698;
	mov.b32 	%r699, -404298268;
	st.local.u32 	[%rd1+1836], %r699;
	mov.b32 	%r700, -336926232;
	st.local.u32 	[%rd1+1840], %r700;
	mov.b32 	%r701, -269554196;
	st.local.u32 	[%rd1+1844], %r701;
	mov.b32 	%r702, -202182160;
	st.local.u32 	[%rd1+1848], %r702;
	mov.b32 	%r703, -134810124;
	st.local.u32 	[%rd1+1852], %r703;
	mov.b32 	%r704, -67438088;
	st.local.u32 	[%rd1+1856], %r704;
	mov.b32 	%r705, -66052;
	st.local.u32 	[%rd1+1860], %r705;
	mov.b32 	%r2177, 0;
$L__BB1_67:
	sub.s32 	%r71, 256, %r2177;
	sub.s32 	%r706, 255, %r2177;
	and.b32  	%r707, %r71, %r706;
	setp.eq.s32 	%p25, %r707, 0;
	@%p25 bra 	$L__BB1_69;
	mad.lo.s64 	%rd424, %rd1620, 25214903917, 11;
	and.b64  	%rd1621, %rd424, 281474976710655;
	shr.u64 	%rd425, %rd1621, 17;
	cvt.u32.u64 	%r708, %rd425;
	rem.u32 	%r2178, %r708, %r71;
	bra.uni 	$L__BB1_70;
$L__BB1_69:
	cvt.u64.u32 	%rd426, %r71;
	mad.lo.s64 	%rd427, %rd1620, 25214903917, 11;
	and.b64  	%rd1621, %rd427, 281474976710655;
	shr.u64 	%rd428, %rd1621, 17;
	mul.lo.s64 	%rd429, %rd428, %rd426;
	shr.u64 	%rd430, %rd429, 31;
	cvt.u32.u64 	%r2178, %rd430;
$L__BB1_70:
	add.s32 	%r709, %r2178, %r2177;
	cvt.u64.u32 	%rd431, %r2177;
	add.s64 	%rd90, %rd1, %rd431;
	add.s64 	%rd91, %rd90, 1608;
	ld.local.u8 	%rs49, [%rd90+1608];
	cvt.u64.u32 	%rd432, %r709;
	add.s64 	%rd433, %rd1, %rd432;
	ld.local.u8 	%rs50, [%rd433+1608];
	st.local.u8 	[%rd90+1608], %rs50;
	st.local.u8 	[%rd433+1608], %rs49;
	mad.lo.s64 	%rd434, %rd1621, 25214903917, 11;
	shr.u64 	%rd435, %rd434, 17;
	cvt.u32.u64 	%r711, %rd435;
	and.b32  	%r712, %r711, 2147483647;
	rem.u32 	%r713, %r712, %r706;
	mad.lo.s64 	%rd92, %rd1621, 8602081037417187945, 277363943098;
	and.b64  	%rd93, %rd92, 281474976710655;
	ld.local.u8 	%rs51, [%rd90+1609];
	cvt.u64.u32 	%rd436, %r713;
	add.s64 	%rd437, %rd91, %rd436;
	ld.local.u8 	%rs52, [%rd437+1];
	st.local.u8 	[%rd90+1609], %rs52;
	st.local.u8 	[%rd437+1], %rs51;
	sub.s32 	%r75, 254, %r2177;
	and.b32  	%r714, %r75, 252;
	setp.eq.s32 	%p26, %r714, 0;
	@%p26 bra 	$L__BB1_72;
	shr.u64 	%rd438, %rd93, 17;
	cvt.u32.u64 	%r715, %rd438;
	rem.u32 	%r2179, %r715, %r75;
	bra.uni 	$L__BB1_73;
$L__BB1_72:
	shr.u64 	%rd439, %rd93, 47;
	cvt.u32.u64 	%r2179, %rd439;
$L__BB1_73:
	ld.local.u8 	%rs53, [%rd90+1610];
	cvt.u64.u32 	%rd440, %r2179;
	add.s64 	%rd441, %rd91, %rd440;
	ld.local.u8 	%rs54, [%rd441+2];
	st.local.u8 	[%rd90+1610], %rs54;
	st.local.u8 	[%rd441+2], %rs53;
	sub.s32 	%r79, 253, %r2177;
	and.b32  	%r716, %r79, 252;
	setp.eq.s32 	%p27, %r716, 0;
	@%p27 bra 	$L__BB1_75;
	mad.lo.s64 	%rd442, %rd92, 25214903917, 11;
	and.b64  	%rd1620, %rd442, 281474976710655;
	shr.u64 	%rd443, %rd1620, 17;
	cvt.u32.u64 	%r717, %rd443;
	rem.u32 	%r718, %r717, %r79;
	add.s32 	%r719, %r718, 1608;
	cvt.u64.u32 	%rd1623, %r719;
	bra.uni 	$L__BB1_76;
$L__BB1_75:
	mad.lo.s64 	%rd445, %rd92, 25214903917, 11;
	and.b64  	%rd1620, %rd445, 281474976710655;
	mov.b64 	%rd1623, 1608;
$L__BB1_76:
	ld.local.u8 	%rs55, [%rd90+1611];
	add.s64 	%rd446, %rd90, %rd1623;
	ld.local.u8 	%rs56, [%rd446+3];
	st.local.u8 	[%rd90+1611], %rs56;
	st.local.u8 	[%rd446+3], %rs55;
	add.s32 	%r2177, %r2177, 4;
	setp.ne.s32 	%p28, %r2177, 256;
	@%p28 bra 	$L__BB1_67;
	mad.lo.s64 	%rd447, %rd1620, 806876925344, 352;
	and.b64  	%rd448, %rd447, 9007199120523264;
	mad.lo.s64 	%rd449, %rd1620, 8602081037417187945, 277363943098;
	shr.u64 	%rd450, %rd449, 21;
	and.b64  	%rd451, %rd450, 134217727;
	or.b64  	%rd452, %rd451, %rd448;
	cvt.rn.f64.u64 	%fd64, %rd452;
	mul.f64 	%fd65, %fd64, 0d3CA0000000000000;
	mul.f64 	%fd66, %fd65, 0d4070000000000000;
	cvt.rn.f32.f64 	%f112, %fd66;
	st.local.f32 	[%rd1+2132], %f112;
	mad.lo.s64 	%rd453, %rd1620, 1736862336005215904, 2666505958129870752;
	and.b64  	%rd454, %rd453, 9007199120523264;
	mad.lo.s64 	%rd455, %rd1620, 5985058416696778513, -8542997297661424380;
	shr.u64 	%rd456, %rd455, 21;
	and.b64  	%rd457, %rd456, 134217727;
	or.b64  	%rd458, %rd457, %rd454;
	cvt.rn.f64.u64 	%fd67, %rd458;
	mul.f64 	%fd68, %fd67, 0d3CA0000000000000;
	mul.f64 	%fd69, %fd68, 0d4070000000000000;
	cvt.rn.f32.f64 	%f113, %fd69;
	st.local.f32 	[%rd1+2136], %f113;
	mad.lo.s64 	%rd459, %rd1620, 8074320948992935840, 7136985854854846432;
	and.b64  	%rd460, %rd459, 9007199120523264;
	mad.lo.s64 	%rd461, %rd1620, 3291645168302270457, 7610264652607923550;
	and.b64  	%rd1624, %rd461, 281474976710655;
	shr.u64 	%rd462, %rd1624, 21;
	or.b64  	%rd463, %rd462, %rd460;
	cvt.rn.f64.u64 	%fd70, %rd463;
	mul.f64 	%fd71, %fd70, 0d3CA0000000000000;
	mul.f64 	%fd72, %fd71, 0d4070000000000000;
	cvt.rn.f32.f64 	%f114, %fd72;
	st.local.f32 	[%rd1+2140], %f114;
	mov.b32 	%r721, 50462976;
	st.local.u32 	[%rd1+1876], %r721;
	mov.b32 	%r722, 117835012;
	st.local.u32 	[%rd1+1880], %r722;
	mov.b32 	%r723, 185207048;
	st.local.u32 	[%rd1+1884], %r723;
	mov.b32 	%r724, 252579084;
	st.local.u32 	[%rd1+1888], %r724;
	mov.b32 	%r725, 319951120;
	st.local.u32 	[%rd1+1892], %r725;
	mov.b32 	%r726, 387323156;
	st.local.u32 	[%rd1+1896], %r726;
	mov.b32 	%r727, 454695192;
	st.local.u32 	[%rd1+1900], %r727;
	mov.b32 	%r728, 522067228;
	st.local.u32 	[%rd1+1904], %r728;
	mov.b32 	%r729, 589439264;
	st.local.u32 	[%rd1+1908], %r729;
	mov.b32 	%r730, 656811300;
	st.local.u32 	[%rd1+1912], %r730;
	mov.b32 	%r731, 724183336;
	st.local.u32 	[%rd1+1916], %r731;
	mov.b32 	%r732, 791555372;
	st.local.u32 	[%rd1+1920], %r732;
	mov.b32 	%r733, 858927408;
	st.local.u32 	[%rd1+1924], %r733;
	mov.b32 	%r734, 926299444;
	st.local.u32 	[%rd1+1928], %r734;
	mov.b32 	%r735, 993671480;
	st.local.u32 	[%rd1+1932], %r735;
	mov.b32 	%r736, 1061043516;
	st.local.u32 	[%rd1+1936], %r736;
	mov.b32 	%r737, 1128415552;
	st.local.u32 	[%rd1+1940], %r737;
	mov.b32 	%r738, 1195787588;
	st.local.u32 	[%rd1+1944], %r738;
	mov.b32 	%r739, 1263159624;
	st.local.u32 	[%rd1+1948], %r739;
	mov.b32 	%r740, 1330531660;
	st.local.u32 	[%rd1+1952], %r740;
	mov.b32 	%r741, 1397903696;
	st.local.u32 	[%rd1+1956], %r741;
	mov.b32 	%r742, 1465275732;
	st.local.u32 	[%rd1+1960], %r742;
	mov.b32 	%r743, 1532647768;
	st.local.u32 	[%rd1+1964], %r743;
	mov.b32 	%r744, 1600019804;
	st.local.u32 	[%rd1+1968], %r744;
	mov.b32 	%r745, 1667391840;
	st.local.u32 	[%rd1+1972], %r745;
	mov.b32 	%r746, 1734763876;
	st.local.u32 	[%rd1+1976], %r746;
	mov.b32 	%r747, 1802135912;
	st.local.u32 	[%rd1+1980], %r747;
	mov.b32 	%r748, 1869507948;
	st.local.u32 	[%rd1+1984], %r748;
	mov.b32 	%r749, 1936879984;
	st.local.u32 	[%rd1+1988], %r749;
	mov.b32 	%r750, 2004252020;
	st.local.u32 	[%rd1+1992], %r750;
	mov.b32 	%r751, 2071624056;
	st.local.u32 	[%rd1+1996], %r751;
	mov.b32 	%r752, 2138996092;
	st.local.u32 	[%rd1+2000], %r752;
	mov.b32 	%r753, -2088599168;
	st.local.u32 	[%rd1+2004], %r753;
	mov.b32 	%r754, -2021227132;
	st.local.u32 	[%rd1+2008], %r754;
	mov.b32 	%r755, -1953855096;
	st.local.u32 	[%rd1+2012], %r755;
	mov.b32 	%r756, -1886483060;
	st.local.u32 	[%rd1+2016], %r756;
	mov.b32 	%r757, -1819111024;
	st.local.u32 	[%rd1+2020], %r757;
	mov.b32 	%r758, -1751738988;
	st.local.u32 	[%rd1+2024], %r758;
	mov.b32 	%r759, -1684366952;
	st.local.u32 	[%rd1+2028], %r759;
	mov.b32 	%r760, -1616994916;
	st.local.u32 	[%rd1+2032], %r760;
	mov.b32 	%r761, -1549622880;
	st.local.u32 	[%rd1+2036], %r761;
	mov.b32 	%r762, -1482250844;
	st.local.u32 	[%rd1+2040], %r762;
	mov.b32 	%r763, -1414878808;
	st.local.u32 	[%rd1+2044], %r763;
	mov.b32 	%r764, -1347506772;
	st.local.u32 	[%rd1+2048], %r764;
	mov.b32 	%r765, -1280134736;
	st.local.u32 	[%rd1+2052], %r765;
	mov.b32 	%r766, -1212762700;
	st.local.u32 	[%rd1+2056], %r766;
	mov.b32 	%r767, -1145390664;
	st.local.u32 	[%rd1+2060], %r767;
	mov.b32 	%r768, -1078018628;
	st.local.u32 	[%rd1+2064], %r768;
	mov.b32 	%r769, -1010646592;
	st.local.u32 	[%rd1+2068], %r769;
	mov.b32 	%r770, -943274556;
	st.local.u32 	[%rd1+2072], %r770;
	mov.b32 	%r771, -875902520;
	st.local.u32 	[%rd1+2076], %r771;
	mov.b32 	%r772, -808530484;
	st.local.u32 	[%rd1+2080], %r772;
	mov.b32 	%r773, -741158448;
	st.local.u32 	[%rd1+2084], %r773;
	mov.b32 	%r774, -673786412;
	st.local.u32 	[%rd1+2088], %r774;
	mov.b32 	%r775, -606414376;
	st.local.u32 	[%rd1+2092], %r775;
	mov.b32 	%r776, -539042340;
	st.local.u32 	[%rd1+2096], %r776;
	mov.b32 	%r777, -471670304;
	st.local.u32 	[%rd1+2100], %r777;
	mov.b32 	%r778, -404298268;
	st.local.u32 	[%rd1+2104], %r778;
	mov.b32 	%r779, -336926232;
	st.local.u32 	[%rd1+2108], %r779;
	mov.b32 	%r780, -269554196;
	st.local.u32 	[%rd1+2112], %r780;
	mov.b32 	%r781, -202182160;
	st.local.u32 	[%rd1+2116], %r781;
	mov.b32 	%r782, -134810124;
	st.local.u32 	[%rd1+2120], %r782;
	mov.b32 	%r783, -67438088;
	st.local.u32 	[%rd1+2124], %r783;
	mov.b32 	%r784, -66052;
	st.local.u32 	[%rd1+2128], %r784;
	mov.b32 	%r2180, 0;
$L__BB1_78:
	sub.s32 	%r82, 256, %r2180;
	sub.s32 	%r785, 255, %r2180;
	and.b32  	%r786, %r82, %r785;
	setp.eq.s32 	%p29, %r786, 0;
	@%p29 bra 	$L__BB1_80;
	mad.lo.s64 	%rd464, %rd1624, 25214903917, 11;
	and.b64  	%rd1625, %rd464, 281474976710655;
	shr.u64 	%rd465, %rd1625, 17;
	cvt.u32.u64 	%r787, %rd465;
	rem.u32 	%r2181, %r787, %r82;
	bra.uni 	$L__BB1_81;
$L__BB1_80:
	cvt.u64.u32 	%rd466, %r82;
	mad.lo.s64 	%rd467, %rd1624, 25214903917, 11;
	and.b64  	%rd1625, %rd467, 281474976710655;
	shr.u64 	%rd468, %rd1625, 17;
	mul.lo.s64 	%rd469, %rd468, %rd466;
	shr.u64 	%rd470, %rd469, 31;
	cvt.u32.u64 	%r2181, %rd470;
$L__BB1_81:
	add.s32 	%r788, %r2181, %r2180;
	cvt.u64.u32 	%rd471, %r2180;
	add.s64 	%rd104, %rd1, %rd471;
	add.s64 	%rd105, %rd104, 1876;
	ld.local.u8 	%rs57, [%rd104+1876];
	cvt.u64.u32 	%rd472, %r788;
	add.s64 	%rd473, %rd1, %rd472;
	ld.local.u8 	%rs58, [%rd473+1876];
	st.local.u8 	[%rd104+1876], %rs58;
	st.local.u8 	[%rd473+1876], %rs57;
	mad.lo.s64 	%rd474, %rd1625, 25214903917, 11;
	shr.u64 	%rd475, %rd474, 17;
	cvt.u32.u64 	%r790, %rd475;
	and.b32  	%r791, %r790, 2147483647;
	rem.u32 	%r792, %r791, %r785;
	mad.lo.s64 	%rd106, %rd1625, 8602081037417187945, 277363943098;
	and.b64  	%rd107, %rd106, 281474976710655;
	ld.local.u8 	%rs59, [%rd104+1877];
	cvt.u64.u32 	%rd476, %r792;
	add.s64 	%rd477, %rd105, %rd476;
	ld.local.u8 	%rs60, [%rd477+1];
	st.local.u8 	[%rd104+1877], %rs60;
	st.local.u8 	[%rd477+1], %rs59;
	sub.s32 	%r86, 254, %r2180;
	and.b32  	%r793, %r86, 252;
	setp.eq.s32 	%p30, %r793, 0;
	@%p30 bra 	$L__BB1_83;
	shr.u64 	%rd478, %rd107, 17;
	cvt.u32.u64 	%r794, %rd478;
	rem.u32 	%r2182, %r794, %r86;
	bra.uni 	$L__BB1_84;
$L__BB1_83:
	shr.u64 	%rd479, %rd107, 47;
	cvt.u32.u64 	%r2182, %rd479;
$L__BB1_84:
	ld.local.u8 	%rs61, [%rd104+1878];
	cvt.u64.u32 	%rd480, %r2182;
	add.s64 	%rd481, %rd105, %rd480;
	ld.local.u8 	%rs62, [%rd481+2];
	st.local.u8 	[%rd104+1878], %rs62;
	st.local.u8 	[%rd481+2], %rs61;
	sub.s32 	%r90, 253, %r2180;
	and.b32  	%r795, %r90, 252;
	setp.eq.s32 	%p31, %r795, 0;
	@%p31 bra 	$L__BB1_86;
	mad.lo.s64 	%rd482, %rd106, 25214903917, 11;
	and.b64  	%rd1624, %rd482, 281474976710655;
	shr.u64 	%rd483, %rd1624, 17;
	cvt.u32.u64 	%r796, %rd483;
	rem.u32 	%r797, %r796, %r90;
	add.s32 	%r798, %r797, 1876;
	cvt.u64.u32 	%rd1627, %r798;
	bra.uni 	$L__BB1_87;
$L__BB1_86:
	mad.lo.s64 	%rd485, %rd106, 25214903917, 11;
	and.b64  	%rd1624, %rd485, 281474976710655;
	mov.b64 	%rd1627, 1876;
$L__BB1_87:
	ld.local.u8 	%rs63, [%rd104+1879];
	add.s64 	%rd486, %rd104, %rd1627;
	ld.local.u8 	%rs64, [%rd486+3];
	st.local.u8 	[%rd104+1879], %rs64;
	st.local.u8 	[%rd486+3], %rs63;
	add.s32 	%r2180, %r2180, 4;
	setp.ne.s32 	%p32, %r2180, 256;
	@%p32 bra 	$L__BB1_78;
	mad.lo.s64 	%rd487, %rd1624, 806876925344, 352;
	and.b64  	%rd488, %rd487, 9007199120523264;
	mad.lo.s64 	%rd489, %rd1624, 8602081037417187945, 277363943098;
	shr.u64 	%rd490, %rd489, 21;
	and.b64  	%rd491, %rd490, 134217727;
	or.b64  	%rd492, %rd491, %rd488;
	cvt.rn.f64.u64 	%fd73, %rd492;
	mul.f64 	%fd74, %fd73, 0d3CA0000000000000;
	mul.f64 	%fd75, %fd74, 0d4070000000000000;
	cvt.rn.f32.f64 	%f115, %fd75;
	st.local.f32 	[%rd1+2400], %f115;
	mad.lo.s64 	%rd493, %rd1624, 1736862336005215904, 2666505958129870752;
	and.b64  	%rd494, %rd493, 9007199120523264;
	mad.lo.s64 	%rd495, %rd1624, 5985058416696778513, -8542997297661424380;
	shr.u64 	%rd496, %rd495, 21;
	and.b64  	%rd497, %rd496, 134217727;
	or.b64  	%rd498, %rd497, %rd494;
	cvt.rn.f64.u64 	%fd76, %rd498;
	mul.f64 	%fd77, %fd76, 0d3CA0000000000000;
	mul.f64 	%fd78, %fd77, 0d4070000000000000;
	cvt.rn.f32.f64 	%f116, %fd78;
	st.local.f32 	[%rd1+2404], %f116;
	mad.lo.s64 	%rd499, %rd1624, 8074320948992935840, 7136985854854846432;
	and.b64  	%rd500, %rd499, 9007199120523264;
	mad.lo.s64 	%rd501, %rd1624, 3291645168302270457, 7610264652607923550;
	and.b64  	%rd1628, %rd501, 281474976710655;
	shr.u64 	%rd502, %rd1628, 21;
	or.b64  	%rd503, %rd502, %rd500;
	cvt.rn.f64.u64 	%fd79, %rd503;
	mul.f64 	%fd80, %fd79, 0d3CA0000000000000;
	mul.f64 	%fd81, %fd80, 0d4070000000000000;
	cvt.rn.f32.f64 	%f117, %fd81;
	st.local.f32 	[%rd1+2408], %f117;
	mov.b32 	%r800, 50462976;
	st.local.u32 	[%rd1+2144], %r800;
	mov.b32 	%r801, 117835012;
	st.local.u32 	[%rd1+2148], %r801;
	mov.b32 	%r802, 185207048;
	st.local.u32 	[%rd1+2152], %r802;
	mov.b32 	%r803, 252579084;
	st.local.u32 	[%rd1+2156], %r803;
	mov.b32 	%r804, 319951120;
	st.local.u32 	[%rd1+2160], %r804;
	mov.b32 	%r805, 387323156;
	st.local.u32 	[%rd1+2164], %r805;
	mov.b32 	%r806, 454695192;
	st.local.u32 	[%rd1+2168], %r806;
	mov.b32 	%r807, 522067228;
	st.local.u32 	[%rd1+2172], %r807;
	mov.b32 	%r808, 589439264;
	st.local.u32 	[%rd1+2176], %r808;
	mov.b32 	%r809, 656811300;
	st.local.u32 	[%rd1+2180], %r809;
	mov.b32 	%r810, 724183336;
	st.local.u32 	[%rd1+2184], %r810;
	mov.b32 	%r811, 791555372;
	st.local.u32 	[%rd1+2188], %r811;
	mov.b32 	%r812, 858927408;
	st.local.u32 	[%rd1+2192], %r812;
	mov.b32 	%r813, 926299444;
	st.local.u32 	[%rd1+2196], %r813;
	mov.b32 	%r814, 993671480;
	st.local.u32 	[%rd1+2200], %r814;
	mov.b32 	%r815, 1061043516;
	st.local.u32 	[%rd1+2204], %r815;
	mov.b32 	%r816, 1128415552;
	st.local.u32 	[%rd1+2208], %r816;
	mov.b32 	%r817, 1195787588;
	st.local.u32 	[%rd1+2212], %r817;
	mov.b32 	%r818, 1263159624;
	st.local.u32 	[%rd1+2216], %r818;
	mov.b32 	%r819, 1330531660;
	st.local.u32 	[%rd1+2220], %r819;
	mov.b32 	%r820, 1397903696;
	st.local.u32 	[%rd1+2224], %r820;
	mov.b32 	%r821, 1465275732;
	st.local.u32 	[%rd1+2228], %r821;
	mov.b32 	%r822, 1532647768;
	st.local.u32 	[%rd1+2232], %r822;
	mov.b32 	%r823, 1600019804;
	st.local.u32 	[%rd1+2236], %r823;
	mov.b32 	%r824, 1667391840;
	st.local.u32 	[%rd1+2240], %r824;
	mov.b32 	%r825, 1734763876;
	st.local.u32 	[%rd1+2244], %r825;
	mov.b32 	%r826, 1802135912;
	st.local.u32 	[%rd1+2248], %r826;
	mov.b32 	%r827, 1869507948;
	st.local.u32 	[%rd1+2252], %r827;
	mov.b32 	%r828, 1936879984;
	st.local.u32 	[%rd1+2256], %r828;
	mov.b32 	%r829, 2004252020;
	st.local.u32 	[%rd1+2260], %r829;
	mov.b32 	%r830, 2071624056;
	st.local.u32 	[%rd1+2264], %r830;
	mov.b32 	%r831, 2138996092;
	st.local.u32 	[%rd1+2268], %r831;
	mov.b32 	%r832, -2088599168;
	st.local.u32 	[%rd1+2272], %r832;
	mov.b32 	%r833, -2021227132;
	st.local.u32 	[%rd1+2276], %r833;
	mov.b32 	%r834, -1953855096;
	st.local.u32 	[%rd1+2280], %r834;
	mov.b32 	%r835, -1886483060;
	st.local.u32 	[%rd1+2284], %r835;
	mov.b32 	%r836, -1819111024;
	st.local.u32 	[%rd1+2288], %r836;
	mov.b32 	%r837, -1751738988;
	st.local.u32 	[%rd1+2292], %r837;
	mov.b32 	%r838, -1684366952;
	st.local.u32 	[%rd1+2296], %r838;
	mov.b32 	%r839, -1616994916;
	st.local.u32 	[%rd1+2300], %r839;
	mov.b32 	%r840, -1549622880;
	st.local.u32 	[%rd1+2304], %r840;
	mov.b32 	%r841, -1482250844;
	st.local.u32 	[%rd1+2308], %r841;
	mov.b32 	%r842, -1414878808;
	st.local.u32 	[%rd1+2312], %r842;
	mov.b32 	%r843, -1347506772;
	st.local.u32 	[%rd1+2316], %r843;
	mov.b32 	%r844, -1280134736;
	st.local.u32 	[%rd1+2320], %r844;
	mov.b32 	%r845, -1212762700;
	st.local.u32 	[%rd1+2324], %r845;
	mov.b32 	%r846, -1145390664;
	st.local.u32 	[%rd1+2328], %r846;
	mov.b32 	%r847, -1078018628;
	st.local.u32 	[%rd1+2332], %r847;
	mov.b32 	%r848, -1010646592;
	st.local.u32 	[%rd1+2336], %r848;
	mov.b32 	%r849, -943274556;
	st.local.u32 	[%rd1+2340], %r849;
	mov.b32 	%r850, -875902520;
	st.local.u32 	[%rd1+2344], %r850;
	mov.b32 	%r851, -808530484;
	st.local.u32 	[%rd1+2348], %r851;
	mov.b32 	%r852, -741158448;
	st.local.u32 	[%rd1+2352], %r852;
	mov.b32 	%r853, -673786412;
	st.local.u32 	[%rd1+2356], %r853;
	mov.b32 	%r854, -606414376;
	st.local.u32 	[%rd1+2360], %r854;
	mov.b32 	%r855, -539042340;
	st.local.u32 	[%rd1+2364], %r855;
	mov.b32 	%r856, -471670304;
	st.local.u32 	[%rd1+2368], %r856;
	mov.b32 	%r857, -404298268;
	st.local.u32 	[%rd1+2372], %r857;
	mov.b32 	%r858, -336926232;
	st.local.u32 	[%rd1+2376], %r858;
	mov.b32 	%r859, -269554196;
	st.local.u32 	[%rd1+2380], %r859;
	mov.b32 	%r860, -202182160;
	st.local.u32 	[%rd1+2384], %r860;
	mov.b32 	%r861, -134810124;
	st.local.u32 	[%rd1+2388], %r861;
	mov.b32 	%r862, -67438088;
	st.local.u32 	[%rd1+2392], %r862;
	mov.b32 	%r863, -66052;
	st.local.u32 	[%rd1+2396], %r863;
	mov.b32 	%r2183, 0;
$L__BB1_89:
	sub.s32 	%r93, 256, %r2183;
	sub.s32 	%r864, 255, %r2183;
	and.b32  	%r865, %r93, %r864;
	setp.eq.s32 	%p33, %r865, 0;
	@%p33 bra 	$L__BB1_91;
	mad.lo.s64 	%rd504, %rd1628, 25214903917, 11;
	and.b64  	%rd1629, %rd504, 281474976710655;
	shr.u64 	%rd505, %rd1629, 17;
	cvt.u32.u64 	%r866, %rd505;
	rem.u32 	%r2184, %r866, %r93;
	bra.uni 	$L__BB1_92;
$L__BB1_91:
	cvt.u64.u32 	%rd506, %r93;
	mad.lo.s64 	%rd507, %rd1628, 25214903917, 11;
	and.b64  	%rd1629, %rd507, 281474976710655;
	shr.u64 	%rd508, %rd1629, 17;
	mul.lo.s64 	%rd509, %rd508, %rd506;
	shr.u64 	%rd510, %rd509, 31;
	cvt.u32.u64 	%r2184, %rd510;
$L__BB1_92:
	add.s32 	%r867, %r2184, %r2183;
	cvt.u64.u32 	%rd511, %r2183;
	add.s64 	%rd118, %rd1, %rd511;
	add.s64 	%rd119, %rd118, 2144;
	ld.local.u8 	%rs65, [%rd118+2144];
	cvt.u64.u32 	%rd512, %r867;
	add.s64 	%rd513, %rd1, %rd512;
	ld.local.u8 	%rs66, [%rd513+2144];
	st.local.u8 	[%rd118+2144], %rs66;
	st.local.u8 	[%rd513+2144], %rs65;
	mad.lo.s64 	%rd514, %rd1629, 25214903917, 11;
	shr.u64 	%rd515, %rd514, 17;
	cvt.u32.u64 	%r869, %rd515;
	and.b32  	%r870, %r869, 2147483647;
	rem.u32 	%r871, %r870, %r864;
	mad.lo.s64 	%rd120, %rd1629, 8602081037417187945, 277363943098;
	and.b64  	%rd121, %rd120, 281474976710655;
	ld.local.u8 	%rs67, [%rd118+2145];
	cvt.u64.u32 	%rd516, %r871;
	add.s64 	%rd517, %rd119, %rd516;
	ld.local.u8 	%rs68, [%rd517+1];
	st.local.u8 	[%rd118+2145], %rs68;
	st.local.u8 	[%rd517+1], %rs67;
	sub.s32 	%r97, 254, %r2183;
	and.b32  	%r872, %r97, 252;
	setp.eq.s32 	%p34, %r872, 0;
	@%p34 bra 	$L__BB1_94;
	shr.u64 	%rd518, %rd121, 17;
	cvt.u32.u64 	%r873, %rd518;
	rem.u32 	%r2185, %r873, %r97;
	bra.uni 	$L__BB1_95;
$L__BB1_94:
	shr.u64 	%rd519, %rd121, 47;
	cvt.u32.u64 	%r2185, %rd519;
$L__BB1_95:
	ld.local.u8 	%rs69, [%rd118+2146];
	cvt.u64.u32 	%rd520, %r2185;
	add.s64 	%rd521, %rd119, %rd520;
	ld.local.u8 	%rs70, [%rd521+2];
	st.local.u8 	[%rd118+2146], %rs70;
	st.local.u8 	[%rd521+2], %rs69;
	sub.s32 	%r101, 253, %r2183;
	and.b32  	%r874, %r101, 252;
	setp.eq.s32 	%p35, %r874, 0;
	@%p35 bra 	$L__BB1_97;
	mad.lo.s64 	%rd522, %rd120, 25214903917, 11;
	and.b64  	%rd1628, %rd522, 281474976710655;
	shr.u64 	%rd523, %rd1628, 17;
	cvt.u32.u64 	%r875, %rd523;
	rem.u32 	%r876, %r875, %r101;
	add.s32 	%r877, %r876, 2144;
	cvt.u64.u32 	%rd1631, %r877;
	bra.uni 	$L__BB1_98;
$L__BB1_97:
	mad.lo.s64 	%rd525, %rd120, 25214903917, 11;
	and.b64  	%rd1628, %rd525, 281474976710655;
	mov.b64 	%rd1631, 2144;
$L__BB1_98:
	ld.local.u8 	%rs71, [%rd118+2147];
	add.s64 	%rd526, %rd118, %rd1631;
	ld.local.u8 	%rs72, [%rd526+3];
	st.local.u8 	[%rd118+2147], %rs72;
	st.local.u8 	[%rd526+3], %rs71;
	add.s32 	%r2183, %r2183, 4;
	setp.ne.s32 	%p36, %r2183, 256;
	@%p36 bra 	$L__BB1_89;
	mad.lo.s64 	%rd527, %rd1628, 806876925344, 352;
	and.b64  	%rd528, %rd527, 9007199120523264;
	mad.lo.s64 	%rd529, %rd1628, 8602081037417187945, 277363943098;
	shr.u64 	%rd530, %rd529, 21;
	and.b64  	%rd531, %rd530, 134217727;
	or.b64  	%rd532, %rd531, %rd528;
	cvt.rn.f64.u64 	%fd82, %rd532;
	mul.f64 	%fd83, %fd82, 0d3CA0000000000000;
	mul.f64 	%fd84, %fd83, 0d4070000000000000;
	cvt.rn.f32.f64 	%f118, %fd84;
	st.local.f32 	[%rd1+2668], %f118;
	mad.lo.s64 	%rd533, %rd1628, 1736862336005215904, 2666505958129870752;
	and.b64  	%rd534, %rd533, 9007199120523264;
	mad.lo.s64 	%rd535, %rd1628, 5985058416696778513, -8542997297661424380;
	shr.u64 	%rd536, %rd535, 21;
	and.b64  	%rd537, %rd536, 134217727;
	or.b64  	%rd538, %rd537, %rd534;
	cvt.rn.f64.u64 	%fd85, %rd538;
	mul.f64 	%fd86, %fd85, 0d3CA0000000000000;
	mul.f64 	%fd87, %fd86, 0d4070000000000000;
	cvt.rn.f32.f64 	%f119, %fd87;
	st.local.f32 	[%rd1+2672], %f119;
	mad.lo.s64 	%rd539, %rd1628, 8074320948992935840, 7136985854854846432;
	and.b64  	%rd540, %rd539, 9007199120523264;
	mad.lo.s64 	%rd541, %rd1628, 3291645168302270457, 7610264652607923550;
	and.b64  	%rd1637, %rd541, 281474976710655;
	shr.u64 	%rd542, %rd1637, 21;
	or.b64  	%rd543, %rd542, %rd540;
	cvt.rn.f64.u64 	%fd88, %rd543;
	mul.f64 	%fd89, %fd88, 0d3CA0000000000000;
	mul.f64 	%fd90, %fd89, 0d4070000000000000;
	cvt.rn.f32.f64 	%f120, %fd90;
	st.local.f32 	[%rd1+2676], %f120;
	mov.b32 	%r879, 50462976;
	st.local.u32 	[%rd1+2412], %r879;
	mov.b32 	%r880, 117835012;
	st.local.u32 	[%rd1+2416], %r880;
	mov.b32 	%r881, 185207048;
	st.local.u32 	[%rd1+2420], %r881;
	mov.b32 	%r882, 252579084;
	st.local.u32 	[%rd1+2424], %r882;
	mov.b32 	%r883, 319951120;
	st.local.u32 	[%rd1+2428], %r883;
	mov.b32 	%r884, 387323156;
	st.local.u32 	[%rd1+2432], %r884;
	mov.b32 	%r885, 454695192;
	st.local.u32 	[%rd1+2436], %r885;
	mov.b32 	%r886, 522067228;
	st.local.u32 	[%rd1+2440], %r886;
	mov.b32 	%r887, 589439264;
	st.local.u32 	[%rd1+2444], %r887;
	mov.b32 	%r888, 656811300;
	st.local.u32 	[%rd1+2448], %r888;
	mov.b32 	%r889, 724183336;
	st.local.u32 	[%rd1+2452], %r889;
	mov.b32 	%r890, 791555372;
	st.local.u32 	[%rd1+2456], %r890;
	mov.b32 	%r891, 858927408;
	st.local.u32 	[%rd1+2460], %r891;
	mov.b32 	%r892, 926299444;
	st.local.u32 	[%rd1+2464], %r892;
	mov.b32 	%r893, 993671480;
	st.local.u32 	[%rd1+2468], %r893;
	mov.b32 	%r894, 1061043516;
	st.local.u32 	[%rd1+2472], %r894;
	mov.b32 	%r895, 1128415552;
	st.local.u32 	[%rd1+2476], %r895;
	mov.b32 	%r896, 1195787588;
	st.local.u32 	[%rd1+2480], %r896;
	mov.b32 	%r897, 1263159624;
	st.local.u32 	[%rd1+2484], %r897;
	mov.b32 	%r898, 1330531660;
	st.local.u32 	[%rd1+2488], %r898;
	mov.b32 	%r899, 1397903696;
	st.local.u32 	[%rd1+2492], %r899;
	mov.b32 	%r900, 1465275732;
	st.local.u32 	[%rd1+2496], %r900;
	mov.b32 	%r901, 1532647768;
	st.local.u32 	[%rd1+2500], %r901;
	mov.b32 	%r902, 1600019804;
	st.local.u32 	[%rd1+2504], %r902;
	mov.b32 	%r903, 1667391840;
	st.local.u32 	[%rd1+2508], %r903;
	mov.b32 	%r904, 1734763876;
	st.local.u32 	[%rd1+2512], %r904;
	mov.b32 	%r905, 1802135912;
	st.local.u32 	[%rd1+2516], %r905;
	mov.b32 	%r906, 1869507948;
	st.local.u32 	[%rd1+2520], %r906;
	mov.b32 	%r907, 1936879984;
	st.local.u32 	[%rd1+2524], %r907;
	mov.b32 	%r908, 2004252020;
	st.local.u32 	[%rd1+2528], %r908;
	mov.b32 	%r909, 2071624056;
	st.local.u32 	[%rd1+2532], %r909;
	mov.b32 	%r910, 2138996092;
	st.local.u32 	[%rd1+2536], %r910;
	mov.b32 	%r911, -2088599168;
	st.local.u32 	[%rd1+2540], %r911;
	mov.b32 	%r912, -2021227132;
	st.local.u32 	[%rd1+2544], %r912;
	mov.b32 	%r913, -1953855096;
	st.local.u32 	[%rd1+2548], %r913;
	mov.b32 	%r914, -1886483060;
	st.local.u32 	[%rd1+2552], %r914;
	mov.b32 	%r915, -1819111024;
	st.local.u32 	[%rd1+2556], %r915;
	mov.b32 	%r916, -1751738988;
	st.local.u32 	[%rd1+2560], %r916;
	mov.b32 	%r917, -1684366952;
	st.local.u32 	[%rd1+2564], %r917;
	mov.b32 	%r918, -1616994916;
	st.local.u32 	[%rd1+2568], %r918;
	mov.b32 	%r919, -1549622880;
	st.local.u32 	[%rd1+2572], %r919;
	mov.b32 	%r920, -1482250844;
	st.local.u32 	[%rd1+2576], %r920;
	mov.b32 	%r921, -1414878808;
	st.local.u32 	[%rd1+2580], %r921;
	mov.b32 	%r922, -1347506772;
	st.local.u32 	[%rd1+2584], %r922;
	mov.b32 	%r923, -1280134736;
	st.local.u32 	[%rd1+2588], %r923;
	mov.b32 	%r924, -1212762700;
	st.local.u32 	[%rd1+2592], %r924;
	mov.b32 	%r925, -1145390664;
	st.local.u32 	[%rd1+2596], %r925;
	mov.b32 	%r926, -1078018628;
	st.local.u32 	[%rd1+2600], %r926;
	mov.b32 	%r927, -1010646592;
	st.local.u32 	[%rd1+2604], %r927;
	mov.b32 	%r928, -943274556;
	st.local.u32 	[%rd1+2608], %r928;
	mov.b32 	%r929, -875902520;
	st.local.u32 	[%rd1+2612], %r929;
	mov.b32 	%r930, -808530484;
	st.local.u32 	[%rd1+2616], %r930;
	mov.b32 	%r931, -741158448;
	st.local.u32 	[%rd1+2620], %r931;
	mov.b32 	%r932, -673786412;
	st.local.u32 	[%rd1+2624], %r932;
	mov.b32 	%r933, -606414376;
	st.local.u32 	[%rd1+2628], %r933;
	mov.b32 	%r934, -539042340;
	st.local.u32 	[%rd1+2632], %r934;
	mov.b32 	%r935, -471670304;
	st.local.u32 	[%rd1+2636], %r935;
	mov.b32 	%r936, -404298268;
	st.local.u32 	[%rd1+2640], %r936;
	mov.b32 	%r937, -336926232;
	st.local.u32 	[%rd1+2644], %r937;
	mov.b32 	%r938, -269554196;
	st.local.u32 	[%rd1+2648], %r938;
	mov.b32 	%r939, -202182160;
	st.local.u32 	[%rd1+2652], %r939;
	mov.b32 	%r940, -134810124;
	st.local.u32 	[%rd1+2656], %r940;
	mov.b32 	%r941, -67438088;
	st.local.u32 	[%rd1+2660], %r941;
	mov.b32 	%r942, -66052;
	st.local.u32 	[%rd1+2664], %r942;
	mov.b32 	%r2186, 0;
$L__BB1_100:
	sub.s32 	%r104, 256, %r2186;
	sub.s32 	%r943, 255, %r2186;
	and.b32  	%r944, %r104, %r943;
	setp.eq.s32 	%p37, %r944, 0;
	@%p37 bra 	$L__BB1_102;
	mad.lo.s64 	%rd544, %rd1637, 25214903917, 11;
	and.b64  	%rd1633, %rd544, 281474976710655;
	shr.u64 	%rd545, %rd1633, 17;
	cvt.u32.u64 	%r945, %rd545;
	rem.u32 	%r2187, %r945, %r104;
	bra.uni 	$L__BB1_103;
$L__BB1_102:
	cvt.u64.u32 	%rd546, %r104;
	mad.lo.s64 	%rd547, %rd1637, 25214903917, 11;
	and.b64  	%rd1633, %rd547, 281474976710655;
	shr.u64 	%rd548, %rd1633, 17;
	mul.lo.s64 	%rd549, %rd548, %rd546;
	shr.u64 	%rd550, %rd549, 31;
	cvt.u32.u64 	%r2187, %rd550;
$L__BB1_103:
	add.s32 	%r946, %r2187, %r2186;
	cvt.u64.u32 	%rd551, %r2186;
	add.s64 	%rd132, %rd1, %rd551;
	add.s64 	%rd133, %rd132, 2412;
	ld.local.u8 	%rs73, [%rd132+2412];
	cvt.u64.u32 	%rd552, %r946;
	add.s64 	%rd553, %rd1, %rd552;
	ld.local.u8 	%rs74, [%rd553+2412];
	st.local.u8 	[%rd132+2412], %rs74;
	st.local.u8 	[%rd553+2412], %rs73;
	mad.lo.s64 	%rd554, %rd1633, 25214903917, 11;
	shr.u64 	%rd555, %rd554, 17;
	cvt.u32.u64 	%r948, %rd555;
	and.b32  	%r949, %r948, 2147483647;
	rem.u32 	%r950, %r949, %r943;
	mad.lo.s64 	%rd134, %rd1633, 8602081037417187945, 277363943098;
	and.b64  	%rd135, %rd134, 281474976710655;
	ld.local.u8 	%rs75, [%rd132+2413];
	cvt.u64.u32 	%rd556, %r950;
	add.s64 	%rd557, %rd133, %rd556;
	ld.local.u8 	%rs76, [%rd557+1];
	st.local.u8 	[%rd132+2413], %rs76;
	st.local.u8 	[%rd557+1], %rs75;
	sub.s32 	%r108, 254, %r2186;
	and.b32  	%r951, %r108, 252;
	setp.eq.s32 	%p38, %r951, 0;
	@%p38 bra 	$L__BB1_105;
	shr.u64 	%rd558, %rd135, 17;
	cvt.u32.u64 	%r952, %rd558;
	rem.u32 	%r2188, %r952, %r108;
	bra.uni 	$L__BB1_106;
$L__BB1_105:
	shr.u64 	%rd559, %rd135, 47;
	cvt.u32.u64 	%r2188, %rd559;
$L__BB1_106:
	ld.local.u8 	%rs77, [%rd132+2414];
	cvt.u64.u32 	%rd560, %r2188;
	add.s64 	%rd561, %rd133, %rd560;
	ld.local.u8 	%rs78, [%rd561+2];
	st.local.u8 	[%rd132+2414], %rs78;
	st.local.u8 	[%rd561+2], %rs77;
	sub.s32 	%r112, 253, %r2186;
	and.b32  	%r953, %r112, 252;
	setp.eq.s32 	%p39, %r953, 0;
	@%p39 bra 	$L__BB1_108;
	mad.lo.s64 	%rd562, %rd134, 25214903917, 11;
	and.b64  	%rd1637, %rd562, 281474976710655;
	shr.u64 	%rd563, %rd1637, 17;
	cvt.u32.u64 	%r954, %rd563;
	rem.u32 	%r955, %r954, %r112;
	add.s32 	%r956, %r955, 2412;
	cvt.u64.u32 	%rd1635, %r956;
	bra.uni 	$L__BB1_109;
$L__BB1_108:
	mad.lo.s64 	%rd565, %rd134, 25214903917, 11;
	and.b64  	%rd1637, %rd565, 281474976710655;
	mov.b64 	%rd1635, 2412;
$L__BB1_109:
	ld.local.u8 	%rs79, [%rd132+2415];
	add.s64 	%rd566, %rd132, %rd1635;
	ld.local.u8 	%rs80, [%rd566+3];
	st.local.u8 	[%rd132+2415], %rs80;
	st.local.u8 	[%rd566+3], %rs79;
	add.s32 	%r2186, %r2186, 4;
	setp.ne.s32 	%p40, %r2186, 256;
	@%p40 bra 	$L__BB1_100;
	mov.b32 	%r2189, 0;
$L__BB1_111:
	mul.wide.u32 	%rd567, %r2189, 268;
	add.s64 	%rd142, %rd1, %rd567;
	mad.lo.s64 	%rd568, %rd1637, 806876925344, 352;
	and.b64  	%rd569, %rd568, 9007199120523264;
	mad.lo.s64 	%rd570, %rd1637, 8602081037417187945, 277363943098;
	shr.u64 	%rd571, %rd570, 21;
	and.b64  	%rd572, %rd571, 134217727;
	or.b64  	%rd573, %rd572, %rd569;
	cvt.rn.f64.u64 	%fd91, %rd573;
	mul.f64 	%fd92, %fd91, 0d3CA0000000000000;
	mul.f64 	%fd93, %fd92, 0d4070000000000000;
	cvt.rn.f32.f64 	%f121, %fd93;
	st.local.f32 	[%rd142+2936], %f121;
	mad.lo.s64 	%rd574, %rd1637, 1736862336005215904, 2666505958129870752;
	and.b64  	%rd575, %rd574, 9007199120523264;
	mad.lo.s64 	%rd576, %rd1637, 5985058416696778513, -8542997297661424380;
	shr.u64 	%rd577, %rd576, 21;
	and.b64  	%rd578, %rd577, 134217727;
	or.b64  	%rd579, %rd578, %rd575;
	cvt.rn.f64.u64 	%fd94, %rd579;
	mul.f64 	%fd95, %fd94, 0d3CA0000000000000;
	mul.f64 	%fd96, %fd95, 0d4070000000000000;
	cvt.rn.f32.f64 	%f122, %fd96;
	st.local.f32 	[%rd142+2940], %f122;
	mad.lo.s64 	%rd580, %rd1637, 8074320948992935840, 7136985854854846432;
	and.b64  	%rd581, %rd580, 9007199120523264;
	mad.lo.s64 	%rd582, %rd1637, 3291645168302270457, 7610264652607923550;
	and.b64  	%rd1637, %rd582, 281474976710655;
	shr.u64 	%rd583, %rd1637, 21;
	or.b64  	%rd584, %rd583, %rd581;
	cvt.rn.f64.u64 	%fd97, %rd584;
	mul.f64 	%fd98, %fd97, 0d3CA0000000000000;
	mul.f64 	%fd99, %fd98, 0d4070000000000000;
	cvt.rn.f32.f64 	%f123, %fd99;
	st.local.f32 	[%rd142+2944], %f123;
	mov.b32 	%r959, 50462976;
	st.local.u32 	[%rd142+2680], %r959;
	mov.b32 	%r960, 117835012;
	st.local.u32 	[%rd142+2684], %r960;
	mov.b32 	%r961, 185207048;
	st.local.u32 	[%rd142+2688], %r961;
	mov.b32 	%r962, 252579084;
	st.local.u32 	[%rd142+2692], %r962;
	mov.b32 	%r963, 319951120;
	st.local.u32 	[%rd142+2696], %r963;
	mov.b32 	%r964, 387323156;
	st.local.u32 	[%rd142+2700], %r964;
	mov.b32 	%r965, 454695192;
	st.local.u32 	[%rd142+2704], %r965;
	mov.b32 	%r966, 522067228;
	st.local.u32 	[%rd142+2708], %r966;
	mov.b32 	%r967, 589439264;
	st.local.u32 	[%rd142+2712], %r967;
	mov.b32 	%r968, 656811300;
	st.local.u32 	[%rd142+2716], %r968;
	mov.b32 	%r969, 724183336;
	st.local.u32 	[%rd142+2720], %r969;
	mov.b32 	%r970, 791555372;
	st.local.u32 	[%rd142+2724], %r970;
	mov.b32 	%r971, 858927408;
	st.local.u32 	[%rd142+2728], %r971;
	mov.b32 	%r972, 926299444;
	st.local.u32 	[%rd142+2732], %r972;
	mov.b32 	%r973, 993671480;
	st.local.u32 	[%rd142+2736], %r973;
	mov.b32 	%r974, 1061043516;
	st.local.u32 	[%rd142+2740], %r974;
	mov.b32 	%r975, 1128415552;
	st.local.u32 	[%rd142+2744], %r975;
	mov.b32 	%r976, 1195787588;
	st.local.u32 	[%rd142+2748], %r976;
	mov.b32 	%r977, 1263159624;
	st.local.u32 	[%rd142+2752], %r977;
	mov.b32 	%r978, 1330531660;
	st.local.u32 	[%rd142+2756], %r978;
	mov.b32 	%r979, 1397903696;
	st.local.u32 	[%rd142+2760], %r979;
	mov.b32 	%r980, 1465275732;
	st.local.u32 	[%rd142+2764], %r980;
	mov.b32 	%r981, 1532647768;
	st.local.u32 	[%rd142+2768], %r981;
	mov.b32 	%r982, 1600019804;
	st.local.u32 	[%rd142+2772], %r982;
	mov.b32 	%r983, 1667391840;
	st.local.u32 	[%rd142+2776], %r983;
	mov.b32 	%r984, 1734763876;
	st.local.u32 	[%rd142+2780], %r984;
	mov.b32 	%r985, 1802135912;
	st.local.u32 	[%rd142+2784], %r985;
	mov.b32 	%r986, 1869507948;
	st.local.u32 	[%rd142+2788], %r986;
	mov.b32 	%r987, 1936879984;
	st.local.u32 	[%rd142+2792], %r987;
	mov.b32 	%r988, 2004252020;
	st.local.u32 	[%rd142+2796], %r988;
	mov.b32 	%r989, 2071624056;
	st.local.u32 	[%rd142+2800], %r989;
	mov.b32 	%r990, 2138996092;
	st.local.u32 	[%rd142+2804], %r990;
	mov.b32 	%r991, -2088599168;
	st.local.u32 	[%rd142+2808], %r991;
	mov.b32 	%r992, -2021227132;
	st.local.u32 	[%rd142+2812], %r992;
	mov.b32 	%r993, -1953855096;
	st.local.u32 	[%rd142+2816], %r993;
	mov.b32 	%r994, -1886483060;
	st.local.u32 	[%rd142+2820], %r994;
	mov.b32 	%r995, -1819111024;
	st.local.u32 	[%rd142+2824], %r995;
	mov.b32 	%r996, -1751738988;
	st.local.u32 	[%rd142+2828], %r996;
	mov.b32 	%r997, -1684366952;
	st.local.u32 	[%rd142+2832], %r997;
	mov.b32 	%r998, -1616994916;
	st.local.u32 	[%rd142+2836], %r998;
	mov.b32 	%r999, -1549622880;
	st.local.u32 	[%rd142+2840], %r999;
	mov.b32 	%r1000, -1482250844;
	st.local.u32 	[%rd142+2844], %r1000;
	mov.b32 	%r1001, -1414878808;
	st.local.u32 	[%rd142+2848], %r1001;
	mov.b32 	%r1002, -1347506772;
	st.local.u32 	[%rd142+2852], %r1002;
	mov.b32 	%r1003, -1280134736;
	st.local.u32 	[%rd142+2856], %r1003;
	mov.b32 	%r1004, -1212762700;
	st.local.u32 	[%rd142+2860], %r1004;
	mov.b32 	%r1005, -1145390664;
	st.local.u32 	[%rd142+2864], %r1005;
	mov.b32 	%r1006, -1078018628;
	st.local.u32 	[%rd142+2868], %r1006;
	mov.b32 	%r1007, -1010646592;
	st.local.u32 	[%rd142+2872], %r1007;
	mov.b32 	%r1008, -943274556;
	st.local.u32 	[%rd142+2876], %r1008;
	mov.b32 	%r1009, -875902520;
	st.local.u32 	[%rd142+2880], %r1009;
	mov.b32 	%r1010, -808530484;
	st.local.u32 	[%rd142+2884], %r1010;
	mov.b32 	%r1011, -741158448;
	st.local.u32 	[%rd142+2888], %r1011;
	mov.b32 	%r1012, -673786412;
	st.local.u32 	[%rd142+2892], %r1012;
	mov.b32 	%r1013, -606414376;
	st.local.u32 	[%rd142+2896], %r1013;
	mov.b32 	%r1014, -539042340;
	st.local.u32 	[%rd142+2900], %r1014;
	mov.b32 	%r1015, -471670304;
	st.local.u32 	[%rd142+2904], %r1015;
	mov.b32 	%r1016, -404298268;
	st.local.u32 	[%rd142+2908], %r1016;
	mov.b32 	%r1017, -336926232;
	st.local.u32 	[%rd142+2912], %r1017;
	mov.b32 	%r1018, -269554196;
	st.local.u32 	[%rd142+2916], %r1018;
	mov.b32 	%r1019, -202182160;
	st.local.u32 	[%rd142+2920], %r1019;
	mov.b32 	%r1020, -134810124;
	st.local.u32 	[%rd142+2924], %r1020;
	mov.b32 	%r1021, -67438088;
	st.local.u32 	[%rd142+2928], %r1021;
	mov.b32 	%r1022, -66052;
	st.local.u32 	[%rd142+2932], %r1022;
	mov.b32 	%r2190, 0;
$L__BB1_112:
	sub.s32 	%r116, 256, %r2190;
	sub.s32 	%r1023, 255, %r2190;
	and.b32  	%r1024, %r116, %r1023;
	setp.ne.s32 	%p41, %r1024, 0;
	@%p41 bra 	$L__BB1_114;
	cvt.u64.u32 	%rd587, %r116;
	mad.lo.s64 	%rd588, %rd1637, 25214903917, 11;
	and.b64  	%rd1638, %rd588, 281474976710655;
	shr.u64 	%rd589, %rd1638, 17;
	mul.lo.s64 	%rd590, %rd589, %rd587;
	shr.u64 	%rd591, %rd590, 31;
	cvt.u32.u64 	%r2191, %rd591;
	bra.uni 	$L__BB1_115;
$L__BB1_114:
	mad.lo.s64 	%rd585, %rd1637, 25214903917, 11;
	and.b64  	%rd1638, %rd585, 281474976710655;
	shr.u64 	%rd586, %rd1638, 17;
	cvt.u32.u64 	%r1025, %rd586;
	rem.u32 	%r2191, %r1025, %r116;
$L__BB1_115:
	add.s32 	%r1026, %r2191, %r2190;
	cvt.u64.u32 	%rd592, %r2190;
	add.s64 	%rd148, %rd142, %rd592;
	add.s64 	%rd149, %rd148, 2680;
	ld.local.u8 	%rs81, [%rd148+2680];
	cvt.u64.u32 	%rd593, %r1026;
	add.s64 	%rd594, %rd142, %rd593;
	ld.local.u8 	%rs82, [%rd594+2680];
	st.local.u8 	[%rd148+2680], %rs82;
	st.local.u8 	[%rd594+2680], %rs81;
	mad.lo.s64 	%rd595, %rd1638, 25214903917, 11;
	shr.u64 	%rd596, %rd595, 17;
	cvt.u32.u64 	%r1028, %rd596;
	and.b32  	%r1029, %r1028, 2147483647;
	rem.u32 	%r1030, %r1029, %r1023;
	mad.lo.s64 	%rd150, %rd1638, 8602081037417187945, 277363943098;
	and.b64  	%rd151, %rd150, 281474976710655;
	ld.local.u8 	%rs83, [%rd148+2681];
	cvt.u64.u32 	%rd597, %r1030;
	add.s64 	%rd598, %rd149, %rd597;
	ld.local.u8 	%rs84, [%rd598+1];
	st.local.u8 	[%rd148+2681], %rs84;
	st.local.u8 	[%rd598+1], %rs83;
	sub.s32 	%r120, 254, %r2190;
	and.b32  	%r1031, %r120, 252;
	setp.eq.s32 	%p42, %r1031, 0;
	@%p42 bra 	$L__BB1_117;
	shr.u64 	%rd599, %rd151, 17;
	cvt.u32.u64 	%r1032, %rd599;
	rem.u32 	%r2192, %r1032, %r120;
	bra.uni 	$L__BB1_118;
$L__BB1_117:
	shr.u64 	%rd600, %rd151, 47;
	cvt.u32.u64 	%r2192, %rd600;
$L__BB1_118:
	ld.local.u8 	%rs85, [%rd148+2682];
	cvt.u64.u32 	%rd601, %r2192;
	add.s64 	%rd602, %rd149, %rd601;
	ld.local.u8 	%rs86, [%rd602+2];
	st.local.u8 	[%rd148+2682], %rs86;
	st.local.u8 	[%rd602+2], %rs85;
	sub.s32 	%r124, 253, %r2190;
	and.b32  	%r1033, %r124, 252;
	setp.eq.s32 	%p43, %r1033, 0;
	@%p43 bra 	$L__BB1_120;
	mad.lo.s64 	%rd603, %rd150, 25214903917, 11;
	and.b64  	%rd1637, %rd603, 281474976710655;
	shr.u64 	%rd604, %rd1637, 17;
	cvt.u32.u64 	%r1034, %rd604;
	rem.u32 	%r1035, %r1034, %r124;
	add.s32 	%r1036, %r1035, 2680;
	cvt.u64.u32 	%rd1640, %r1036;
	bra.uni 	$L__BB1_121;
$L__BB1_120:
	mad.lo.s64 	%rd606, %rd150, 25214903917, 11;
	and.b64  	%rd1637, %rd606, 281474976710655;
	mov.b64 	%rd1640, 2680;
$L__BB1_121:
	ld.local.u8 	%rs87, [%rd148+2683];
	add.s64 	%rd607, %rd148, %rd1640;
	ld.local.u8 	%rs88, [%rd607+3];
	st.local.u8 	[%rd148+2683], %rs88;
	st.local.u8 	[%rd607+3], %rs87;
	add.s32 	%r2190, %r2190, 4;
	setp.ne.s32 	%p44, %r2190, 256;
	@%p44 bra 	$L__BB1_112;
	add.s32 	%r2189, %r2189, 1;
	setp.ne.s32 	%p45, %r2189, 16;
	@%p45 bra 	$L__BB1_111;
	mul.lo.s32 	%r1037, %r2, 989560465;
	shf.l.wrap.b32 	%r1038, %r1037, %r1037, 28;
	setp.gt.u32 	%p46, %r1038, 429496;
	@%p46 bra 	$L__BB1_125;
	add.u64 	%rd608, %SP, 6968;
	add.u64 	%rd609, %SPL, 6968;
	st.local.v2.u32 	[%rd609], {%r1, %r3};
	mov.u64 	%rd610, $str;
	cvta.global.u64 	%rd611, %rd610;
	{ // callseq 1, 0
	.param .b64 param0;
	st.param.b64 	[param0], %rd611;
	.param .b64 param1;
	st.param.b64 	[param1], %rd608;
	.param .b32 retval0;
	call.uni (retval0), 
	vprintf, 
	(
	param0, 
	param1
	);
	ld.param.b32 	%r1039, [retval0];
	} // callseq 1
$L__BB1_125:
	ld.local.f32 	%f1, [%rd1+256];
	ld.local.f32 	%f124, [%rd1+260];
	add.f32 	%f125, %f124, 0f00000000;
	ld.local.f32 	%f2, [%rd1+264];
	cvt.rmi.s32.f32 	%r127, %f125;
	cvt.rmi.f32.f32 	%f126, %f125;
	sub.f32 	%f3, %f125, %f126;
	mul.f32 	%f127, %f3, %f3;
	mul.f32 	%f128, %f3, %f127;
	cvt.f64.f32 	%fd100, %f128;
	cvt.f64.f32 	%fd101, %f3;
	fma.rn.f64 	%fd102, %fd101, 0d4018000000000000, 0dC02E000000000000;
	fma.rn.f64 	%fd103, %fd102, %fd101, 0d4024000000000000;
	mul.f64 	%fd104, %fd103, %fd100;
	cvt.rn.f32.f64 	%f4, %fd104;
	ld.local.f32 	%f5, [%rd1+524];
	ld.local.f32 	%f129, [%rd1+528];
	add.f32 	%f130, %f129, 0f00000000;
	ld.local.f32 	%f6, [%rd1+532];
	cvt.rmi.s32.f32 	%r128, %f130;
	cvt.rmi.f32.f32 	%f131, %f130;
	sub.f32 	%f7, %f130, %f131;
	mul.f32 	%f132, %f7, %f7;
	mul.f32 	%f133, %f7, %f132;
	cvt.f64.f32 	%fd105, %f133;
	cvt.f64.f32 	%fd106, %f7;
	fma.rn.f64 	%fd107, %fd106, 0d4018000000000000, 0dC02E000000000000;
	fma.rn.f64 	%fd108, %fd107, %fd106, 0d4024000000000000;
	mul.f64 	%fd109, %fd108, %fd105;
	cvt.rn.f32.f64 	%f8, %fd109;
	ld.local.f32 	%f9, [%rd1+792];
	ld.local.f32 	%f134, [%rd1+796];
	add.f32 	%f135, %f134, 0f00000000;
	ld.local.f32 	%f10, [%rd1+800];
	cvt.rmi.s32.f32 	%r129, %f135;
	cvt.rmi.f32.f32 	%f136, %f135;
	sub.f32 	%f11, %f135, %f136;
	mul.f32 	%f137, %f11, %f11;
	mul.f32 	%f138, %f11, %f137;
	cvt.f64.f32 	%fd110, %f138;
	cvt.f64.f32 	%fd111, %f11;
	fma.rn.f64 	%fd112, %fd111, 0d4018000000000000, 0dC02E000000000000;
	fma.rn.f64 	%fd113, %fd112, %fd111, 0d4024000000000000;
	mul.f64 	%fd114, %fd113, %fd110;
	cvt.rn.f32.f64 	%f12, %fd114;
	ld.local.f32 	%f13, [%rd1+1060];
	ld.local.f32 	%f139, [%rd1+1064];
	add.f32 	%f140, %f139, 0f00000000;
	ld.local.f32 	%f14, [%rd1+1068];
	cvt.rmi.s32.f32 	%r130, %f140;
	cvt.rmi.f32.f32 	%f141, %f140;
	sub.f32 	%f15, %f140, %f141;
	mul.f32 	%f142, %f15, %f15;
	mul.f32 	%f143, %f15, %f142;
	cvt.f64.f32 	%fd115, %f143;
	cvt.f64.f32 	%fd116, %f15;
	fma.rn.f64 	%fd117, %fd116, 0d4018000000000000, 0dC02E000000000000;
	fma.rn.f64 	%fd118, %fd117, %fd116, 0d4024000000000000;
	mul.f64 	%fd119, %fd118, %fd115;
	cvt.rn.f32.f64 	%f16, %fd119;
	ld.local.f32 	%f17, [%rd1+1328];
	ld.local.f32 	%f144, [%rd1+1332];
	add.f32 	%f145, %f144, 0f00000000;
	ld.local.f32 	%f18, [%rd1+1336];
	cvt.rmi.s32.f32 	%r131, %f145;
	cvt.rmi.f32.f32 	%f146, %f145;
	sub.f32 	%f19, %f145, %f146;
	mul.f32 	%f147, %f19, %f19;
	mul.f32 	%f148, %f19, %f147;
	cvt.f64.f32 	%fd120, %f148;
	cvt.f64.f32 	%fd121, %f19;
	fma.rn.f64 	%fd122, %fd121, 0d4018000000000000, 0dC02E000000000000;
	fma.rn.f64 	%fd123, %fd122, %fd121, 0d4024000000000000;
	mul.f64 	%fd124, %fd123, %fd120;
	cvt.rn.f32.f64 	%f20, %fd124;
	ld.local.f32 	%f21, [%rd1+1596];
	ld.local.f32 	%f149, [%rd1+1600];
	add.f32 	%f150, %f149, 0f00000000;
	ld.local.f32 	%f22, [%rd1+1604];
	cvt.rmi.s32.f32 	%r132, %f150;
	cvt.rmi.f32.f32 	%f151, %f150;
	sub.f32 	%f23, %f150, %f151;
	mul.f32 	%f152, %f23, %f23;
	mul.f32 	%f153, %f23, %f152;
	cvt.f64.f32 	%fd125, %f153;
	cvt.f64.f32 	%fd126, %f23;
	fma.rn.f64 	%fd127, %fd126, 0d4018000000000000, 0dC02E000000000000;
	fma.rn.f64 	%fd128, %fd127, %fd126, 0d4024000000000000;
	mul.f64 	%fd129, %fd128, %fd125;
	cvt.rn.f32.f64 	%f24, %fd129;
	ld.local.f32 	%f25, [%rd1+1864];
	ld.local.f32 	%f154, [%rd1+1868];
	add.f32 	%f155, %f154, 0f00000000;
	ld.local.f32 	%f26, [%rd1+1872];
	cvt.rmi.s32.f32 	%r133, %f155;
	cvt.rmi.f32.f32 	%f156, %f155;
	sub.f32 	%f27, %f155, %f156;
	mul.f32 	%f157, %f27, %f27;
	mul.f32 	%f158, %f27, %f157;
	cvt.f64.f32 	%fd130, %f158;
	cvt.f64.f32 	%fd131, %f27;
	fma.rn.f64 	%fd132, %fd131, 0d4018000000000000, 0dC02E000000000000;
	fma.rn.f64 	%fd133, %fd132, %fd131, 0d4024000000000000;
	mul.f64 	%fd134, %fd133, %fd130;
	cvt.rn.f32.f64 	%f28, %fd134;
	ld.local.f32 	%f29, [%rd1+2132];
	ld.local.f32 	%f159, [%rd1+2136];
	add.f32 	%f160, %f159, 0f00000000;
	ld.local.f32 	%f30, [%rd1+2140];
	cvt.rmi.s32.f32 	%r134, %f160;
	cvt.rmi.f32.f32 	%f161, %f160;
	sub.f32 	%f31, %f160, %f161;
	mul.f32 	%f162, %f31, %f31;
	mul.f32 	%f163, %f31, %f162;
	cvt.f64.f32 	%fd135, %f163;
	cvt.f64.f32 	%fd136, %f31;
	fma.rn.f64 	%fd137, %fd136, 0d4018000000000000, 0dC02E000000000000;
	fma.rn.f64 	%fd138, %fd137, %fd136, 0d4024000000000000;
	mul.f64 	%fd139, %fd138, %fd135;
	cvt.rn.f32.f64 	%f32, %fd139;
	ld.local.f32 	%f33, [%rd1+2400];
	ld.local.f32 	%f164, [%rd1+2404];
	add.f32 	%f165, %f164, 0f00000000;
	ld.local.f32 	%f34, [%rd1+2408];
	cvt.rmi.s32.f32 	%r135, %f165;
	cvt.rmi.f32.f32 	%f166, %f165;
	sub.f32 	%f35, %f165, %f166;
	mul.f32 	%f167, %f35, %f35;
	mul.f32 	%f168, %f35, %f167;
	cvt.f64.f32 	%fd140, %f168;
	cvt.f64.f32 	%fd141, %f35;
	fma.rn.f64 	%fd142, %fd141, 0d4018000000000000, 0dC02E000000000000;
	fma.rn.f64 	%fd143, %fd142, %fd141, 0d4024000000000000;
	mul.f64 	%fd144, %fd143, %fd140;
	cvt.rn.f32.f64 	%f36, %fd144;
	ld.local.f32 	%f37, [%rd1+2668];
	ld.local.f32 	%f169, [%rd1+2672];
	add.f32 	%f170, %f169, 0f00000000;
	ld.local.f32 	%f38, [%rd1+2676];
	cvt.rmi.s32.f32 	%r136, %f170;
	cvt.rmi.f32.f32 	%f171, %f170;
	sub.f32 	%f39, %f170, %f171;
	mul.f32 	%f172, %f39, %f39;
	mul.f32 	%f173, %f39, %f172;
	cvt.f64.f32 	%fd145, %f173;
	cvt.f64.f32 	%fd146, %f39;
	fma.rn.f64 	%fd147, %fd146, 0d4018000000000000, 0dC02E000000000000;
	fma.rn.f64 	%fd148, %fd147, %fd146, 0d4024000000000000;
	mul.f64 	%fd149, %fd148, %fd145;
	cvt.rn.f32.f64 	%f40, %fd149;
	mov.b32 	%r2193, -200;
	mov.u64 	%rd629, GRAD_LOOKUP;
$L__BB1_126:
	shr.s32 	%r1043, %r2193, 2;
	cvt.rn.f32.s32 	%f174, %r1043;
	mul.f32 	%f41, %f174, 0f42C80000;
	add.f32 	%f175, %f1, %f174;
	cvt.rmi.s32.f32 	%r138, %f175;
	cvt.rmi.f32.f32 	%f176, %f175;
	sub.f32 	%f42, %f175, %f176;
	mul.f32 	%f177, %f42, %f42;
	mul.f32 	%f178, %f42, %f177;
	cvt.f64.f32 	%fd150, %f178;
	cvt.f64.f32 	%fd151, %f42;
	fma.rn.f64 	%fd152, %fd151, 0d4018000000000000, 0dC02E000000000000;
	fma.rn.f64 	%fd153, %fd152, %fd151, 0d4024000000000000;
	mul.f64 	%fd154, %fd153, %fd150;
	cvt.rn.f32.f64 	%f43, %fd154;
	fma.rn.f32 	%f179, %f174, 0f3F000000, %f5;
	cvt.rmi.s32.f32 	%r139, %f179;
	cvt.rmi.f32.f32 	%f180, %f179;
	sub.f32 	%f44, %f179, %f180;
	mul.f32 	%f181, %f44, %f44;
	mul.f32 	%f182, %f44, %f181;
	cvt.f64.f32 	%fd155, %f182;
	cvt.f64.f32 	%fd156, %f44;
	fma.rn.f64 	%fd157, %fd156, 0d4018000000000000, 0dC02E000000000000;
	fma.rn.f64 	%fd158, %fd157, %fd156, 0d4024000000000000;
	mul.f64 	%fd159, %fd158, %fd155;
	cvt.rn.f32.f64 	%f45, %fd159;
	fma.rn.f32 	%f183, %f174, 0f3E800000, %f9;
	cvt.rmi.s32.f32 	%r140, %f183;
	cvt.rmi.f32.f32 	%f184, %f183;
	sub.f32 	%f46, %f183, %f184;
	mul.f32 	%f185, %f46, %f46;
	mul.f32 	%f186, %f46, %f185;
	cvt.f64.f32 	%fd160, %f186;
	cvt.f64.f32 	%fd161, %f46;
	fma.rn.f64 	%fd162, %fd161, 0d4018000000000000, 0dC02E000000000000;
	fma.rn.f64 	%fd163, %fd162, %fd161, 0d4024000000000000;
	mul.f64 	%fd164, %fd163, %fd160;
	cvt.rn.f32.f64 	%f47, %fd164;
	fma.rn.f32 	%f187, %f174, 0f3E000000, %f13;
	cvt.rmi.s32.f32 	%r141, %f187;
	cvt.rmi.f32.f32 	%f188, %f187;
	sub.f32 	%f48, %f187, %f188;
	mul.f32 	%f189, %f48, %f48;
	mul.f32 	%f190, %f48, %f189;
	cvt.f64.f32 	%fd165, %f190;
	cvt.f64.f32 	%fd166, %f48;
	fma.rn.f64 	%fd167, %fd166, 0d4018000000000000, 0dC02E000000000000;
	fma.rn.f64 	%fd168, %fd167, %fd166, 0d4024000000000000;
	mul.f64 	%fd169, %fd168, %fd165;
	cvt.rn.f32.f64 	%f49, %fd169;
	fma.rn.f32 	%f191, %f174, 0f3D800000, %f17;
	cvt.rmi.s32.f32 	%r142, %f191;
	cvt.rmi.f32.f32 	%f192, %f191;
	sub.f32 	%f50, %f191, %f192;
	mul.f32 	%f193, %f50, %f50;
	mul.f32 	%f194, %f50, %f193;
	cvt.f64.f32 	%fd170, %f194;
	cvt.f64.f32 	%fd171, %f50;
	fma.rn.f64 	%fd172, %fd171, 0d4018000000000000, 0dC02E000000000000;
	fma.rn.f64 	%fd173, %fd172, %fd171, 0d4024000000000000;
	mul.f64 	%fd174, %fd173, %fd170;
	cvt.rn.f32.f64 	%f51, %fd174;
	fma.rn.f32 	%f195, %f174, 0f3D000000, %f21;
	cvt.rmi.s32.f32 	%r143, %f195;
	cvt.rmi.f32.f32 	%f196, %f195;
	sub.f32 	%f52, %f195, %f196;
	mul.f32 	%f197, %f52, %f52;
	mul.f32 	%f198, %f52, %f197;
	cvt.f64.f32 	%fd175, %f198;
	cvt.f64.f32 	%fd176, %f52;
	fma.rn.f64 	%fd177, %fd176, 0d4018000000000000, 0dC02E000000000000;
	fma.rn.f64 	%fd178, %fd177, %fd176, 0d4024000000000000;
	mul.f64 	%fd179, %fd178, %fd175;
	cvt.rn.f32.f64 	%f53, %fd179;
	fma.rn.f32 	%f199, %f174, 0f3C800000, %f25;
	cvt.rmi.s32.f32 	%r144, %f199;
	cvt.rmi.f32.f32 	%f200, %f199;
	sub.f32 	%f54, %f199, %f200;
	mul.f32 	%f201, %f54, %f54;
	mul.f32 	%f202, %f54, %f201;
	cvt.f64.f32 	%fd180, %f202;
	cvt.f64.f32 	%fd181, %f54;
	fma.rn.f64 	%fd182, %fd181, 0d4018000000000000, 0dC02E000000000000;
	fma.rn.f64 	%fd183, %fd182, %fd181, 0d4024000000000000;
	mul.f64 	%fd184, %fd183, %fd180;
	cvt.rn.f32.f64 	%f55, %fd184;
	fma.rn.f32 	%f203, %f174, 0f3C000000, %f29;
	cvt.rmi.s32.f32 	%r145, %f203;
	cvt.rmi.f32.f32 	%f204, %f203;
	sub.f32 	%f56, %f203, %f204;
	mul.f32 	%f205, %f56, %f56;
	mul.f32 	%f206, %f56, %f205;
	cvt.f64.f32 	%fd185, %f206;
	cvt.f64.f32 	%fd186, %f56;
	fma.rn.f64 	%fd187, %fd186, 0d4018000000000000, 0dC02E000000000000;
	fma.rn.f64 	%fd188, %fd187, %fd186, 0d4024000000000000;
	mul.f64 	%fd189, %fd188, %fd185;
	cvt.rn.f32.f64 	%f57, %fd189;
	fma.rn.f32 	%f207, %f174, 0f3B800000, %f33;
	cvt.rmi.s32.f32 	%r146, %f207;
	cvt.rmi.f32.f32 	%f208, %f207;
	sub.f32 	%f58, %f207, %f208;
	mul.f32 	%f209, %f58, %f58;
	mul.f32 	%f210, %f58, %f209;
	cvt.f64.f32 	%fd190, %f210;
	cvt.f64.f32 	%fd191, %f58;
	fma.rn.f64 	%fd192, %fd191, 0d4018000000000000, 0dC02E000000000000;
	fma.rn.f64 	%fd193, %fd192, %fd191, 0d4024000000000000;
	mul.f64 	%fd194, %fd193, %fd190;
	cvt.rn.f32.f64 	%f59, %fd194;
	fma.rn.f32 	%f211, %f174, 0f3B000000, %f37;
	cvt.rmi.s32.f32 	%r147, %f211;
	cvt.rmi.f32.f32 	%f212, %f211;
	sub.f32 	%f60, %f211, %f212;
	mul.f32 	%f213, %f60, %f60;
	mul.f32 	%f214, %f60, %f213;
	cvt.f64.f32 	%fd195, %f214;
	cvt.f64.f32 	%fd196, %f60;
	fma.rn.f64 	%fd197, %fd196, 0d4018000000000000, 0dC02E000000000000;
	fma.rn.f64 	%fd198, %fd197, %fd196, 0d4024000000000000;
	mul.f64 	%fd199, %fd198, %fd195;
	cvt.rn.f32.f64 	%f61, %fd199;
	mov.b32 	%r2194, -200;
$L__BB1_127:
	mov.u32 	%r148, %r2194;
	shr.s32 	%r1045, %r148, 2;
	cvt.rn.f32.s32 	%f62, %r1045;
	mul.f32 	%f63, %f62, 0f42C80000;
	mov.f32 	%f2192, 0f00000000;
	mov.b32 	%r2195, 0;
$L__BB1_128:
	mov.b32 	%r1046, 1;
	shl.b32 	%r1047, %r1046, %r2195;
	cvt.rn.f32.u32 	%f216, %r1047;
	div.rn.f32 	%f217, %f41, %f216;
	mov.f32 	%f218, 0f00000000;
	div.rn.f32 	%f219, %f218, %f216;
	div.rn.f32 	%f220, %f63, %f216;
	mul.wide.u32 	%rd612, %r2195, 268;
	add.s64 	%rd613, %rd1, %rd612;
	ld.local.f32 	%f221, [%rd613+2936];
	add.f32 	%f222, %f217, %f221;
	ld.local.f32 	%f223, [%rd613+2940];
	add.f32 	%f224, %f219, %f223;
	ld.local.f32 	%f225, [%rd613+2944];
	add.f32 	%f226, %f220, %f225;
	cvt.rmi.s32.f32 	%r1048, %f222;
	and.b32  	%r1049, %r1048, 255;
	cvt.rmi.s32.f32 	%r1050, %f224;
	cvt.rmi.s32.f32 	%r1051, %f226;
	cvt.rmi.f32.f32 	%f227, %f222;
	sub.f32 	%f228, %f222, %f227;
	cvt.rmi.f32.f32 	%f229, %f224;
	sub.f32 	%f230, %f224, %f229;
	cvt.rmi.f32.f32 	%f231, %f226;
	sub.f32 	%f232, %f226, %f231;
	mul.f32 	%f233, %f228, %f228;
	mul.f32 	%f234, %f228, %f233;
	cvt.f64.f32 	%fd200, %f234;
	cvt.f64.f32 	%fd201, %f228;
	fma.rn.f64 	%fd202, %fd201, 0d4018000000000000, 0dC02E000000000000;
	fma.rn.f64 	%fd203, %fd202, %fd201, 0d4024000000000000;
	mul.f64 	%fd204, %fd203, %fd200;
	cvt.rn.f32.f64 	%f235, %fd204;
	mul.f32 	%f236, %f230, %f230;
	mul.f32 	%f237, %f230, %f236;
	cvt.f64.f32 	%fd205, %f237;
	cvt.f64.f32 	%fd206, %f230;
	fma.rn.f64 	%fd207, %fd206, 0d4018000000000000, 0dC02E000000000000;
	fma.rn.f64 	%fd208, %fd207, %fd206, 0d4024000000000000;
	mul.f64 	%fd209, %fd208, %fd205;
	cvt.rn.f32.f64 	%f238, %fd209;
	mul.f32 	%f239, %f232, %f232;
	mul.f32 	%f240, %f232, %f239;
	cvt.f64.f32 	%fd210, %f240;
	cvt.f64.f32 	%fd211, %f232;
	fma.rn.f64 	%fd212, %fd211, 0d4018000000000000, 0dC02E000000000000;
	fma.rn.f64 	%fd213, %fd212, %fd211, 0d4024000000000000;
	mul.f64 	%fd214, %fd213, %fd210;
	cvt.rn.f32.f64 	%f241, %fd214;
	cvt.u64.u32 	%rd614, %r1049;
	add.s64 	%rd615, %rd613, %rd614;
	ld.local.u8 	%rs89, [%rd615+2680];
	cvt.rn.f32.u16 	%f242, %rs89;
	cvt.rzi.s32.f32 	%r1052, %f242;
	add.s32 	%r1053, %r1052, %r1050;
	and.b32  	%r1054, %r1053, 255;
	cvt.u64.u32 	%rd616, %r1054;
	add.s64 	%rd617, %rd613, %rd616;
	ld.local.u8 	%rs90, [%rd617+2680];
	cvt.rn.f32.u16 	%f243, %rs90;
	cvt.rzi.s32.f32 	%r1055, %f243;
	add.s32 	%r1056, %r1053, 1;
	and.b32  	%r1057, %r1056, 255;
	cvt.u64.u32 	%rd618, %r1057;
	add.s64 	%rd619, %rd613, %rd618;
	ld.local.u8 	%rs91, [%rd619+2680];
	cvt.rn.f32.u16 	%f244, %rs91;
	cvt.rzi.s32.f32 	%r1058, %f244;
	add.s32 	%r1059, %r1048, 1;
	and.b32  	%r1060, %r1059, 255;
	cvt.u64.u32 	%rd620, %r1060;
	add.s64 	%rd621, %rd613, %rd620;
	ld.local.u8 	%rs92, [%rd621+2680];
	cvt.rn.f32.u16 	%f245, %rs92;
	cvt.rzi.s32.f32 	%r1061, %f245;
	add.s32 	%r1062, %r1061, %r1050;
	and.b32  	%r1063, %r1062, 255;
	cvt.u64.u32 	%rd622, %r1063;
	add.s64 	%rd623, %rd613, %rd622;
	ld.local.u8 	%rs93, [%rd623+2680];
	cvt.rn.f32.u16 	%f246, %rs93;
	cvt.rzi.s32.f32 	%r1064, %f246;
	add.s32 	%r1065, %r1062, 1;
	and.b32  	%r1066, %r1065, 255;
	cvt.u64.u32 	%rd624, %r1066;
	add.s64 	%rd625, %rd613, %rd624;
	ld.local.u8 	%rs94, [%rd625+2680];
	cvt.rn.f32.u16 	%f247, %rs94;
	cvt.rzi.s32.f32 	%r1067, %f247;
	add.s32 	%r1068, %r1055, %r1051;
	and.b32  	%r1069, %r1068, 255;
	cvt.u64.u32 	%rd626, %r1069;
	add.s64 	%rd627, %rd613, %rd626;
	ld.local.u8 	%rs95, [%rd627+2680];
	cvt.rn.f32.u16 	%f248, %rs95;
	cvt.rzi.u32.f32 	%r1070, %f248;
	and.b32  	%r1071, %r1070, 15;
	mul.wide.u32 	%rd628, %r1071, 12;
	add.s64 	%rd630, %rd629, %rd628;
	ld.global.nc.f32 	%f249, [%rd630];
	ld.global.nc.f32 	%f250, [%rd630+4];
	ld.global.nc.f32 	%f251, [%rd630+8];
	mul.f32 	%f252, %f232, %f251;
	fma.rn.f32 	%f253, %f250, %f230, %f252;
	fma.rn.f32 	%f254, %f249, %f228, %f253;
	add.s32 	%r1072, %r1064, %r1051;
	and.b32  	%r1073, %r1072, 255;
	cvt.u64.u32 	%rd631, %r1073;
	add.s64 	%rd632, %rd613, %rd631;
	ld.local.u8 	%rs96, [%rd632+2680];
	cvt.rn.f32.u16 	%f255, %rs96;
	cvt.rzi.u32.f32 	%r1074, %f255;
	add.f32 	%f256, %f228, 0fBF800000;
	and.b32  	%r1075, %r1074, 15;
	mul.wide.u32 	%rd633, %r1075, 12;
	add.s64 	%rd634, %rd629, %rd633;
	ld.global.nc.f32 	%f257, [%rd634];
	ld.global.nc.f32 	%f258, [%rd634+4];
	ld.global.nc.f32 	%f259, [%rd634+8];
	mul.f32 	%f260, %f232, %f259;
	fma.rn.f32 	%f261, %f258, %f230, %f260;
	fma.rn.f32 	%f262, %f257, %f256, %f261;
	sub.f32 	%f263, %f262, %f254;
	fma.rn.f32 	%f264, %f235, %f263, %f254;
	add.s32 	%r1076, %r1058, %r1051;
	and.b32  	%r1077, %r1076, 255;
	cvt.u64.u32 	%rd635, %r1077;
	add.s64 	%rd636, %rd613, %rd635;
	ld.local.u8 	%rs97, [%rd636+2680];
	cvt.rn.f32.u16 	%f265, %rs97;
	cvt.rzi.u32.f32 	%r1078, %f265;
	add.f32 	%f266, %f230, 0fBF800000;
	and.b32  	%r1079, %r1078, 15;
	mul.wide.u32 	%rd637, %r1079, 12;
	add.s64 	%rd638, %rd629, %rd637;
	ld.global.nc.f32 	%f267, [%rd638];
	ld.global.nc.f32 	%f268, [%rd638+4];
	ld.global.nc.f32 	%f269, [%rd638+8];
	mul.f32 	%f270, %f232, %f269;
	fma.rn.f32 	%f271, %f268, %f266, %f270;
	fma.rn.f32 	%f272, %f267, %f228, %f271;
	add.s32 	%r1080, %r1067, %r1051;
	and.b32  	%r1081, %r1080, 255;
	cvt.u64.u32 	%rd639, %r1081;
	add.s64 	%rd640, %rd613, %rd639;
	ld.local.u8 	%rs98, [%rd640+2680];
	cvt.rn.f32.u16 	%f273, %rs98;
	cvt.rzi.u32.f32 	%r1082, %f273;
	and.b32  	%r1083, %r1082, 15;
	mul.wide.u32 	%rd641, %r1083, 12;
	add.s64 	%rd642, %rd629, %rd641;
	ld.global.nc.f32 	%f274, [%rd642];
	ld.global.nc.f32 	%f275, [%rd642+4];
	ld.global.nc.f32 	%f276, [%rd642+8];
	mul.f32 	%f277, %f232, %f276;
	fma.rn.f32 	%f278, %f275, %f266, %f277;
	fma.rn.f32 	%f279, %f274, %f256, %f278;
	sub.f32 	%f280, %f279, %f272;
	fma.rn.f32 	%f281, %f235, %f280, %f272;
	sub.f32 	%f282, %f281, %f264;
	fma.rn.f32 	%f283, %f238, %f282, %f264;
	add.s32 	%r1084, %r1068, 1;
	and.b32  	%r1085, %r1084, 255;
	cvt.u64.u32 	%rd643, %r1085;
	add.s64 	%rd644, %rd613, %rd643;
	ld.local.u8 	%rs99, [%rd644+2680];
	cvt.rn.f32.u16 	%f284, %rs99;
	cvt.rzi.u32.f32 	%r1086, %f284;
	add.f32 	%f285, %f232, 0fBF800000;
	and.b32  	%r1087, %r1086, 15;
	mul.wide.u32 	%rd645, %r1087, 12;
	add.s64 	%rd646, %rd629, %rd645;
	ld.global.nc.f32 	%f286, [%rd646];
	ld.global.nc.f32 	%f287, [%rd646+4];
	ld.global.nc.f32 	%f288, [%rd646+8];
	mul.f32 	%f289, %f285, %f288;
	fma.rn.f32 	%f290, %f287, %f230, %f289;
	fma.rn.f32 	%f291, %f286, %f228, %f290;
	add.s32 	%r1088, %r1072, 1;
	and.b32  	%r1089, %r1088, 255;
	cvt.u64.u32 	%rd647, %r1089;
	add.s64 	%rd648, %rd613, %rd647;
	ld.local.u8 	%rs100, [%rd648+2680];
	cvt.rn.f32.u16 	%f292, %rs100;
	cvt.rzi.u32.f32 	%r1090, %f292;
	and.b32  	%r1091, %r1090, 15;
	mul.wide.u32 	%rd649, %r1091, 12;
	add.s64 	%rd650, %rd629, %rd649;
	ld.global.nc.f32 	%f293, [%rd650];
	ld.global.nc.f32 	%f294, [%rd650+4];
	ld.global.nc.f32 	%f295, [%rd650+8];
	mul.f32 	%f296, %f285, %f295;
	fma.rn.f32 	%f297, %f294, %f230, %f296;
	fma.rn.f32 	%f298, %f293, %f256, %f297;
	sub.f32 	%f299, %f298, %f291;
	fma.rn.f32 	%f300, %f235, %f299, %f291;
	add.s32 	%r1092, %r1076, 1;
	and.b32  	%r1093, %r1092, 255;
	cvt.u64.u32 	%rd651, %r1093;
	add.s64 	%rd652, %rd613, %rd651;
	ld.local.u8 	%rs101, [%rd652+2680];
	cvt.rn.f32.u16 	%f301, %rs101;
	cvt.rzi.u32.f32 	%r1094, %f301;
	and.b32  	%r1095, %r1094, 15;
	mul.wide.u32 	%rd653, %r1095, 12;
	add.s64 	%rd654, %rd629, %rd653;
	ld.global.nc.f32 	%f302, [%rd654];
	ld.global.nc.f32 	%f303, [%rd654+4];
	ld.global.nc.f32 	%f304, [%rd654+8];
	mul.f32 	%f305, %f285, %f304;
	fma.rn.f32 	%f306, %f303, %f266, %f305;
	fma.rn.f32 	%f307, %f302, %f228, %f306;
	add.s32 	%r1096, %r1080, 1;
	and.b32  	%r1097, %r1096, 255;
	cvt.u64.u32 	%rd655, %r1097;
	add.s64 	%rd656, %rd613, %rd655;
	ld.local.u8 	%rs102, [%rd656+2680];
	cvt.rn.f32.u16 	%f308, %rs102;
	cvt.rzi.u32.f32 	%r1098, %f308;
	and.b32  	%r1099, %r1098, 15;
	mul.wide.u32 	%rd657, %r1099, 12;
	add.s64 	%rd658, %rd629, %rd657;
	ld.global.nc.f32 	%f309, [%rd658];
	ld.global.nc.f32 	%f310, [%rd658+4];
	ld.global.nc.f32 	%f311, [%rd658+8];
	mul.f32 	%f312, %f285, %f311;
	fma.rn.f32 	%f313, %f310, %f266, %f312;
	fma.rn.f32 	%f314, %f309, %f256, %f313;
	sub.f32 	%f315, %f314, %f307;
	fma.rn.f32 	%f316, %f235, %f315, %f307;
	sub.f32 	%f317, %f316, %f300;
	fma.rn.f32 	%f318, %f238, %f317, %f300;
	sub.f32 	%f319, %f318, %f283;
	fma.rn.f32 	%f320, %f241, %f319, %f283;
	fma.rn.f32 	%f2192, %f320, %f216, %f2192;
	add.s32 	%r2195, %r2195, 1;
	setp.ne.s32 	%p47, %r2195, 16;
	@%p47 bra 	$L__BB1_128;
	abs.f32 	%f321, %f2192;
	setp.lt.f32 	%p48, %f321, 0f45FA0000;
	@%p48 bra 	$L__BB1_140;
	add.f32 	%f322, %f2, %f62;
	cvt.rmi.s32.f32 	%r1100, %f322;
	cvt.rmi.f32.f32 	%f323, %f322;
	sub.f32 	%f324, %f322, %f323;
	mul.f32 	%f325, %f324, %f324;
	mul.f32 	%f326, %f324, %f325;
	cvt.f64.f32 	%fd215, %f326;
	cvt.f64.f32 	%fd216, %f324;
	fma.rn.f64 	%fd217, %fd216, 0d4018000000000000, 0dC02E000000000000;
	fma.rn.f64 	%fd218, %fd217, %fd216, 0d4024000000000000;
	mul.f64 	%fd219, %fd218, %fd215;
	cvt.rn.f32.f64 	%f327, %fd219;
	and.b32  	%r1101, %r138, 255;
	cvt.u64.u32 	%rd659, %r1101;
	add.s64 	%rd660, %rd1, %rd659;
	ld.local.u8 	%rs103, [%rd660];
	cvt.rn.f32.u16 	%f328, %rs103;
	cvt.rzi.s32.f32 	%r1102, %f328;
	add.s32 	%r1103, %r1102, %r127;
	and.b32  	%r1104, %r1103, 255;
	cvt.u64.u32 	%rd661, %r1104;
	add.s64 	%rd662, %rd1, %rd661;
	ld.local.u8 	%rs104, [%rd662];
	cvt.rn.f32.u16 	%f329, %rs104;
	cvt.rzi.s32.f32 	%r1105, %f329;
	add.s32 	%r1106, %r1103, 1;
	and.b32  	%r1107, %r1106, 255;
	cvt.u64.u32 	%rd663, %r1107;
	add.s64 	%rd664, %rd1, %rd663;
	ld.local.u8 	%rs105, [%rd664];
	cvt.rn.f32.u16 	%f330, %rs105;
	cvt.rzi.s32.f32 	%r1108, %f330;
	add.s32 	%r1109, %r138, 1;
	and.b32  	%r1110, %r1109, 255;
	cvt.u64.u32 	%rd665, %r1110;
	add.s64 	%rd666, %rd1, %rd665;
	ld.local.u8 	%rs106, [%rd666];
	cvt.rn.f32.u16 	%f331, %rs106;
	cvt.rzi.s32.f32 	%r1111, %f331;
	add.s32 	%r1112, %r1111, %r127;
	and.b32  	%r1113, %r1112, 255;
	cvt.u64.u32 	%rd667, %r1113;
	add.s64 	%rd668, %rd1, %rd667;
	ld.local.u8 	%rs107, [%rd668];
	cvt.rn.f32.u16 	%f332, %rs107;
	cvt.rzi.s32.f32 	%r1114, %f332;
	add.s32 	%r1115, %r1112, 1;
	and.b32  	%r1116, %r1115, 255;
	cvt.u64.u32 	%rd669, %r1116;
	add.s64 	%rd670, %rd1, %rd669;
	ld.local.u8 	%rs108, [%rd670];
	cvt.rn.f32.u16 	%f333, %rs108;
	cvt.rzi.s32.f32 	%r1117, %f333;
	add.s32 	%r1118, %r1105, %r1100;
	and.b32  	%r1119, %r1118, 255;
	cvt.u64.u32 	%rd671, %r1119;
	add.s64 	%rd672, %rd1, %rd671;
	ld.local.u8 	%rs109, [%rd672];
	cvt.rn.f32.u16 	%f334, %rs109;
	cvt.rzi.u32.f32 	%r1120, %f334;
	and.b32  	%r1121, %r1120, 15;
	mul.wide.u32 	%rd673, %r1121, 12;
	mov.u64 	%rd674, GRAD_LOOKUP;
	add.s64 	%rd675, %rd674, %rd673;
	ld.global.nc.f32 	%f335, [%rd675];
	ld.global.nc.f32 	%f336, [%rd675+4];
	ld.global.nc.f32 	%f337, [%rd675+8];
	mul.f32 	%f338, %f324, %f337;
	fma.rn.f32 	%f339, %f336, %f3, %f338;
	fma.rn.f32 	%f340, %f335, %f42, %f339;
	add.s32 	%r1122, %r1114, %r1100;
	and.b32  	%r1123, %r1122, 255;
	cvt.u64.u32 	%rd676, %r1123;
	add.s64 	%rd677, %rd1, %rd676;
	ld.local.u8 	%rs110, [%rd677];
	cvt.rn.f32.u16 	%f341, %rs110;
	cvt.rzi.u32.f32 	%r1124, %f341;
	and.b32  	%r1125, %r1124, 15;
	mul.wide.u32 	%rd678, %r1125, 12;
	add.s64 	%rd679, %rd674, %rd678;
	ld.global.nc.f32 	%f342, [%rd679];
	ld.global.nc.f32 	%f343, [%rd679+4];
	ld.global.nc.f32 	%f344, [%rd679+8];
	mul.f32 	%f345, %f324, %f344;
	fma.rn.f32 	%f346, %f343, %f3, %f345;
	add.f32 	%f347, %f42, 0fBF800000;
	fma.rn.f32 	%f348, %f342, %f347, %f346;
	sub.f32 	%f349, %f348, %f340;
	fma.rn.f32 	%f350, %f43, %f349, %f340;
	add.s32 	%r1126, %r1108, %r1100;
	and.b32  	%r1127, %r1126, 255;
	cvt.u64.u32 	%rd680, %r1127;
	add.s64 	%rd681, %rd1, %rd680;
	ld.local.u8 	%rs111, [%rd681];
	cvt.rn.f32.u16 	%f351, %rs111;
	cvt.rzi.u32.f32 	%r1128, %f351;
	and.b32  	%r1129, %r1128, 15;
	mul.wide.u32 	%rd682, %r1129, 12;
	add.s64 	%rd683, %rd674, %rd682;
	ld.global.nc.f32 	%f352, [%rd683];
	ld.global.nc.f32 	%f353, [%rd683+4];
	ld.global.nc.f32 	%f354, [%rd683+8];
	mul.f32 	%f355, %f324, %f354;
	add.f32 	%f356, %f3, 0fBF800000;
	fma.rn.f32 	%f357, %f353, %f356, %f355;
	fma.rn.f32 	%f358, %f352, %f42, %f357;
	add.s32 	%r1130, %r1117, %r1100;
	and.b32  	%r1131, %r1130, 255;
	cvt.u64.u32 	%rd684, %r1131;
	add.s64 	%rd685, %rd1, %rd684;
	ld.local.u8 	%rs112, [%rd685];
	cvt.rn.f32.u16 	%f359, %rs112;
	cvt.rzi.u32.f32 	%r1132, %f359;
	and.b32  	%r1133, %r1132, 15;
	mul.wide.u32 	%rd686, %r1133, 12;
	add.s64 	%rd687, %rd674, %rd686;
	ld.global.nc.f32 	%f360, [%rd687];
	ld.global.nc.f32 	%f361, [%rd687+4];
	ld.global.nc.f32 	%f362, [%rd687+8];
	mul.f32 	%f363, %f324, %f362;
	fma.rn.f32 	%f364, %f361, %f356, %f363;
	fma.rn.f32 	%f365, %f360, %f347, %f364;
	sub.f32 	%f366, %f365, %f358;
	fma.rn.f32 	%f367, %f43, %f366, %f358;
	sub.f32 	%f368, %f367, %f350;
	fma.rn.f32 	%f369, %f4, %f368, %f350;
	add.s32 	%r1134, %r1118, 1;
	and.b32  	%r1135, %r1134, 255;
	cvt.u64.u32 	%rd688, %r1135;
	add.s64 	%rd689, %rd1, %rd688;
	ld.local.u8 	%rs113, [%rd689];
	cvt.rn.f32.u16 	%f370, %rs113;
	cvt.rzi.u32.f32 	%r1136, %f370;
	add.f32 	%f371, %f324, 0fBF800000;
	and.b32  	%r1137, %r1136, 15;
	mul.wide.u32 	%rd690, %r1137, 12;
	add.s64 	%rd691, %rd674, %rd690;
	ld.global.nc.f32 	%f372, [%rd691];
	ld.global.nc.f32 	%f373, [%rd691+4];
	ld.global.nc.f32 	%f374, [%rd691+8];
	mul.f32 	%f375, %f371, %f374;
	fma.rn.f32 	%f376, %f373, %f3, %f375;
	fma.rn.f32 	%f377, %f372, %f42, %f376;
	add.s32 	%r1138, %r1122, 1;
	and.b32  	%r1139, %r1138, 255;
	cvt.u64.u32 	%rd692, %r1139;
	add.s64 	%rd693, %rd1, %rd692;
	ld.local.u8 	%rs114, [%rd693];
	cvt.rn.f32.u16 	%f378, %rs114;
	cvt.rzi.u32.f32 	%r1140, %f378;
	and.b32  	%r1141, %r1140, 15;
	mul.wide.u32 	%rd694, %r1141, 12;
	add.s64 	%rd695, %rd674, %rd694;
	ld.global.nc.f32 	%f379, [%rd695];
	ld.global.nc.f32 	%f380, [%rd695+4];
	ld.global.nc.f32 	%f381, [%rd695+8];
	mul.f32 	%f382, %f371, %f381;
	fma.rn.f32 	%f383, %f380, %f3, %f382;
	fma.rn.f32 	%f384, %f379, %f347, %f383;
	sub.f32 	%f385, %f384, %f377;
	fma.rn.f32 	%f386, %f43, %f385, %f377;
	add.s32 	%r1142, %r1126, 1;
	and.b32  	%r1143, %r1142, 255;
	cvt.u64.u32 	%rd696, %r1143;
	add.s64 	%rd697, %rd1, %rd696;
	ld.local.u8 	%rs115, [%rd697];
	cvt.rn.f32.u16 	%f387, %rs115;
	cvt.rzi.u32.f32 	%r1144, %f387;
	and.b32  	%r1145, %r1144, 15;
	mul.wide.u32 	%rd698, %r1145, 12;
	add.s64 	%rd699, %rd674, %rd698;
	ld.global.nc.f32 	%f388, [%rd699];
	ld.global.nc.f32 	%f389, [%rd699+4];
	ld.global.nc.f32 	%f390, [%rd699+8];
	mul.f32 	%f391, %f371, %f390;
	fma.rn.f32 	%f392, %f389, %f356, %f391;
	fma.rn.f32 	%f393, %f388, %f42, %f392;
	add.s32 	%r1146, %r1130, 1;
	and.b32  	%r1147, %r1146, 255;
	cvt.u64.u32 	%rd700, %r1147;
	add.s64 	%rd701, %rd1, %rd700;
	ld.local.u8 	%rs116, [%rd701];
	cvt.rn.f32.u16 	%f394, %rs116;
	cvt.rzi.u32.f32 	%r1148, %f394;
	and.b32  	%r1149, %r1148, 15;
	mul.wide.u32 	%rd702, %r1149, 12;
	add.s64 	%rd703, %rd674, %rd702;
	ld.global.nc.f32 	%f395, [%rd703];
	ld.global.nc.f32 	%f396, [%rd703+4];
	ld.global.nc.f32 	%f397, [%rd703+8];
	mul.f32 	%f398, %f371, %f397;
	fma.rn.f32 	%f399, %f396, %f356, %f398;
	fma.rn.f32 	%f400, %f395, %f347, %f399;
	sub.f32 	%f401, %f400, %f393;
	fma.rn.f32 	%f402, %f43, %f401, %f393;
	sub.f32 	%f403, %f402, %f386;
	fma.rn.f32 	%f404, %f4, %f403, %f386;
	sub.f32 	%f405, %f404, %f369;
	fma.rn.f32 	%f406, %f327, %f405, %f369;
	add.f32 	%f407, %f406, 0f00000000;
	fma.rn.f32 	%f408, %f62, 0f3F000000, %f6;
	cvt.rmi.s32.f32 	%r1150, %f408;
	cvt.rmi.f32.f32 	%f409, %f408;
	sub.f32 	%f410, %f408, %f409;
	mul.f32 	%f411, %f410, %f410;
	mul.f32 	%f412, %f410, %f411;
	cvt.f64.f32 	%fd220, %f412;
	cvt.f64.f32 	%fd221, %f410;
	fma.rn.f64 	%fd222, %fd221, 0d4018000000000000, 0dC02E000000000000;
	fma.rn.f64 	%fd223, %fd222, %fd221, 0d4024000000000000;
	mul.f64 	%fd224, %fd223, %fd220;
	cvt.rn.f32.f64 	%f413, %fd224;
	and.b32  	%r1151, %r139, 255;
	cvt.u64.u32 	%rd704, %r1151;
	add.s64 	%rd705, %rd1, %rd704;
	ld.local.u8 	%rs117, [%rd705+268];
	cvt.rn.f32.u16 	%f414, %rs117;
	cvt.rzi.s32.f32 	%r1152, %f414;
	add.s32 	%r1153, %r1152, %r128;
	and.b32  	%r1154, %r1153, 255;
	cvt.u64.u32 	%rd706, %r1154;
	add.s64 	%rd707, %rd1, %rd706;
	ld.local.u8 	%rs118, [%rd707+268];
	cvt.rn.f32.u16 	%f415, %rs118;
	cvt.rzi.s32.f32 	%r1155, %f415;
	add.s32 	%r1156, %r1153, 1;
	and.b32  	%r1157, %r1156, 255;
	cvt.u64.u32 	%rd708, %r1157;
	add.s64 	%rd709, %rd1, %rd708;
	ld.local.u8 	%rs119, [%rd709+268];
	cvt.rn.f32.u16 	%f416, %rs119;
	cvt.rzi.s32.f32 	%r1158, %f416;
	add.s32 	%r1159, %r139, 1;
	and.b32  	%r1160, %r1159, 255;
	cvt.u64.u32 	%rd710, %r1160;
	add.s64 	%rd711, %rd1, %rd710;
	ld.local.u8 	%rs120, [%rd711+268];
	cvt.rn.f32.u16 	%f417, %rs120;
	cvt.rzi.s32.f32 	%r1161, %f417;
	add.s32 	%r1162, %r1161, %r128;
	and.b32  	%r1163, %r1162, 255;
	cvt.u64.u32 	%rd712, %r1163;
	add.s64 	%rd713, %rd1, %rd712;
	ld.local.u8 	%rs121, [%rd713+268];
	cvt.rn.f32.u16 	%f418, %rs121;
	cvt.rzi.s32.f32 	%r1164, %f418;
	add.s32 	%r1165, %r1162, 1;
	and.b32  	%r1166, %r1165, 255;
	cvt.u64.u32 	%rd714, %r1166;
	add.s64 	%rd715, %rd1, %rd714;
	ld.local.u8 	%rs122, [%rd715+268];
	cvt.rn.f32.u16 	%f419, %rs122;
	cvt.rzi.s32.f32 	%r1167, %f419;
	add.s32 	%r1168, %r1155, %r1150;
	and.b32  	%r1169, %r1168, 255;
	cvt.u64.u32 	%rd716, %r1169;
	add.s64 	%rd717, %rd1, %rd716;
	ld.local.u8 	%rs123, [%rd717+268];
	cvt.rn.f32.u16 	%f420, %rs123;
	cvt.rzi.u32.f32 	%r1170, %f420;
	and.b32  	%r1171, %r1170, 15;
	mul.wide.u32 	%rd718, %r1171, 12;
	add.s64 	%rd719, %rd674, %rd718;
	ld.global.nc.f32 	%f421, [%rd719];
	ld.global.nc.f32 	%f422, [%rd719+4];
	ld.global.nc.f32 	%f423, [%rd719+8];
	mul.f32 	%f424, %f410, %f423;
	fma.rn.f32 	%f425, %f422, %f7, %f424;
	fma.rn.f32 	%f426, %f421, %f44, %f425;
	add.s32 	%r1172, %r1164, %r1150;
	and.b32  	%r1173, %r1172, 255;
	cvt.u64.u32 	%rd720, %r1173;
	add.s64 	%rd721, %rd1, %rd720;
	ld.local.u8 	%rs124, [%rd721+268];
	cvt.rn.f32.u16 	%f427, %rs124;
	cvt.rzi.u32.f32 	%r1174, %f427;
	and.b32  	%r1175, %r1174, 15;
	mul.wide.u32 	%rd722, %r1175, 12;
	add.s64 	%rd723, %rd674, %rd722;
	ld.global.nc.f32 	%f428, [%rd723];
	ld.global.nc.f32 	%f429, [%rd723+4];
	ld.global.nc.f32 	%f430, [%rd723+8];
	mul.f32 	%f431, %f410, %f430;
	fma.rn.f32 	%f432, %f429, %f7, %f431;
	add.f32 	%f433, %f44, 0fBF800000;
	fma.rn.f32 	%f434, %f428, %f433, %f432;
	sub.f32 	%f435, %f434, %f426;
	fma.rn.f32 	%f436, %f45, %f435, %f426;
	add.s32 	%r1176, %r1158, %r1150;
	and.b32  	%r1177, %r1176, 255;
	cvt.u64.u32 	%rd724, %r1177;
	add.s64 	%rd725, %rd1, %rd724;
	ld.local.u8 	%rs125, [%rd725+268];
	cvt.rn.f32.u16 	%f437, %rs125;
	cvt.rzi.u32.f32 	%r1178, %f437;
	and.b32  	%r1179, %r1178, 15;
	mul.wide.u32 	%rd726, %r1179, 12;
	add.s64 	%rd727, %rd674, %rd726;
	ld.global.nc.f32 	%f438, [%rd727];
	ld.global.nc.f32 	%f439, [%rd727+4];
	ld.global.nc.f32 	%f440, [%rd727+8];
	mul.f32 	%f441, %f410, %f440;
	add.f32 	%f442, %f7, 0fBF800000;
	fma.rn.f32 	%f443, %f439, %f442, %f441;
	fma.rn.f32 	%f444, %f438, %f44, %f443;
	add.s32 	%r1180, %r1167, %r1150;
	and.b32  	%r1181, %r1180, 255;
	cvt.u64.u32 	%rd728, %r1181;
	add.s64 	%rd729, %rd1, %rd728;
	ld.local.u8 	%rs126, [%rd729+268];
	cvt.rn.f32.u16 	%f445, %rs126;
	cvt.rzi.u32.f32 	%r1182, %f445;
	and.b32  	%r1183, %r1182, 15;
	mul.wide.u32 	%rd730, %r1183, 12;
	add.s64 	%rd731, %rd674, %rd730;
	ld.global.nc.f32 	%f446, [%rd731];
	ld.global.nc.f32 	%f447, [%rd731+4];
	ld.global.nc.f32 	%f448, [%rd731+8];
	mul.f32 	%f449, %f410, %f448;
	fma.rn.f32 	%f450, %f447, %f442, %f449;
	fma.rn.f32 	%f451, %f446, %f433, %f450;
	sub.f32 	%f452, %f451, %f444;
	fma.rn.f32 	%f453, %f45, %f452, %f444;
	sub.f32 	%f454, %f453, %f436;
	fma.rn.f32 	%f455, %f8, %f454, %f436;
	add.s32 	%r1184, %r1168, 1;
	and.b32  	%r1185, %r1184, 255;
	cvt.u64.u32 	%rd732, %r1185;
	add.s64 	%rd733, %rd1, %rd732;
	ld.local.u8 	%rs127, [%rd733+268];
	cvt.rn.f32.u16 	%f456, %rs127;
	cvt.rzi.u32.f32 	%r1186, %f456;
	add.f32 	%f457, %f410, 0fBF800000;
	and.b32  	%r1187, %r1186, 15;
	mul.wide.u32 	%rd734, %r1187, 12;
	add.s64 	%rd735, %rd674, %rd734;
	ld.global.nc.f32 	%f458, [%rd735];
	ld.global.nc.f32 	%f459, [%rd735+4];
	ld.global.nc.f32 	%f460, [%rd735+8];
	mul.f32 	%f461, %f457, %f460;
	fma.rn.f32 	%f462, %f459, %f7, %f461;
	fma.rn.f32 	%f463, %f458, %f44, %f462;
	add.s32 	%r1188, %r1172, 1;
	and.b32  	%r1189, %r1188, 255;
	cvt.u64.u32 	%rd736, %r1189;
	add.s64 	%rd737, %rd1, %rd736;
	ld.local.u8 	%rs128, [%rd737+268];
	cvt.rn.f32.u16 	%f464, %rs128;
	cvt.rzi.u32.f32 	%r1190, %f464;
	and.b32  	%r1191, %r1190, 15;
	mul.wide.u32 	%rd738, %r1191, 12;
	add.s64 	%rd739, %rd674, %rd738;
	ld.global.nc.f32 	%f465, [%rd739];
	ld.global.nc.f32 	%f466, [%rd739+4];
	ld.global.nc.f32 	%f467, [%rd739+8];
	mul.f32 	%f468, %f457, %f467;
	fma.rn.f32 	%f469, %f466, %f7, %f468;
	fma.rn.f32 	%f470, %f465, %f433, %f469;
	sub.f32 	%f471, %f470, %f463;
	fma.rn.f32 	%f472, %f45, %f471, %f463;
	add.s32 	%r1192, %r1176, 1;
	and.b32  	%r1193, %r1192, 255;
	cvt.u64.u32 	%rd740, %r1193;
	add.s64 	%rd741, %rd1, %rd740;
	ld.local.u8 	%rs129, [%rd741+268];
	cvt.rn.f32.u16 	%f473, %rs129;
	cvt.rzi.u32.f32 	%r1194, %f473;
	and.b32  	%r1195, %r1194, 15;
	mul.wide.u32 	%rd742, %r1195, 12;
	add.s64 	%rd743, %rd674, %rd742;
	ld.global.nc.f32 	%f474, [%rd743];
	ld.global.nc.f32 	%f475, [%rd743+4];
	ld.global.nc.f32 	%f476, [%rd743+8];
	mul.f32 	%f477, %f457, %f476;
	fma.rn.f32 	%f478, %f475, %f442, %f477;
	fma.rn.f32 	%f479, %f474, %f44, %f478;
	add.s32 	%r1196, %r1180, 1;
	and.b32  	%r1197, %r1196, 255;
	cvt.u64.u32 	%rd744, %r1197;
	add.s64 	%rd745, %rd1, %rd744;
	ld.local.u8 	%rs130, [%rd745+268];
	cvt.rn.f32.u16 	%f480, %rs130;
	cvt.rzi.u32.f32 	%r1198, %f480;
	and.b32  	%r1199, %r1198, 15;
	mul.wide.u32 	%rd746, %r1199, 12;
	add.s64 	%rd747, %rd674, %rd746;
	ld.global.nc.f32 	%f481, [%rd747];
	ld.global.nc.f32 	%f482, [%rd747+4];
	ld.global.nc.f32 	%f483, [%rd747+8];
	mul.f32 	%f484, %f457, %f483;
	fma.rn.f32 	%f485, %f482, %f442, %f484;
	fma.rn.f32 	%f486, %f481, %f433, %f485;
	sub.f32 	%f487, %f486, %f479;
	fma.rn.f32 	%f488, %f45, %f487, %f479;
	sub.f32 	%f489, %f488, %f472;
	fma.rn.f32 	%f490, %f8, %f489, %f472;
	sub.f32 	%f491, %f490, %f455;
	fma.rn.f32 	%f492, %f413, %f491, %f455;
	fma.rn.f32 	%f493, %f492, 0f40000000, %f407;
	fma.rn.f32 	%f494, %f62, 0f3E800000, %f10;
	cvt.rmi.s32.f32 	%r1200, %f494;
	cvt.rmi.f32.f32 	%f495, %f494;
	sub.f32 	%f496, %f494, %f495;
	mul.f32 	%f497, %f496, %f496;
	mul.f32 	%f498, %f496, %f497;
	cvt.f64.f32 	%fd225, %f498;
	cvt.f64.f32 	%fd226, %f496;
	fma.rn.f64 	%fd227, %fd226, 0d4018000000000000, 0dC02E000000000000;
	fma.rn.f64 	%fd228, %fd227, %fd226, 0d4024000000000000;
	mul.f64 	%fd229, %fd228, %fd225;
	cvt.rn.f32.f64 	%f499, %fd229;
	and.b32  	%r1201, %r140, 255;
	cvt.u64.u32 	%rd748, %r1201;
	add.s64 	%rd749, %rd1, %rd748;
	ld.local.u8 	%rs131, [%rd749+536];
	cvt.rn.f32.u16 	%f500, %rs131;
	cvt.rzi.s32.f32 	%r1202, %f500;
	add.s32 	%r1203, %r1202, %r129;
	and.b32  	%r1204, %r1203, 255;
	cvt.u64.u32 	%rd750, %r1204;
	add.s64 	%rd751, %rd1, %rd750;
	ld.local.u8 	%rs132, [%rd751+536];
	cvt.rn.f32.u16 	%f501, %rs132;
	cvt.rzi.s32.f32 	%r1205, %f501;
	add.s32 	%r1206, %r1203, 1;
	and.b32  	%r1207, %r1206, 255;
	cvt.u64.u32 	%rd752, %r1207;
	add.s64 	%rd753, %rd1, %rd752;
	ld.local.u8 	%rs133, [%rd753+536];
	cvt.rn.f32.u16 	%f502, %rs133;
	cvt.rzi.s32.f32 	%r1208, %f502;
	add.s32 	%r1209, %r140, 1;
	and.b32  	%r1210, %r1209, 255;
	cvt.u64.u32 	%rd754, %r1210;
	add.s64 	%rd755, %rd1, %rd754;
	ld.local.u8 	%rs134, [%rd755+536];
	cvt.rn.f32.u16 	%f503, %rs134;
	cvt.rzi.s32.f32 	%r1211, %f503;
	add.s32 	%r1212, %r1211, %r129;
	and.b32  	%r1213, %r1212, 255;
	cvt.u64.u32 	%rd756, %r1213;
	add.s64 	%rd757, %rd1, %rd756;
	ld.local.u8 	%rs135, [%rd757+536];
	cvt.rn.f32.u16 	%f504, %rs135;
	cvt.rzi.s32.f32 	%r1214, %f504;
	add.s32 	%r1215, %r1212, 1;
	and.b32  	%r1216, %r1215, 255;
	cvt.u64.u32 	%rd758, %r1216;
	add.s64 	%rd759, %rd1, %rd758;
	ld.local.u8 	%rs136, [%rd759+536];
	cvt.rn.f32.u16 	%f505, %rs136;
	cvt.rzi.s32.f32 	%r1217, %f505;
	add.s32 	%r1218, %r1205, %r1200;
	and.b32  	%r1219, %r1218, 255;
	cvt.u64.u32 	%rd760, %r1219;
	add.s64 	%rd761, %rd1, %rd760;
	ld.local.u8 	%rs137, [%rd761+536];
	cvt.rn.f32.u16 	%f506, %rs137;
	cvt.rzi.u32.f32 	%r1220, %f506;
	and.b32  	%r1221, %r1220, 15;
	mul.wide.u32 	%rd762, %r1221, 12;
	add.s64 	%rd763, %rd674, %rd762;
	ld.global.nc.f32 	%f507, [%rd763];
	ld.global.nc.f32 	%f508, [%rd763+4];
	ld.global.nc.f32 	%f509, [%rd763+8];
	mul.f32 	%f510, %f496, %f509;
	fma.rn.f32 	%f511, %f508, %f11, %f510;
	fma.rn.f32 	%f512, %f507, %f46, %f511;
	add.s32 	%r1222, %r1214, %r1200;
	and.b32  	%r1223, %r1222, 255;
	cvt.u64.u32 	%rd764, %r1223;
	add.s64 	%rd765, %rd1, %rd764;
	ld.local.u8 	%rs138, [%rd765+536];
	cvt.rn.f32.u16 	%f513, %rs138;
	cvt.rzi.u32.f32 	%r1224, %f513;
	and.b32  	%r1225, %r1224, 15;
	mul.wide.u32 	%rd766, %r1225, 12;
	add.s64 	%rd767, %rd674, %rd766;
	ld.global.nc.f32 	%f514, [%rd767];
	ld.global.nc.f32 	%f515, [%rd767+4];
	ld.global.nc.f32 	%f516, [%rd767+8];
	mul.f32 	%f517, %f496, %f516;
	fma.rn.f32 	%f518, %f515, %f11, %f517;
	add.f32 	%f519, %f46, 0fBF800000;
	fma.rn.f32 	%f520, %f514, %f519, %f518;
	sub.f32 	%f521, %f520, %f512;
	fma.rn.f32 	%f522, %f47, %f521, %f512;
	add.s32 	%r1226, %r1208, %r1200;
	and.b32  	%r1227, %r1226, 255;
	cvt.u64.u32 	%rd768, %r1227;
	add.s64 	%rd769, %rd1, %rd768;
	ld.local.u8 	%rs139, [%rd769+536];
	cvt.rn.f32.u16 	%f523, %rs139;
	cvt.rzi.u32.f32 	%r1228, %f523;
	and.b32  	%r1229, %r1228, 15;
	mul.wide.u32 	%rd770, %r1229, 12;
	add.s64 	%rd771, %rd674, %rd770;
	ld.global.nc.f32 	%f524, [%rd771];
	ld.global.nc.f32 	%f525, [%rd771+4];
	ld.global.nc.f32 	%f526, [%rd771+8];
	mul.f32 	%f527, %f496, %f526;
	add.f32 	%f528, %f11, 0fBF800000;
	fma.rn.f32 	%f529, %f525, %f528, %f527;
	fma.rn.f32 	%f530, %f524, %f46, %f529;
	add.s32 	%r1230, %r1217, %r1200;
	and.b32  	%r1231, %r1230, 255;
	cvt.u64.u32 	%rd772, %r1231;
	add.s64 	%rd773, %rd1, %rd772;
	ld.local.u8 	%rs140, [%rd773+536];
	cvt.rn.f32.u16 	%f531, %rs140;
	cvt.rzi.u32.f32 	%r1232, %f531;
	and.b32  	%r1233, %r1232, 15;
	mul.wide.u32 	%rd774, %r1233, 12;
	add.s64 	%rd775, %rd674, %rd774;
	ld.global.nc.f32 	%f532, [%rd775];
	ld.global.nc.f32 	%f533, [%rd775+4];
	ld.global.nc.f32 	%f534, [%rd775+8];
	mul.f32 	%f535, %f496, %f534;
	fma.rn.f32 	%f536, %f533, %f528, %f535;
	fma.rn.f32 	%f537, %f532, %f519, %f536;
	sub.f32 	%f538, %f537, %f530;
	fma.rn.f32 	%f539, %f47, %f538, %f530;
	sub.f32 	%f540, %f539, %f522;
	fma.rn.f32 	%f541, %f12, %f540, %f522;
	add.s32 	%r1234, %r1218, 1;
	and.b32  	%r1235, %r1234, 255;
	cvt.u64.u32 	%rd776, %r1235;
	add.s64 	%rd777, %rd1, %rd776;
	ld.local.u8 	%rs141, [%rd777+536];
	cvt.rn.f32.u16 	%f542, %rs141;
	cvt.rzi.u32.f32 	%r1236, %f542;
	add.f32 	%f543, %f496, 0fBF800000;
	and.b32  	%r1237, %r1236, 15;
	mul.wide.u32 	%rd778, %r1237, 12;
	add.s64 	%rd779, %rd674, %rd778;
	ld.global.nc.f32 	%f544, [%rd779];
	ld.global.nc.f32 	%f545, [%rd779+4];
	ld.global.nc.f32 	%f546, [%rd779+8];
	mul.f32 	%f547, %f543, %f546;
	fma.rn.f32 	%f548, %f545, %f11, %f547;
	fma.rn.f32 	%f549, %f544, %f46, %f548;
	add.s32 	%r1238, %r1222, 1;
	and.b32  	%r1239, %r1238, 255;
	cvt.u64.u32 	%rd780, %r1239;
	add.s64 	%rd781, %rd1, %rd780;
	ld.local.u8 	%rs142, [%rd781+536];
	cvt.rn.f32.u16 	%f550, %rs142;
	cvt.rzi.u32.f32 	%r1240, %f550;
	and.b32  	%r1241, %r1240, 15;
	mul.wide.u32 	%rd782, %r1241, 12;
	add.s64 	%rd783, %rd674, %rd782;
	ld.global.nc.f32 	%f551, [%rd783];
	ld.global.nc.f32 	%f552, [%rd783+4];
	ld.global.nc.f32 	%f553, [%rd783+8];
	mul.f32 	%f554, %f543, %f553;
	fma.rn.f32 	%f555, %f552, %f11, %f554;
	fma.rn.f32 	%f556, %f551, %f519, %f555;
	sub.f32 	%f557, %f556, %f549;
	fma.rn.f32 	%f558, %f47, %f557, %f549;
	add.s32 	%r1242, %r1226, 1;
	and.b32  	%r1243, %r1242, 255;
	cvt.u64.u32 	%rd784, %r1243;
	add.s64 	%rd785, %rd1, %rd784;
	ld.local.u8 	%rs143, [%rd785+536];
	cvt.rn.f32.u16 	%f559, %rs143;
	cvt.rzi.u32.f32 	%r1244, %f559;
	and.b32  	%r1245, %r1244, 15;
	mul.wide.u32 	%rd786, %r1245, 12;
	add.s64 	%rd787, %rd674, %rd786;
	ld.global.nc.f32 	%f560, [%rd787];
	ld.global.nc.f32 	%f561, [%rd787+4];
	ld.global.nc.f32 	%f562, [%rd787+8];
	mul.f32 	%f563, %f543, %f562;
	fma.rn.f32 	%f564, %f561, %f528, %f563;
	fma.rn.f32 	%f565, %f560, %f46, %f564;
	add.s32 	%r1246, %r1230, 1;
	and.b32  	%r1247, %r1246, 255;
	cvt.u64.u32 	%rd788, %r1247;
	add.s64 	%rd789, %rd1, %rd788;
	ld.local.u8 	%rs144, [%rd789+536];
	cvt.rn.f32.u16 	%f566, %rs144;
	cvt.rzi.u32.f32 	%r1248, %f566;
	and.b32  	%r1249, %r1248, 15;
	mul.wide.u32 	%rd790, %r1249, 12;
	add.s64 	%rd791, %rd674, %rd790;
	ld.global.nc.f32 	%f567, [%rd791];
	ld.global.nc.f32 	%f568, [%rd791+4];
	ld.global.nc.f32 	%f569, [%rd791+8];
	mul.f32 	%f570, %f543, %f569;
	fma.rn.f32 	%f571, %f568, %f528, %f570;
	fma.rn.f32 	%f572, %f567, %f519, %f571;
	sub.f32 	%f573, %f572, %f565;
	fma.rn.f32 	%f574, %f47, %f573, %f565;
	sub.f32 	%f575, %f574, %f558;
	fma.rn.f32 	%f576, %f12, %f575, %f558;
	sub.f32 	%f577, %f576, %f541;
	fma.rn.f32 	%f578, %f499, %f577, %f541;
	fma.rn.f32 	%f579, %f578, 0f40800000, %f493;
	fma.rn.f32 	%f580, %f62, 0f3E000000, %f14;
	cvt.rmi.s32.f32 	%r1250, %f580;
	cvt.rmi.f32.f32 	%f581, %f580;
	sub.f32 	%f582, %f580, %f581;
	mul.f32 	%f583, %f582, %f582;
	mul.f32 	%f584, %f582, %f583;
	cvt.f64.f32 	%fd230, %f584;
	cvt.f64.f32 	%fd231, %f582;
	fma.rn.f64 	%fd232, %fd231, 0d4018000000000000, 0dC02E000000000000;
	fma.rn.f64 	%fd233, %fd232, %fd231, 0d4024000000000000;
	mul.f64 	%fd234, %fd233, %fd230;
	cvt.rn.f32.f64 	%f585, %fd234;
	and.b32  	%r1251, %r141, 255;
	cvt.u64.u32 	%rd792, %r1251;
	add.s64 	%rd793, %rd1, %rd792;
	ld.local.u8 	%rs145, [%rd793+804];
	cvt.rn.f32.u16 	%f586, %rs145;
	cvt.rzi.s32.f32 	%r1252, %f586;
	add.s32 	%r1253, %r1252, %r130;
	and.b32  	%r1254, %r1253, 255;
	cvt.u64.u32 	%rd794, %r1254;
	add.s64 	%rd795, %rd1, %rd794;
	ld.local.u8 	%rs146, [%rd795+804];
	cvt.rn.f32.u16 	%f587, %rs146;
	cvt.rzi.s32.f32 	%r1255, %f587;
	add.s32 	%r1256, %r1253, 1;
	and.b32  	%r1257, %r1256, 255;
	cvt.u64.u32 	%rd796, %r1257;
	add.s64 	%rd797, %rd1, %rd796;
	ld.local.u8 	%rs147, [%rd797+804];
	cvt.rn.f32.u16 	%f588, %rs147;
	cvt.rzi.s32.f32 	%r1258, %f588;
	add.s32 	%r1259, %r141, 1;
	and.b32  	%r1260, %r1259, 255;
	cvt.u64.u32 	%rd798, %r1260;
	add.s64 	%rd799, %rd1, %rd798;
	ld.local.u8 	%rs148, [%rd799+804];
	cvt.rn.f32.u16 	%f589, %rs148;
	cvt.rzi.s32.f32 	%r1261, %f589;
	add.s32 	%r1262, %r1261, %r130;
	and.b32  	%r1263, %r1262, 255;
	cvt.u64.u32 	%rd800, %r1263;
	add.s64 	%rd801, %rd1, %rd800;
	ld.local.u8 	%rs149, [%rd801+804];
	cvt.rn.f32.u16 	%f590, %rs149;
	cvt.rzi.s32.f32 	%r1264, %f590;
	add.s32 	%r1265, %r1262, 1;
	and.b32  	%r1266, %r1265, 255;
	cvt.u64.u32 	%rd802, %r1266;
	add.s64 	%rd803, %rd1, %rd802;
	ld.local.u8 	%rs150, [%rd803+804];
	cvt.rn.f32.u16 	%f591, %rs150;
	cvt.rzi.s32.f32 	%r1267, %f591;
	add.s32 	%r1268, %r1255, %r1250;
	and.b32  	%r1269, %r1268, 255;
	cvt.u64.u32 	%rd804, %r1269;
	add.s64 	%rd805, %rd1, %rd804;
	ld.local.u8 	%rs151, [%rd805+804];
	cvt.rn.f32.u16 	%f592, %rs151;
	cvt.rzi.u32.f32 	%r1270, %f592;
	and.b32  	%r1271, %r1270, 15;
	mul.wide.u32 	%rd806, %r1271, 12;
	add.s64 	%rd807, %rd674, %rd806;
	ld.global.nc.f32 	%f593, [%rd807];
	ld.global.nc.f32 	%f594, [%rd807+4];
	ld.global.nc.f32 	%f595, [%rd807+8];
	mul.f32 	%f596, %f582, %f595;
	fma.rn.f32 	%f597, %f594, %f15, %f596;
	fma.rn.f32 	%f598, %f593, %f48, %f597;
	add.s32 	%r1272, %r1264, %r1250;
	and.b32  	%r1273, %r1272, 255;
	cvt.u64.u32 	%rd808, %r1273;
	add.s64 	%rd809, %rd1, %rd808;
	ld.local.u8 	%rs152, [%rd809+804];
	cvt.rn.f32.u16 	%f599, %rs152;
	cvt.rzi.u32.f32 	%r1274, %f599;
	and.b32  	%r1275, %r1274, 15;
	mul.wide.u32 	%rd810, %r1275, 12;
	add.s64 	%rd811, %rd674, %rd810;
	ld.global.nc.f32 	%f600, [%rd811];
	ld.global.nc.f32 	%f601, [%rd811+4];
	ld.global.nc.f32 	%f602, [%rd811+8];
	mul.f32 	%f603, %f582, %f602;
	fma.rn.f32 	%f604, %f601, %f15, %f603;
	add.f32 	%f605, %f48, 0fBF800000;
	fma.rn.f32 	%f606, %f600, %f605, %f604;
	sub.f32 	%f607, %f606, %f598;
	fma.rn.f32 	%f608, %f49, %f607, %f598;
	add.s32 	%r1276, %r1258, %r1250;
	and.b32  	%r1277, %r1276, 255;
	cvt.u64.u32 	%rd812, %r1277;
	add.s64 	%rd813, %rd1, %rd812;
	ld.local.u8 	%rs153, [%rd813+804];
	cvt.rn.f32.u16 	%f609, %rs153;
	cvt.rzi.u32.f32 	%r1278, %f609;
	and.b32  	%r1279, %r1278, 15;
	mul.wide.u32 	%rd814, %r1279, 12;
	add.s64 	%rd815, %rd674, %rd814;
	ld.global.nc.f32 	%f610, [%rd815];
	ld.global.nc.f32 	%f611, [%rd815+4];
	ld.global.nc.f32 	%f612, [%rd815+8];
	mul.f32 	%f613, %f582, %f612;
	add.f32 	%f614, %f15, 0fBF800000;
	fma.rn.f32 	%f615, %f611, %f614, %f613;
	fma.rn.f32 	%f616, %f610, %f48, %f615;
	add.s32 	%r1280, %r1267, %r1250;
	and.b32  	%r1281, %r1280, 255;
	cvt.u64.u32 	%rd816, %r1281;
	add.s64 	%rd817, %rd1, %rd816;
	ld.local.u8 	%rs154, [%rd817+804];
	cvt.rn.f32.u16 	%f617, %rs154;
	cvt.rzi.u32.f32 	%r1282, %f617;
	and.b32  	%r1283, %r1282, 15;
	mul.wide.u32 	%rd818, %r1283, 12;
	add.s64 	%rd819, %rd674, %rd818;
	ld.global.nc.f32 	%f618, [%rd819];
	ld.global.nc.f32 	%f619, [%rd819+4];
	ld.global.nc.f32 	%f620, [%rd819+8];
	mul.f32 	%f621, %f582, %f620;
	fma.rn.f32 	%f622, %f619, %f614, %f621;
	fma.rn.f32 	%f623, %f618, %f605, %f622;
	sub.f32 	%f624, %f623, %f616;
	fma.rn.f32 	%f625, %f49, %f624, %f616;
	sub.f32 	%f626, %f625, %f608;
	fma.rn.f32 	%f627, %f16, %f626, %f608;
	add.s32 	%r1284, %r1268, 1;
	and.b32  	%r1285, %r1284, 255;
	cvt.u64.u32 	%rd820, %r1285;
	add.s64 	%rd821, %rd1, %rd820;
	ld.local.u8 	%rs155, [%rd821+804];
	cvt.rn.f32.u16 	%f628, %rs155;
	cvt.rzi.u32.f32 	%r1286, %f628;
	add.f32 	%f629, %f582, 0fBF800000;
	and.b32  	%r1287, %r1286, 15;
	mul.wide.u32 	%rd822, %r1287, 12;
	add.s64 	%rd823, %rd674, %rd822;
	ld.global.nc.f32 	%f630, [%rd823];
	ld.global.nc.f32 	%f631, [%rd823+4];
	ld.global.nc.f32 	%f632, [%rd823+8];
	mul.f32 	%f633, %f629, %f632;
	fma.rn.f32 	%f634, %f631, %f15, %f633;
	fma.rn.f32 	%f635, %f630, %f48, %f634;
	add.s32 	%r1288, %r1272, 1;
	and.b32  	%r1289, %r1288, 255;
	cvt.u64.u32 	%rd824, %r1289;
	add.s64 	%rd825, %rd1, %rd824;
	ld.local.u8 	%rs156, [%rd825+804];
	cvt.rn.f32.u16 	%f636, %rs156;
	cvt.rzi.u32.f32 	%r1290, %f636;
	and.b32  	%r1291, %r1290, 15;
	mul.wide.u32 	%rd826, %r1291, 12;
	add.s64 	%rd827, %rd674, %rd826;
	ld.global.nc.f32 	%f637, [%rd827];
	ld.global.nc.f32 	%f638, [%rd827+4];
	ld.global.nc.f32 	%f639, [%rd827+8];
	mul.f32 	%f640, %f629, %f639;
	fma.rn.f32 	%f641, %f638, %f15, %f640;
	fma.rn.f32 	%f642, %f637, %f605, %f641;
	sub.f32 	%f643, %f642, %f635;
	fma.rn.f32 	%f644, %f49, %f643, %f635;
	add.s32 	%r1292, %r1276, 1;
	and.b32  	%r1293, %r1292, 255;
	cvt.u64.u32 	%rd828, %r1293;
	add.s64 	%rd829, %rd1, %rd828;
	ld.local.u8 	%rs157, [%rd829+804];
	cvt.rn.f32.u16 	%f645, %rs157;
	cvt.rzi.u32.f32 	%r1294, %f645;
	and.b32  	%r1295, %r1294, 15;
	mul.wide.u32 	%rd830, %r1295, 12;
	add.s64 	%rd831, %rd674, %rd830;
	ld.global.nc.f32 	%f646, [%rd831];
	ld.global.nc.f32 	%f647, [%rd831+4];
	ld.global.nc.f32 	%f648, [%rd831+8];
	mul.f32 	%f649, %f629, %f648;
	fma.rn.f32 	%f650, %f647, %f614, %f649;
	fma.rn.f32 	%f651, %f646, %f48, %f650;
	add.s32 	%r1296, %r1280, 1;
	and.b32  	%r1297, %r1296, 255;
	cvt.u64.u32 	%rd832, %r1297;
	add.s64 	%rd833, %rd1, %rd832;
	ld.local.u8 	%rs158, [%rd833+804];
	cvt.rn.f32.u16 	%f652, %rs158;
	cvt.rzi.u32.f32 	%r1298, %f652;
	and.b32  	%r1299, %r1298, 15;
	mul.wide.u32 	%rd834, %r1299, 12;
	add.s64 	%rd835, %rd674, %rd834;
	ld.global.nc.f32 	%f653, [%rd835];
	ld.global.nc.f32 	%f654, [%rd835+4];
	ld.global.nc.f32 	%f655, [%rd835+8];
	mul.f32 	%f656, %f629, %f655;
	fma.rn.f32 	%f657, %f654, %f614, %f656;
	fma.rn.f32 	%f658, %f653, %f605, %f657;
	sub.f32 	%f659, %f658, %f651;
	fma.rn.f32 	%f660, %f49, %f659, %f651;
	sub.f32 	%f661, %f660, %f644;
	fma.rn.f32 	%f662, %f16, %f661, %f644;
	sub.f32 	%f663, %f662, %f627;
	fma.rn.f32 	%f664, %f585, %f663, %f627;
	fma.rn.f32 	%f665, %f664, 0f41000000, %f579;
	fma.rn.f32 	%f666, %f62, 0f3D800000, %f18;
	cvt.rmi.s32.f32 	%r1300, %f666;
	cvt.rmi.f32.f32 	%f667, %f666;
	sub.f32 	%f668, %f666, %f667;
	mul.f32 	%f669, %f668, %f668;
	mul.f32 	%f670, %f668, %f669;
	cvt.f64.f32 	%fd235, %f670;
	cvt.f64.f32 	%fd236, %f668;
	fma.rn.f64 	%fd237, %fd236, 0d4018000000000000, 0dC02E000000000000;
	fma.rn.f64 	%fd238, %fd237, %fd236, 0d4024000000000000;
	mul.f64 	%fd239, %fd238, %fd235;
	cvt.rn.f32.f64 	%f671, %fd239;
	and.b32  	%r1301, %r142, 255;
	cvt.u64.u32 	%rd836, %r1301;
	add.s64 	%rd837, %rd1, %rd836;
	ld.local.u8 	%rs159, [%rd837+1072];
	cvt.rn.f32.u16 	%f672, %rs159;
	cvt.rzi.s32.f32 	%r1302, %f672;
	add.s32 	%r1303, %r1302, %r131;
	and.b32  	%r1304, %r1303, 255;
	cvt.u64.u32 	%rd838, %r1304;
	add.s64 	%rd839, %rd1, %rd838;
	ld.local.u8 	%rs160, [%rd839+1072];
	cvt.rn.f32.u16 	%f673, %rs160;
	cvt.rzi.s32.f32 	%r1305, %f673;
	add.s32 	%r1306, %r1303, 1;
	and.b32  	%r1307, %r1306, 255;
	cvt.u64.u32 	%rd840, %r1307;
	add.s64 	%rd841, %rd1, %rd840;
	ld.local.u8 	%rs161, [%rd841+1072];
	cvt.rn.f32.u16 	%f674, %rs161;
	cvt.rzi.s32.f32 	%r1308, %f674;
	add.s32 	%r1309, %r142, 1;
	and.b32  	%r1310, %r1309, 255;
	cvt.u64.u32 	%rd842, %r1310;
	add.s64 	%rd843, %rd1, %rd842;
	ld.local.u8 	%rs162, [%rd843+1072];
	cvt.rn.f32.u16 	%f675, %rs162;
	cvt.rzi.s32.f32 	%r1311, %f675;
	add.s32 	%r1312, %r1311, %r131;
	and.b32  	%r1313, %r1312, 255;
	cvt.u64.u32 	%rd844, %r1313;
	add.s64 	%rd845, %rd1, %rd844;
	ld.local.u8 	%rs163, [%rd845+1072];
	cvt.rn.f32.u16 	%f676, %rs163;
	cvt.rzi.s32.f32 	%r1314, %f676;
	add.s32 	%r1315, %r1312, 1;
	and.b32  	%r1316, %r1315, 255;
	cvt.u64.u32 	%rd846, %r1316;
	add.s64 	%rd847, %rd1, %rd846;
	ld.local.u8 	%rs164, [%rd847+1072];
	cvt.rn.f32.u16 	%f677, %rs164;
	cvt.rzi.s32.f32 	%r1317, %f677;
	add.s32 	%r1318, %r1305, %r1300;
	and.b32  	%r1319, %r1318, 255;
	cvt.u64.u32 	%rd848, %r1319;
	add.s64 	%rd849, %rd1, %rd848;
	ld.local.u8 	%rs165, [%rd849+1072];
	cvt.rn.f32.u16 	%f678, %rs165;
	cvt.rzi.u32.f32 	%r1320, %f678;
	and.b32  	%r1321, %r1320, 15;
	mul.wide.u32 	%rd850, %r1321, 12;
	add.s64 	%rd851, %rd674, %rd850;
	ld.global.nc.f32 	%f679, [%rd851];
	ld.global.nc.f32 	%f680, [%rd851+4];
	ld.global.nc.f32 	%f681, [%rd851+8];
	mul.f32 	%f682, %f668, %f681;
	fma.rn.f32 	%f683, %f680, %f19, %f682;
	fma.rn.f32 	%f684, %f679, %f50, %f683;
	add.s32 	%r1322, %r1314, %r1300;
	and.b32  	%r1323, %r1322, 255;
	cvt.u64.u32 	%rd852, %r1323;
	add.s64 	%rd853, %rd1, %rd852;
	ld.local.u8 	%rs166, [%rd853+1072];
	cvt.rn.f32.u16 	%f685, %rs166;
	cvt.rzi.u32.f32 	%r1324, %f685;
	and.b32  	%r1325, %r1324, 15;
	mul.wide.u32 	%rd854, %r1325, 12;
	add.s64 	%rd855, %rd674, %rd854;
	ld.global.nc.f32 	%f686, [%rd855];
	ld.global.nc.f32 	%f687, [%rd855+4];
	ld.global.nc.f32 	%f688, [%rd855+8];
	mul.f32 	%f689, %f668, %f688;
	fma.rn.f32 	%f690, %f687, %f19, %f689;
	add.f32 	%f691, %f50, 0fBF800000;
	fma.rn.f32 	%f692, %f686, %f691, %f690;
	sub.f32 	%f693, %f692, %f684;
	fma.rn.f32 	%f694, %f51, %f693, %f684;
	add.s32 	%r1326, %r1308, %r1300;
	and.b32  	%r1327, %r1326, 255;
	cvt.u64.u32 	%rd856, %r1327;
	add.s64 	%rd857, %rd1, %rd856;
	ld.local.u8 	%rs167, [%rd857+1072];
	cvt.rn.f32.u16 	%f695, %rs167;
	cvt.rzi.u32.f32 	%r1328, %f695;
	and.b32  	%r1329, %r1328, 15;
	mul.wide.u32 	%rd858, %r1329, 12;
	add.s64 	%rd859, %rd674, %rd858;
	ld.global.nc.f32 	%f696, [%rd859];
	ld.global.nc.f32 	%f697, [%rd859+4];
	ld.global.nc.f32 	%f698, [%rd859+8];
	mul.f32 	%f699, %f668, %f698;
	add.f32 	%f700, %f19, 0fBF800000;
	fma.rn.f32 	%f701, %f697, %f700, %f699;
	fma.rn.f32 	%f702, %f696, %f50, %f701;
	add.s32 	%r1330, %r1317, %r1300;
	and.b32  	%r1331, %r1330, 255;
	cvt.u64.u32 	%rd860, %r1331;
	add.s64 	%rd861, %rd1, %rd860;
	ld.local.u8 	%rs168, [%rd861+1072];
	cvt.rn.f32.u16 	%f703, %rs168;
	cvt.rzi.u32.f32 	%r1332, %f703;
	and.b32  	%r1333, %r1332, 15;
	mul.wide.u32 	%rd862, %r1333, 12;
	add.s64 	%rd863, %rd674, %rd862;
	ld.global.nc.f32 	%f704, [%rd863];
	ld.global.nc.f32 	%f705, [%rd863+4];
	ld.global.nc.f32 	%f706, [%rd863+8];
	mul.f32 	%f707, %f668, %f706;
	fma.rn.f32 	%f708, %f705, %f700, %f707;
	fma.rn.f32 	%f709, %f704, %f691, %f708;
	sub.f32 	%f710, %f709, %f702;
	fma.rn.f32 	%f711, %f51, %f710, %f702;
	sub.f32 	%f712, %f711, %f694;
	fma.rn.f32 	%f713, %f20, %f712, %f694;
	add.s32 	%r1334, %r1318, 1;
	and.b32  	%r1335, %r1334, 255;
	cvt.u64.u32 	%rd864, %r1335;
	add.s64 	%rd865, %rd1, %rd864;
	ld.local.u8 	%rs169, [%rd865+1072];
	cvt.rn.f32.u16 	%f714, %rs169;
	cvt.rzi.u32.f32 	%r1336, %f714;
	add.f32 	%f715, %f668, 0fBF800000;
	and.b32  	%r1337, %r1336, 15;
	mul.wide.u32 	%rd866, %r1337, 12;
	add.s64 	%rd867, %rd674, %rd866;
	ld.global.nc.f32 	%f716, [%rd867];
	ld.global.nc.f32 	%f717, [%rd867+4];
	ld.global.nc.f32 	%f718, [%rd867+8];
	mul.f32 	%f719, %f715, %f718;
	fma.rn.f32 	%f720, %f717, %f19, %f719;
	fma.rn.f32 	%f721, %f716, %f50, %f720;
	add.s32 	%r1338, %r1322, 1;
	and.b32  	%r1339, %r1338, 255;
	cvt.u64.u32 	%rd868, %r1339;
	add.s64 	%rd869, %rd1, %rd868;
	ld.local.u8 	%rs170, [%rd869+1072];
	cvt.rn.f32.u16 	%f722, %rs170;
	cvt.rzi.u32.f32 	%r1340, %f722;
	and.b32  	%r1341, %r1340, 15;
	mul.wide.u32 	%rd870, %r1341, 12;
	add.s64 	%rd871, %rd674, %rd870;
	ld.global.nc.f32 	%f723, [%rd871];
	ld.global.nc.f32 	%f724, [%rd871+4];
	ld.global.nc.f32 	%f725, [%rd871+8];
	mul.f32 	%f726, %f715, %f725;
	fma.rn.f32 	%f727, %f724, %f19, %f726;
	fma.rn.f32 	%f728, %f723, %f691, %f727;
	sub.f32 	%f729, %f728, %f721;
	fma.rn.f32 	%f730, %f51, %f729, %f721;
	add.s32 	%r1342, %r1326, 1;
	and.b32  	%r1343, %r1342, 255;
	cvt.u64.u32 	%rd872, %r1343;
	add.s64 	%rd873, %rd1, %rd872;
	ld.local.u8 	%rs171, [%rd873+1072];
	cvt.rn.f32.u16 	%f731, %rs171;
	cvt.rzi.u32.f32 	%r1344, %f731;
	and.b32  	%r1345, %r1344, 15;
	mul.wide.u32 	%rd874, %r1345, 12;
	add.s64 	%rd875, %rd674, %rd874;
	ld.global.nc.f32 	%f732, [%rd875];
	ld.global.nc.f32 	%f733, [%rd875+4];
	ld.global.nc.f32 	%f734, [%rd875+8];
	mul.f32 	%f735, %f715, %f734;
	fma.rn.f32 	%f736, %f733, %f700, %f735;
	fma.rn.f32 	%f737, %f732, %f50, %f736;
	add.s32 	%r1346, %r1330, 1;
	and.b32  	%r1347, %r1346, 255;
	cvt.u64.u32 	%rd876, %r1347;
	add.s64 	%rd877, %rd1, %rd876;
	ld.local.u8 	%rs172, [%rd877+1072];
	cvt.rn.f32.u16 	%f738, %rs172;
	cvt.rzi.u32.f32 	%r1348, %f738;
	and.b32  	%r1349, %r1348, 15;
	mul.wide.u32 	%rd878, %r1349, 12;
	add.s64 	%rd879, %rd674, %rd878;
	ld.global.nc.f32 	%f739, [%rd879];
	ld.global.nc.f32 	%f740, [%rd879+4];
	ld.global.nc.f32 	%f741, [%rd879+8];
	mul.f32 	%f742, %f715, %f741;
	fma.rn.f32 	%f743, %f740, %f700, %f742;
	fma.rn.f32 	%f744, %f739, %f691, %f743;
	sub.f32 	%f745, %f744, %f737;
	fma.rn.f32 	%f746, %f51, %f745, %f737;
	sub.f32 	%f747, %f746, %f730;
	fma.rn.f32 	%f748, %f20, %f747, %f730;
	sub.f32 	%f749, %f748, %f713;
	fma.rn.f32 	%f750, %f671, %f749, %f713;
	fma.rn.f32 	%f751, %f750, 0f41800000, %f665;
	fma.rn.f32 	%f752, %f62, 0f3D000000, %f22;
	cvt.rmi.s32.f32 	%r1350, %f752;
	cvt.rmi.f32.f32 	%f753, %f752;
	sub.f32 	%f754, %f752, %f753;
	mul.f32 	%f755, %f754, %f754;
	mul.f32 	%f756, %f754, %f755;
	cvt.f64.f32 	%fd240, %f756;
	cvt.f64.f32 	%fd241, %f754;
	fma.rn.f64 	%fd242, %fd241, 0d4018000000000000, 0dC02E000000000000;
	fma.rn.f64 	%fd243, %fd242, %fd241, 0d4024000000000000;
	mul.f64 	%fd244, %fd243, %fd240;
	cvt.rn.f32.f64 	%f757, %fd244;
	and.b32  	%r1351, %r143, 255;
	cvt.u64.u32 	%rd880, %r1351;
	add.s64 	%rd881, %rd1, %rd880;
	ld.local.u8 	%rs173, [%rd881+1340];
	cvt.rn.f32.u16 	%f758, %rs173;
	cvt.rzi.s32.f32 	%r1352, %f758;
	add.s32 	%r1353, %r1352, %r132;
	and.b32  	%r1354, %r1353, 255;
	cvt.u64.u32 	%rd882, %r1354;
	add.s64 	%rd883, %rd1, %rd882;
	ld.local.u8 	%rs174, [%rd883+1340];
	cvt.rn.f32.u16 	%f759, %rs174;
	cvt.rzi.s32.f32 	%r1355, %f759;
	add.s32 	%r1356, %r1353, 1;
	and.b32  	%r1357, %r1356, 255;
	cvt.u64.u32 	%rd884, %r1357;
	add.s64 	%rd885, %rd1, %rd884;
	ld.local.u8 	%rs175, [%rd885+1340];
	cvt.rn.f32.u16 	%f760, %rs175;
	cvt.rzi.s32.f32 	%r1358, %f760;
	add.s32 	%r1359, %r143, 1;
	and.b32  	%r1360, %r1359, 255;
	cvt.u64.u32 	%rd886, %r1360;
	add.s64 	%rd887, %rd1, %rd886;
	ld.local.u8 	%rs176, [%rd887+1340];
	cvt.rn.f32.u16 	%f761, %rs176;
	cvt.rzi.s32.f32 	%r1361, %f761;
	add.s32 	%r1362, %r1361, %r132;
	and.b32  	%r1363, %r1362, 255;
	cvt.u64.u32 	%rd888, %r1363;
	add.s64 	%rd889, %rd1, %rd888;
	ld.local.u8 	%rs177, [%rd889+1340];
	cvt.rn.f32.u16 	%f762, %rs177;
	cvt.rzi.s32.f32 	%r1364, %f762;
	add.s32 	%r1365, %r1362, 1;
	and.b32  	%r1366, %r1365, 255;
	cvt.u64.u32 	%rd890, %r1366;
	add.s64 	%rd891, %rd1, %rd890;
	ld.local.u8 	%rs178, [%rd891+1340];
	cvt.rn.f32.u16 	%f763, %rs178;
	cvt.rzi.s32.f32 	%r1367, %f763;
	add.s32 	%r1368, %r1355, %r1350;
	and.b32  	%r1369, %r1368, 255;
	cvt.u64.u32 	%rd892, %r1369;
	add.s64 	%rd893, %rd1, %rd892;
	ld.local.u8 	%rs179, [%rd893+1340];
	cvt.rn.f32.u16 	%f764, %rs179;
	cvt.rzi.u32.f32 	%r1370, %f764;
	and.b32  	%r1371, %r1370, 15;
	mul.wide.u32 	%rd894, %r1371, 12;
	add.s64 	%rd895, %rd674, %rd894;
	ld.global.nc.f32 	%f765, [%rd895];
	ld.global.nc.f32 	%f766, [%rd895+4];
	ld.global.nc.f32 	%f767, [%rd895+8];
	mul.f32 	%f768, %f754, %f767;
	fma.rn.f32 	%f769, %f766, %f23, %f768;
	fma.rn.f32 	%f770, %f765, %f52, %f769;
	add.s32 	%r1372, %r1364, %r1350;
	and.b32  	%r1373, %r1372, 255;
	cvt.u64.u32 	%rd896, %r1373;
	add.s64 	%rd897, %rd1, %rd896;
	ld.local.u8 	%rs180, [%rd897+1340];
	cvt.rn.f32.u16 	%f771, %rs180;
	cvt.rzi.u32.f32 	%r1374, %f771;
	and.b32  	%r1375, %r1374, 15;
	mul.wide.u32 	%rd898, %r1375, 12;
	add.s64 	%rd899, %rd674, %rd898;
	ld.global.nc.f32 	%f772, [%rd899];
	ld.global.nc.f32 	%f773, [%rd899+4];
	ld.global.nc.f32 	%f774, [%rd899+8];
	mul.f32 	%f775, %f754, %f774;
	fma.rn.f32 	%f776, %f773, %f23, %f775;
	add.f32 	%f777, %f52, 0fBF800000;
	fma.rn.f32 	%f778, %f772, %f777, %f776;
	sub.f32 	%f779, %f778, %f770;
	fma.rn.f32 	%f780, %f53, %f779, %f770;
	add.s32 	%r1376, %r1358, %r1350;
	and.b32  	%r1377, %r1376, 255;
	cvt.u64.u32 	%rd900, %r1377;
	add.s64 	%rd901, %rd1, %rd900;
	ld.local.u8 	%rs181, [%rd901+1340];
	cvt.rn.f32.u16 	%f781, %rs181;
	cvt.rzi.u32.f32 	%r1378, %f781;
	and.b32  	%r1379, %r1378, 15;
	mul.wide.u32 	%rd902, %r1379, 12;
	add.s64 	%rd903, %rd674, %rd902;
	ld.global.nc.f32 	%f782, [%rd903];
	ld.global.nc.f32 	%f783, [%rd903+4];
	ld.global.nc.f32 	%f784, [%rd903+8];
	mul.f32 	%f785, %f754, %f784;
	add.f32 	%f786, %f23, 0fBF800000;
	fma.rn.f32 	%f787, %f783, %f786, %f785;
	fma.rn.f32 	%f788, %f782, %f52, %f787;
	add.s32 	%r1380, %r1367, %r1350;
	and.b32  	%r1381, %r1380, 255;
	cvt.u64.u32 	%rd904, %r1381;
	add.s64 	%rd905, %rd1, %rd904;
	ld.local.u8 	%rs182, [%rd905+1340];
	cvt.rn.f32.u16 	%f789, %rs182;
	cvt.rzi.u32.f32 	%r1382, %f789;
	and.b32  	%r1383, %r1382, 15;
	mul.wide.u32 	%rd906, %r1383, 12;
	add.s64 	%rd907, %rd674, %rd906;
	ld.global.nc.f32 	%f790, [%rd907];
	ld.global.nc.f32 	%f791, [%rd907+4];
	ld.global.nc.f32 	%f792, [%rd907+8];
	mul.f32 	%f793, %f754, %f792;
	fma.rn.f32 	%f794, %f791, %f786, %f793;
	fma.rn.f32 	%f795, %f790, %f777, %f794;
	sub.f32 	%f796, %f795, %f788;
	fma.rn.f32 	%f797, %f53, %f796, %f788;
	sub.f32 	%f798, %f797, %f780;
	fma.rn.f32 	%f799, %f24, %f798, %f780;
	add.s32 	%r1384, %r1368, 1;
	and.b32  	%r1385, %r1384, 255;
	cvt.u64.u32 	%rd908, %r1385;
	add.s64 	%rd909, %rd1, %rd908;
	ld.local.u8 	%rs183, [%rd909+1340];
	cvt.rn.f32.u16 	%f800, %rs183;
	cvt.rzi.u32.f32 	%r1386, %f800;
	add.f32 	%f801, %f754, 0fBF800000;
	and.b32  	%r1387, %r1386, 15;
	mul.wide.u32 	%rd910, %r1387, 12;
	add.s64 	%rd911, %rd674, %rd910;
	ld.global.nc.f32 	%f802, [%rd911];
	ld.global.nc.f32 	%f803, [%rd911+4];
	ld.global.nc.f32 	%f804, [%rd911+8];
	mul.f32 	%f805, %f801, %f804;
	fma.rn.f32 	%f806, %f803, %f23, %f805;
	fma.rn.f32 	%f807, %f802, %f52, %f806;
	add.s32 	%r1388, %r1372, 1;
	and.b32  	%r1389, %r1388, 255;
	cvt.u64.u32 	%rd912, %r1389;
	add.s64 	%rd913, %rd1, %rd912;
	ld.local.u8 	%rs184, [%rd913+1340];
	cvt.rn.f32.u16 	%f808, %rs184;
	cvt.rzi.u32.f32 	%r1390, %f808;
	and.b32  	%r1391, %r1390, 15;
	mul.wide.u32 	%rd914, %r1391, 12;
	add.s64 	%rd915, %rd674, %rd914;
	ld.global.nc.f32 	%f809, [%rd915];
	ld.global.nc.f32 	%f810, [%rd915+4];
	ld.global.nc.f32 	%f811, [%rd915+8];
	mul.f32 	%f812, %f801, %f811;
	fma.rn.f32 	%f813, %f810, %f23, %f812;
	fma.rn.f32 	%f814, %f809, %f777, %f813;
	sub.f32 	%f815, %f814, %f807;
	fma.rn.f32 	%f816, %f53, %f815, %f807;
	add.s32 	%r1392, %r1376, 1;
	and.b32  	%r1393, %r1392, 255;
	cvt.u64.u32 	%rd916, %r1393;
	add.s64 	%rd917, %rd1, %rd916;
	ld.local.u8 	%rs185, [%rd917+1340];
	cvt.rn.f32.u16 	%f817, %rs185;
	cvt.rzi.u32.f32 	%r1394, %f817;
	and.b32  	%r1395, %r1394, 15;
	mul.wide.u32 	%rd918, %r1395, 12;
	add.s64 	%rd919, %rd674, %rd918;
	ld.global.nc.f32 	%f818, [%rd919];
	ld.global.nc.f32 	%f819, [%rd919+4];
	ld.global.nc.f32 	%f820, [%rd919+8];
	mul.f32 	%f821, %f801, %f820;
	fma.rn.f32 	%f822, %f819, %f786, %f821;
	fma.rn.f32 	%f823, %f818, %f52, %f822;
	add.s32 	%r1396, %r1380, 1;
	and.b32  	%r1397, %r1396, 255;
	cvt.u64.u32 	%rd920, %r1397;
	add.s64 	%rd921, %rd1, %rd920;
	ld.local.u8 	%rs186, [%rd921+1340];
	cvt.rn.f32.u16 	%f824, %rs186;
	cvt.rzi.u32.f32 	%r1398, %f824;
	and.b32  	%r1399, %r1398, 15;
	mul.wide.u32 	%rd922, %r1399, 12;
	add.s64 	%rd923, %rd674, %rd922;
	ld.global.nc.f32 	%f825, [%rd923];
	ld.global.nc.f32 	%f826, [%rd923+4];
	ld.global.nc.f32 	%f827, [%rd923+8];
	mul.f32 	%f828, %f801, %f827;
	fma.rn.f32 	%f829, %f826, %f786, %f828;
	fma.rn.f32 	%f830, %f825, %f777, %f829;
	sub.f32 	%f831, %f830, %f823;
	fma.rn.f32 	%f832, %f53, %f831, %f823;
	sub.f32 	%f833, %f832, %f816;
	fma.rn.f32 	%f834, %f24, %f833, %f816;
	sub.f32 	%f835, %f834, %f799;
	fma.rn.f32 	%f836, %f757, %f835, %f799;
	fma.rn.f32 	%f837, %f836, 0f42000000, %f751;
	fma.rn.f32 	%f838, %f62, 0f3C800000, %f26;
	cvt.rmi.s32.f32 	%r1400, %f838;
	cvt.rmi.f32.f32 	%f839, %f838;
	sub.f32 	%f840, %f838, %f839;
	mul.f32 	%f841, %f840, %f840;
	mul.f32 	%f842, %f840, %f841;
	cvt.f64.f32 	%fd245, %f842;
	cvt.f64.f32 	%fd246, %f840;
	fma.rn.f64 	%fd247, %fd246, 0d4018000000000000, 0dC02E000000000000;
	fma.rn.f64 	%fd248, %fd247, %fd246, 0d4024000000000000;
	mul.f64 	%fd249, %fd248, %fd245;
	cvt.rn.f32.f64 	%f843, %fd249;
	and.b32  	%r1401, %r144, 255;
	cvt.u64.u32 	%rd924, %r1401;
	add.s64 	%rd925, %rd1, %rd924;
	ld.local.u8 	%rs187, [%rd925+1608];
	cvt.rn.f32.u16 	%f844, %rs187;
	cvt.rzi.s32.f32 	%r1402, %f844;
	add.s32 	%r1403, %r1402, %r133;
	and.b32  	%r1404, %r1403, 255;
	cvt.u64.u32 	%rd926, %r1404;
	add.s64 	%rd927, %rd1, %rd926;
	ld.local.u8 	%rs188, [%rd927+1608];
	cvt.rn.f32.u16 	%f845, %rs188;
	cvt.rzi.s32.f32 	%r1405, %f845;
	add.s32 	%r1406, %r1403, 1;
	and.b32  	%r1407, %r1406, 255;
	cvt.u64.u32 	%rd928, %r1407;
	add.s64 	%rd929, %rd1, %rd928;
	ld.local.u8 	%rs189, [%rd929+1608];
	cvt.rn.f32.u16 	%f846, %rs189;
	cvt.rzi.s32.f32 	%r1408, %f846;
	add.s32 	%r1409, %r144, 1;
	and.b32  	%r1410, %r1409, 255;
	cvt.u64.u32 	%rd930, %r1410;
	add.s64 	%rd931, %rd1, %rd930;
	ld.local.u8 	%rs190, [%rd931+1608];
	cvt.rn.f32.u16 	%f847, %rs190;
	cvt.rzi.s32.f32 	%r1411, %f847;
	add.s32 	%r1412, %r1411, %r133;
	and.b32  	%r1413, %r1412, 255;
	cvt.u64.u32 	%rd932, %r1413;
	add.s64 	%rd933, %rd1, %rd932;
	ld.local.u8 	%rs191, [%rd933+1608];
	cvt.rn.f32.u16 	%f848, %rs191;
	cvt.rzi.s32.f32 	%r1414, %f848;
	add.s32 	%r1415, %r1412, 1;
	and.b32  	%r1416, %r1415, 255;
	cvt.u64.u32 	%rd934, %r1416;
	add.s64 	%rd935, %rd1, %rd934;
	ld.local.u8 	%rs192, [%rd935+1608];
	cvt.rn.f32.u16 	%f849, %rs192;
	cvt.rzi.s32.f32 	%r1417, %f849;
	add.s32 	%r1418, %r1405, %r1400;
	and.b32  	%r1419, %r1418, 255;
	cvt.u64.u32 	%rd936, %r1419;
	add.s64 	%rd937, %rd1, %rd936;
	ld.local.u8 	%rs193, [%rd937+1608];
	cvt.rn.f32.u16 	%f850, %rs193;
	cvt.rzi.u32.f32 	%r1420, %f850;
	and.b32  	%r1421, %r1420, 15;
	mul.wide.u32 	%rd938, %r1421, 12;
	add.s64 	%rd939, %rd674, %rd938;
	ld.global.nc.f32 	%f851, [%rd939];
	ld.global.nc.f32 	%f852, [%rd939+4];
	ld.global.nc.f32 	%f853, [%rd939+8];
	mul.f32 	%f854, %f840, %f853;
	fma.rn.f32 	%f855, %f852, %f27, %f854;
	fma.rn.f32 	%f856, %f851, %f54, %f855;
	add.s32 	%r1422, %r1414, %r1400;
	and.b32  	%r1423, %r1422, 255;
	cvt.u64.u32 	%rd940, %r1423;
	add.s64 	%rd941, %rd1, %rd940;
	ld.local.u8 	%rs194, [%rd941+1608];
	cvt.rn.f32.u16 	%f857, %rs194;
	cvt.rzi.u32.f32 	%r1424, %f857;
	and.b32  	%r1425, %r1424, 15;
	mul.wide.u32 	%rd942, %r1425, 12;
	add.s64 	%rd943, %rd674, %rd942;
	ld.global.nc.f32 	%f858, [%rd943];
	ld.global.nc.f32 	%f859, [%rd943+4];
	ld.global.nc.f32 	%f860, [%rd943+8];
	mul.f32 	%f861, %f840, %f860;
	fma.rn.f32 	%f862, %f859, %f27, %f861;
	add.f32 	%f863, %f54, 0fBF800000;
	fma.rn.f32 	%f864, %f858, %f863, %f862;
	sub.f32 	%f865, %f864, %f856;
	fma.rn.f32 	%f866, %f55, %f865, %f856;
	add.s32 	%r1426, %r1408, %r1400;
	and.b32  	%r1427, %r1426, 255;
	cvt.u64.u32 	%rd944, %r1427;
	add.s64 	%rd945, %rd1, %rd944;
	ld.local.u8 	%rs195, [%rd945+1608];
	cvt.rn.f32.u16 	%f867, %rs195;
	cvt.rzi.u32.f32 	%r1428, %f867;
	and.b32  	%r1429, %r1428, 15;
	mul.wide.u32 	%rd946, %r1429, 12;
	add.s64 	%rd947, %rd674, %rd946;
	ld.global.nc.f32 	%f868, [%rd947];
	ld.global.nc.f32 	%f869, [%rd947+4];
	ld.global.nc.f32 	%f870, [%rd947+8];
	mul.f32 	%f871, %f840, %f870;
	add.f32 	%f872, %f27, 0fBF800000;
	fma.rn.f32 	%f873, %f869, %f872, %f871;
	fma.rn.f32 	%f874, %f868, %f54, %f873;
	add.s32 	%r1430, %r1417, %r1400;
	and.b32  	%r1431, %r1430, 255;
	cvt.u64.u32 	%rd948, %r1431;
	add.s64 	%rd949, %rd1, %rd948;
	ld.local.u8 	%rs196, [%rd949+1608];
	cvt.rn.f32.u16 	%f875, %rs196;
	cvt.rzi.u32.f32 	%r1432, %f875;
	and.b32  	%r1433, %r1432, 15;
	mul.wide.u32 	%rd950, %r1433, 12;
	add.s64 	%rd951, %rd674, %rd950;
	ld.global.nc.f32 	%f876, [%rd951];
	ld.global.nc.f32 	%f877, [%rd951+4];
	ld.global.nc.f32 	%f878, [%rd951+8];
	mul.f32 	%f879, %f840, %f878;
	fma.rn.f32 	%f880, %f877, %f872, %f879;
	fma.rn.f32 	%f881, %f876, %f863, %f880;
	sub.f32 	%f882, %f881, %f874;
	fma.rn.f32 	%f883, %f55, %f882, %f874;
	sub.f32 	%f884, %f883, %f866;
	fma.rn.f32 	%f885, %f28, %f884, %f866;
	add.s32 	%r1434, %r1418, 1;
	and.b32  	%r1435, %r1434, 255;
	cvt.u64.u32 	%rd952, %r1435;
	add.s64 	%rd953, %rd1, %rd952;
	ld.local.u8 	%rs197, [%rd953+1608];
	cvt.rn.f32.u16 	%f886, %rs197;
	cvt.rzi.u32.f32 	%r1436, %f886;
	add.f32 	%f887, %f840, 0fBF800000;
	and.b32  	%r1437, %r1436, 15;
	mul.wide.u32 	%rd954, %r1437, 12;
	add.s64 	%rd955, %rd674, %rd954;
	ld.global.nc.f32 	%f888, [%rd955];
	ld.global.nc.f32 	%f889, [%rd955+4];
	ld.global.nc.f32 	%f890, [%rd955+8];
	mul.f32 	%f891, %f887, %f890;
	fma.rn.f32 	%f892, %f889, %f27, %f891;
	fma.rn.f32 	%f893, %f888, %f54, %f892;
	add.s32 	%r1438, %r1422, 1;
	and.b32  	%r1439, %r1438, 255;
	cvt.u64.u32 	%rd956, %r1439;
	add.s64 	%rd957, %rd1, %rd956;
	ld.local.u8 	%rs198, [%rd957+1608];
	cvt.rn.f32.u16 	%f894, %rs198;
	cvt.rzi.u32.f32 	%r1440, %f894;
	and.b32  	%r1441, %r1440, 15;
	mul.wide.u32 	%rd958, %r1441, 12;
	add.s64 	%rd959, %rd674, %rd958;
	ld.global.nc.f32 	%f895, [%rd959];
	ld.global.nc.f32 	%f896, [%rd959+4];
	ld.global.nc.f32 	%f897, [%rd959+8];
	mul.f32 	%f898, %f887, %f897;
	fma.rn.f32 	%f899, %f896, %f27, %f898;
	fma.rn.f32 	%f900, %f895, %f863, %f899;
	sub.f32 	%f901, %f900, %f893;
	fma.rn.f32 	%f902, %f55, %f901, %f893;
	add.s32 	%r1442, %r1426, 1;
	and.b32  	%r1443, %r1442, 255;
	cvt.u64.u32 	%rd960, %r1443;
	add.s64 	%rd961, %rd1, %rd960;
	ld.local.u8 	%rs199, [%rd961+1608];
	cvt.rn.f32.u16 	%f903, %rs199;
	cvt.rzi.u32.f32 	%r1444, %f903;
	and.b32  	%r1445, %r1444, 15;
	mul.wide.u32 	%rd962, %r1445, 12;
	add.s64 	%rd963, %rd674, %rd962;
	ld.global.nc.f32 	%f904, [%rd963];
	ld.global.nc.f32 	%f905, [%rd963+4];
	ld.global.nc.f32 	%f906, [%rd963+8];
	mul.f32 	%f907, %f887, %f906;
	fma.rn.f32 	%f908, %f905, %f872, %f907;
	fma.rn.f32 	%f909, %f904, %f54, %f908;
	add.s32 	%r1446, %r1430, 1;
	and.b32  	%r1447, %r1446, 255;
	cvt.u64.u32 	%rd964, %r1447;
	add.s64 	%rd965, %rd1, %rd964;
	ld.local.u8 	%rs200, [%rd965+1608];
	cvt.rn.f32.u16 	%f910, %rs200;
	cvt.rzi.u32.f32 	%r1448, %f910;
	and.b32  	%r1449, %r1448, 15;
	mul.wide.u32 	%rd966, %r1449, 12;
	add.s64 	%rd967, %rd674, %rd966;
	ld.global.nc.f32 	%f911, [%rd967];
	ld.global.nc.f32 	%f912, [%rd967+4];
	ld.global.nc.f32 	%f913, [%rd967+8];
	mul.f32 	%f914, %f887, %f913;
	fma.rn.f32 	%f915, %f912, %f872, %f914;
	fma.rn.f32 	%f916, %f911, %f863, %f915;
	sub.f32 	%f917, %f916, %f909;
	fma.rn.f32 	%f918, %f55, %f917, %f909;
	sub.f32 	%f919, %f918, %f902;
	fma.rn.f32 	%f920, %f28, %f919, %f902;
	sub.f32 	%f921, %f920, %f885;
	fma.rn.f32 	%f922, %f843, %f921, %f885;
	fma.rn.f32 	%f923, %f922, 0f42800000, %f837;
	fma.rn.f32 	%f924, %f62, 0f3C000000, %f30;
	cvt.rmi.s32.f32 	%r1450, %f924;
	cvt.rmi.f32.f32 	%f925, %f924;
	sub.f32 	%f926, %f924, %f925;
	mul.f32 	%f927, %f926, %f926;
	mul.f32 	%f928, %f926, %f927;
	cvt.f64.f32 	%fd250, %f928;
	cvt.f64.f32 	%fd251, %f926;
	fma.rn.f64 	%fd252, %fd251, 0d4018000000000000, 0dC02E000000000000;
	fma.rn.f64 	%fd253, %fd252, %fd251, 0d4024000000000000;
	mul.f64 	%fd254, %fd253, %fd250;
	cvt.rn.f32.f64 	%f929, %fd254;
	and.b32  	%r1451, %r145, 255;
	cvt.u64.u32 	%rd968, %r1451;
	add.s64 	%rd969, %rd1, %rd968;
	ld.local.u8 	%rs201, [%rd969+1876];
	cvt.rn.f32.u16 	%f930, %rs201;
	cvt.rzi.s32.f32 	%r1452, %f930;
	add.s32 	%r1453, %r1452, %r134;
	and.b32  	%r1454, %r1453, 255;
	cvt.u64.u32 	%rd970, %r1454;
	add.s64 	%rd971, %rd1, %rd970;
	ld.local.u8 	%rs202, [%rd971+1876];
	cvt.rn.f32.u16 	%f931, %rs202;
	cvt.rzi.s32.f32 	%r1455, %f931;
	add.s32 	%r1456, %r1453, 1;
	and.b32  	%r1457, %r1456, 255;
	cvt.u64.u32 	%rd972, %r1457;
	add.s64 	%rd973, %rd1, %rd972;
	ld.local.u8 	%rs203, [%rd973+1876];
	cvt.rn.f32.u16 	%f932, %rs203;
	cvt.rzi.s32.f32 	%r1458, %f932;
	add.s32 	%r1459, %r145, 1;
	and.b32  	%r1460, %r1459, 255;
	cvt.u64.u32 	%rd974, %r1460;
	add.s64 	%rd975, %rd1, %rd974;
	ld.local.u8 	%rs204, [%rd975+1876];
	cvt.rn.f32.u16 	%f933, %rs204;
	cvt.rzi.s32.f32 	%r1461, %f933;
	add.s32 	%r1462, %r1461, %r134;
	and.b32  	%r1463, %r1462, 255;
	cvt.u64.u32 	%rd976, %r1463;
	add.s64 	%rd977, %rd1, %rd976;
	ld.local.u8 	%rs205, [%rd977+1876];
	cvt.rn.f32.u16 	%f934, %rs205;
	cvt.rzi.s32.f32 	%r1464, %f934;
	add.s32 	%r1465, %r1462, 1;
	and.b32  	%r1466, %r1465, 255;
	cvt.u64.u32 	%rd978, %r1466;
	add.s64 	%rd979, %rd1, %rd978;
	ld.local.u8 	%rs206, [%rd979+1876];
	cvt.rn.f32.u16 	%f935, %rs206;
	cvt.rzi.s32.f32 	%r1467, %f935;
	add.s32 	%r1468, %r1455, %r1450;
	and.b32  	%r1469, %r1468, 255;
	cvt.u64.u32 	%rd980, %r1469;
	add.s64 	%rd981, %rd1, %rd980;
	ld.local.u8 	%rs207, [%rd981+1876];
	cvt.rn.f32.u16 	%f936, %rs207;
	cvt.rzi.u32.f32 	%r1470, %f936;
	and.b32  	%r1471, %r1470, 15;
	mul.wide.u32 	%rd982, %r1471, 12;
	add.s64 	%rd983, %rd674, %rd982;
	ld.global.nc.f32 	%f937, [%rd983];
	ld.global.nc.f32 	%f938, [%rd983+4];
	ld.global.nc.f32 	%f939, [%rd983+8];
	mul.f32 	%f940, %f926, %f939;
	fma.rn.f32 	%f941, %f938, %f31, %f940;
	fma.rn.f32 	%f942, %f937, %f56, %f941;
	add.s32 	%r1472, %r1464, %r1450;
	and.b32  	%r1473, %r1472, 255;
	cvt.u64.u32 	%rd984, %r1473;
	add.s64 	%rd985, %rd1, %rd984;
	ld.local.u8 	%rs208, [%rd985+1876];
	cvt.rn.f32.u16 	%f943, %rs208;
	cvt.rzi.u32.f32 	%r1474, %f943;
	and.b32  	%r1475, %r1474, 15;
	mul.wide.u32 	%rd986, %r1475, 12;
	add.s64 	%rd987, %rd674, %rd986;
	ld.global.nc.f32 	%f944, [%rd987];
	ld.global.nc.f32 	%f945, [%rd987+4];
	ld.global.nc.f32 	%f946, [%rd987+8];
	mul.f32 	%f947, %f926, %f946;
	fma.rn.f32 	%f948, %f945, %f31, %f947;
	add.f32 	%f949, %f56, 0fBF800000;
	fma.rn.f32 	%f950, %f944, %f949, %f948;
	sub.f32 	%f951, %f950, %f942;
	fma.rn.f32 	%f952, %f57, %f951, %f942;
	add.s32 	%r1476, %r1458, %r1450;
	and.b32  	%r1477, %r1476, 255;
	cvt.u64.u32 	%rd988, %r1477;
	add.s64 	%rd989, %rd1, %rd988;
	ld.local.u8 	%rs209, [%rd989+1876];
	cvt.rn.f32.u16 	%f953, %rs209;
	cvt.rzi.u32.f32 	%r1478, %f953;
	and.b32  	%r1479, %r1478, 15;
	mul.wide.u32 	%rd990, %r1479, 12;
	add.s64 	%rd991, %rd674, %rd990;
	ld.global.nc.f32 	%f954, [%rd991];
	ld.global.nc.f32 	%f955, [%rd991+4];
	ld.global.nc.f32 	%f956, [%rd991+8];
	mul.f32 	%f957, %f926, %f956;
	add.f32 	%f958, %f31, 0fBF800000;
	fma.rn.f32 	%f959, %f955, %f958, %f957;
	fma.rn.f32 	%f960, %f954, %f56, %f959;
	add.s32 	%r1480, %r1467, %r1450;
	and.b32  	%r1481, %r1480, 255;
	cvt.u64.u32 	%rd992, %r1481;
	add.s64 	%rd993, %rd1, %rd992;
	ld.local.u8 	%rs210, [%rd993+1876];
	cvt.rn.f32.u16 	%f961, %rs210;
	cvt.rzi.u32.f32 	%r1482, %f961;
	and.b32  	%r1483, %r1482, 15;
	mul.wide.u32 	%rd994, %r1483, 12;
	add.s64 	%rd995, %rd674, %rd994;
	ld.global.nc.f32 	%f962, [%rd995];
	ld.global.nc.f32 	%f963, [%rd995+4];
	ld.global.nc.f32 	%f964, [%rd995+8];
	mul.f32 	%f965, %f926, %f964;
	fma.rn.f32 	%f966, %f963, %f958, %f965;
	fma.rn.f32 	%f967, %f962, %f949, %f966;
	sub.f32 	%f968, %f967, %f960;
	fma.rn.f32 	%f969, %f57, %f968, %f960;
	sub.f32 	%f970, %f969, %f952;
	fma.rn.f32 	%f971, %f32, %f970, %f952;
	add.s32 	%r1484, %r1468, 1;
	and.b32  	%r1485, %r1484, 255;
	cvt.u64.u32 	%rd996, %r1485;
	add.s64 	%rd997, %rd1, %rd996;
	ld.local.u8 	%rs211, [%rd997+1876];
	cvt.rn.f32.u16 	%f972, %rs211;
	cvt.rzi.u32.f32 	%r1486, %f972;
	add.f32 	%f973, %f926, 0fBF800000;
	and.b32  	%r1487, %r1486, 15;
	mul.wide.u32 	%rd998, %r1487, 12;
	add.s64 	%rd999, %rd674, %rd998;
	ld.global.nc.f32 	%f974, [%rd999];
	ld.global.nc.f32 	%f975, [%rd999+4];
	ld.global.nc.f32 	%f976, [%rd999+8];
	mul.f32 	%f977, %f973, %f976;
	fma.rn.f32 	%f978, %f975, %f31, %f977;
	fma.rn.f32 	%f979, %f974, %f56, %f978;
	add.s32 	%r1488, %r1472, 1;
	and.b32  	%r1489, %r1488, 255;
	cvt.u64.u32 	%rd1000, %r1489;
	add.s64 	%rd1001, %rd1, %rd1000;
	ld.local.u8 	%rs212, [%rd1001+1876];
	cvt.rn.f32.u16 	%f980, %rs212;
	cvt.rzi.u32.f32 	%r1490, %f980;
	and.b32  	%r1491, %r1490, 15;
	mul.wide.u32 	%rd1002, %r1491, 12;
	add.s64 	%rd1003, %rd674, %rd1002;
	ld.global.nc.f32 	%f981, [%rd1003];
	ld.global.nc.f32 	%f982, [%rd1003+4];
	ld.global.nc.f32 	%f983, [%rd1003+8];
	mul.f32 	%f984, %f973, %f983;
	fma.rn.f32 	%f985, %f982, %f31, %f984;
	fma.rn.f32 	%f986, %f981, %f949, %f985;
	sub.f32 	%f987, %f986, %f979;
	fma.rn.f32 	%f988, %f57, %f987, %f979;
	add.s32 	%r1492, %r1476, 1;
	and.b32  	%r1493, %r1492, 255;
	cvt.u64.u32 	%rd1004, %r1493;
	add.s64 	%rd1005, %rd1, %rd1004;
	ld.local.u8 	%rs213, [%rd1005+1876];
	cvt.rn.f32.u16 	%f989, %rs213;
	cvt.rzi.u32.f32 	%r1494, %f989;
	and.b32  	%r1495, %r1494, 15;
	mul.wide.u32 	%rd1006, %r1495, 12;
	add.s64 	%rd1007, %rd674, %rd1006;
	ld.global.nc.f32 	%f990, [%rd1007];
	ld.global.nc.f32 	%f991, [%rd1007+4];
	ld.global.nc.f32 	%f992, [%rd1007+8];
	mul.f32 	%f993, %f973, %f992;
	fma.rn.f32 	%f994, %f991, %f958, %f993;
	fma.rn.f32 	%f995, %f990, %f56, %f994;
	add.s32 	%r1496, %r1480, 1;
	and.b32  	%r1497, %r1496, 255;
	cvt.u64.u32 	%rd1008, %r1497;
	add.s64 	%rd1009, %rd1, %rd1008;
	ld.local.u8 	%rs214, [%rd1009+1876];
	cvt.rn.f32.u16 	%f996, %rs214;
	cvt.rzi.u32.f32 	%r1498, %f996;
	and.b32  	%r1499, %r1498, 15;
	mul.wide.u32 	%rd1010, %r1499, 12;
	add.s64 	%rd1011, %rd674, %rd1010;
	ld.global.nc.f32 	%f997, [%rd1011];
	ld.global.nc.f32 	%f998, [%rd1011+4];
	ld.global.nc.f32 	%f999, [%rd1011+8];
	mul.f32 	%f1000, %f973, %f999;
	fma.rn.f32 	%f1001, %f998, %f958, %f1000;
	fma.rn.f32 	%f1002, %f997, %f949, %f1001;
	sub.f32 	%f1003, %f1002, %f995;
	fma.rn.f32 	%f1004, %f57, %f1003, %f995;
	sub.f32 	%f1005, %f1004, %f988;
	fma.rn.f32 	%f1006, %f32, %f1005, %f988;
	sub.f32 	%f1007, %f1006, %f971;
	fma.rn.f32 	%f1008, %f929, %f1007, %f971;
	fma.rn.f32 	%f1009, %f1008, 0f43000000, %f923;
	fma.rn.f32 	%f1010, %f62, 0f3B800000, %f34;
	cvt.rmi.s32.f32 	%r1500, %f1010;
	cvt.rmi.f32.f32 	%f1011, %f1010;
	sub.f32 	%f1012, %f1010, %f1011;
	mul.f32 	%f1013, %f1012, %f1012;
	mul.f32 	%f1014, %f1012, %f1013;
	cvt.f64.f32 	%fd255, %f1014;
	cvt.f64.f32 	%fd256, %f1012;
	fma.rn.f64 	%fd257, %fd256, 0d4018000000000000, 0dC02E000000000000;
	fma.rn.f64 	%fd258, %fd257, %fd256, 0d4024000000000000;
	mul.f64 	%fd259, %fd258, %fd255;
	cvt.rn.f32.f64 	%f1015, %fd259;
	and.b32  	%r1501, %r146, 255;
	cvt.u64.u32 	%rd1012, %r1501;
	add.s64 	%rd1013, %rd1, %rd1012;
	ld.local.u8 	%rs215, [%rd1013+2144];
	cvt.rn.f32.u16 	%f1016, %rs215;
	cvt.rzi.s32.f32 	%r1502, %f1016;
	add.s32 	%r1503, %r1502, %r135;
	and.b32  	%r1504, %r1503, 255;
	cvt.u64.u32 	%rd1014, %r1504;
	add.s64 	%rd1015, %rd1, %rd1014;
	ld.local.u8 	%rs216, [%rd1015+2144];
	cvt.rn.f32.u16 	%f1017, %rs216;
	cvt.rzi.s32.f32 	%r1505, %f1017;
	add.s32 	%r1506, %r1503, 1;
	and.b32  	%r1507, %r1506, 255;
	cvt.u64.u32 	%rd1016, %r1507;
	add.s64 	%rd1017, %rd1, %rd1016;
	ld.local.u8 	%rs217, [%rd1017+2144];
	cvt.rn.f32.u16 	%f1018, %rs217;
	cvt.rzi.s32.f32 	%r1508, %f1018;
	add.s32 	%r1509, %r146, 1;
	and.b32  	%r1510, %r1509, 255;
	cvt.u64.u32 	%rd1018, %r1510;
	add.s64 	%rd1019, %rd1, %rd1018;
	ld.local.u8 	%rs218, [%rd1019+2144];
	cvt.rn.f32.u16 	%f1019, %rs218;
	cvt.rzi.s32.f32 	%r1511, %f1019;
	add.s32 	%r1512, %r1511, %r135;
	and.b32  	%r1513, %r1512, 255;
	cvt.u64.u32 	%rd1020, %r1513;
	add.s64 	%rd1021, %rd1, %rd1020;
	ld.local.u8 	%rs219, [%rd1021+2144];
	cvt.rn.f32.u16 	%f1020, %rs219;
	cvt.rzi.s32.f32 	%r1514, %f1020;
	add.s32 	%r1515, %r1512, 1;
	and.b32  	%r1516, %r1515, 255;
	cvt.u64.u32 	%rd1022, %r1516;
	add.s64 	%rd1023, %rd1, %rd1022;
	ld.local.u8 	%rs220, [%rd1023+2144];
	cvt.rn.f32.u16 	%f1021, %rs220;
	cvt.rzi.s32.f32 	%r1517, %f1021;
	add.s32 	%r1518, %r1505, %r1500;
	and.b32  	%r1519, %r1518, 255;
	cvt.u64.u32 	%rd1024, %r1519;
	add.s64 	%rd1025, %rd1, %rd1024;
	ld.local.u8 	%rs221, [%rd1025+2144];
	cvt.rn.f32.u16 	%f1022, %rs221;
	cvt.rzi.u32.f32 	%r1520, %f1022;
	and.b32  	%r1521, %r1520, 15;
	mul.wide.u32 	%rd1026, %r1521, 12;
	add.s64 	%rd1027, %rd674, %rd1026;
	ld.global.nc.f32 	%f1023, [%rd1027];
	ld.global.nc.f32 	%f1024, [%rd1027+4];
	ld.global.nc.f32 	%f1025, [%rd1027+8];
	mul.f32 	%f1026, %f1012, %f1025;
	fma.rn.f32 	%f1027, %f1024, %f35, %f1026;
	fma.rn.f32 	%f1028, %f1023, %f58, %f1027;
	add.s32 	%r1522, %r1514, %r1500;
	and.b32  	%r1523, %r1522, 255;
	cvt.u64.u32 	%rd1028, %r1523;
	add.s64 	%rd1029, %rd1, %rd1028;
	ld.local.u8 	%rs222, [%rd1029+2144];
	cvt.rn.f32.u16 	%f1029, %rs222;
	cvt.rzi.u32.f32 	%r1524, %f1029;
	and.b32  	%r1525, %r1524, 15;
	mul.wide.u32 	%rd1030, %r1525, 12;
	add.s64 	%rd1031, %rd674, %rd1030;
	ld.global.nc.f32 	%f1030, [%rd1031];
	ld.global.nc.f32 	%f1031, [%rd1031+4];
	ld.global.nc.f32 	%f1032, [%rd1031+8];
	mul.f32 	%f1033, %f1012, %f1032;
	fma.rn.f32 	%f1034, %f1031, %f35, %f1033;
	add.f32 	%f1035, %f58, 0fBF800000;
	fma.rn.f32 	%f1036, %f1030, %f1035, %f1034;
	sub.f32 	%f1037, %f1036, %f1028;
	fma.rn.f32 	%f1038, %f59, %f1037, %f1028;
	add.s32 	%r1526, %r1508, %r1500;
	and.b32  	%r1527, %r1526, 255;
	cvt.u64.u32 	%rd1032, %r1527;
	add.s64 	%rd1033, %rd1, %rd1032;
	ld.local.u8 	%rs223, [%rd1033+2144];
	cvt.rn.f32.u16 	%f1039, %rs223;
	cvt.rzi.u32.f32 	%r1528, %f1039;
	and.b32  	%r1529, %r1528, 15;
	mul.wide.u32 	%rd1034, %r1529, 12;
	add.s64 	%rd1035, %rd674, %rd1034;
	ld.global.nc.f32 	%f1040, [%rd1035];
	ld.global.nc.f32 	%f1041, [%rd1035+4];
	ld.global.nc.f32 	%f1042, [%rd1035+8];
	mul.f32 	%f1043, %f1012, %f1042;
	add.f32 	%f1044, %f35, 0fBF800000;
	fma.rn.f32 	%f1045, %f1041, %f1044, %f1043;
	fma.rn.f32 	%f1046, %f1040, %f58, %f1045;
	add.s32 	%r1530, %r1517, %r1500;
	and.b32  	%r1531, %r1530, 255;
	cvt.u64.u32 	%rd1036, %r1531;
	add.s64 	%rd1037, %rd1, %rd1036;
	ld.local.u8 	%rs224, [%rd1037+2144];
	cvt.rn.f32.u16 	%f1047, %rs224;
	cvt.rzi.u32.f32 	%r1532, %f1047;
	and.b32  	%r1533, %r1532, 15;
	mul.wide.u32 	%rd1038, %r1533, 12;
	add.s64 	%rd1039, %rd674, %rd1038;
	ld.global.nc.f32 	%f1048, [%rd1039];
	ld.global.nc.f32 	%f1049, [%rd1039+4];
	ld.global.nc.f32 	%f1050, [%rd1039+8];
	mul.f32 	%f1051, %f1012, %f1050;
	fma.rn.f32 	%f1052, %f1049, %f1044, %f1051;
	fma.rn.f32 	%f1053, %f1048, %f1035, %f1052;
	sub.f32 	%f1054, %f1053, %f1046;
	fma.rn.f32 	%f1055, %f59, %f1054, %f1046;
	sub.f32 	%f1056, %f1055, %f1038;
	fma.rn.f32 	%f1057, %f36, %f1056, %f1038;
	add.s32 	%r1534, %r1518, 1;
	and.b32  	%r1535, %r1534, 255;
	cvt.u64.u32 	%rd1040, %r1535;
	add.s64 	%rd1041, %rd1, %rd1040;
	ld.local.u8 	%rs225, [%rd1041+2144];
	cvt.rn.f32.u16 	%f1058, %rs225;
	cvt.rzi.u32.f32 	%r1536, %f1058;
	add.f32 	%f1059, %f1012, 0fBF800000;
	and.b32  	%r1537, %r1536, 15;
	mul.wide.u32 	%rd1042, %r1537, 12;
	add.s64 	%rd1043, %rd674, %rd1042;
	ld.global.nc.f32 	%f1060, [%rd1043];
	ld.global.nc.f32 	%f1061, [%rd1043+4];
	ld.global.nc.f32 	%f1062, [%rd1043+8];
	mul.f32 	%f1063, %f1059, %f1062;
	fma.rn.f32 	%f1064, %f1061, %f35, %f1063;
	fma.rn.f32 	%f1065, %f1060, %f58, %f1064;
	add.s32 	%r1538, %r1522, 1;
	and.b32  	%r1539, %r1538, 255;
	cvt.u64.u32 	%rd1044, %r1539;
	add.s64 	%rd1045, %rd1, %rd1044;
	ld.local.u8 	%rs226, [%rd1045+2144];
	cvt.rn.f32.u16 	%f1066, %rs226;
	cvt.rzi.u32.f32 	%r1540, %f1066;
	and.b32  	%r1541, %r1540, 15;
	mul.wide.u32 	%rd1046, %r1541, 12;
	add.s64 	%rd1047, %rd674, %rd1046;
	ld.global.nc.f32 	%f1067, [%rd1047];
	ld.global.nc.f32 	%f1068, [%rd1047+4];
	ld.global.nc.f32 	%f1069, [%rd1047+8];
	mul.f32 	%f1070, %f1059, %f1069;
	fma.rn.f32 	%f1071, %f1068, %f35, %f1070;
	fma.rn.f32 	%f1072, %f1067, %f1035, %f1071;
	sub.f32 	%f1073, %f1072, %f1065;
	fma.rn.f32 	%f1074, %f59, %f1073, %f1065;
	add.s32 	%r1542, %r1526, 1;
	and.b32  	%r1543, %r1542, 255;
	cvt.u64.u32 	%rd1048, %r1543;
	add.s64 	%rd1049, %rd1, %rd1048;
	ld.local.u8 	%rs227, [%rd1049+2144];
	cvt.rn.f32.u16 	%f1075, %rs227;
	cvt.rzi.u32.f32 	%r1544, %f1075;
	and.b32  	%r1545, %r1544, 15;
	mul.wide.u32 	%rd1050, %r1545, 12;
	add.s64 	%rd1051, %rd674, %rd1050;
	ld.global.nc.f32 	%f1076, [%rd1051];
	ld.global.nc.f32 	%f1077, [%rd1051+4];
	ld.global.nc.f32 	%f1078, [%rd1051+8];
	mul.f32 	%f1079, %f1059, %f1078;
	fma.rn.f32 	%f1080, %f1077, %f1044, %f1079;
	fma.rn.f32 	%f1081, %f1076, %f58, %f1080;
	add.s32 	%r1546, %r1530, 1;
	and.b32  	%r1547, %r1546, 255;
	cvt.u64.u32 	%rd1052, %r1547;
	add.s64 	%rd1053, %rd1, %rd1052;
	ld.local.u8 	%rs228, [%rd1053+2144];
	cvt.rn.f32.u16 	%f1082, %rs228;
	cvt.rzi.u32.f32 	%r1548, %f1082;
	and.b32  	%r1549, %r1548, 15;
	mul.wide.u32 	%rd1054, %r1549, 12;
	add.s64 	%rd1055, %rd674, %rd1054;
	ld.global.nc.f32 	%f1083, [%rd1055];
	ld.global.nc.f32 	%f1084, [%rd1055+4];
	ld.global.nc.f32 	%f1085, [%rd1055+8];
	mul.f32 	%f1086, %f1059, %f1085;
	fma.rn.f32 	%f1087, %f1084, %f1044, %f1086;
	fma.rn.f32 	%f1088, %f1083, %f1035, %f1087;
	sub.f32 	%f1089, %f1088, %f1081;
	fma.rn.f32 	%f1090, %f59, %f1089, %f1081;
	sub.f32 	%f1091, %f1090, %f1074;
	fma.rn.f32 	%f1092, %f36, %f1091, %f1074;
	sub.f32 	%f1093, %f1092, %f1057;
	fma.rn.f32 	%f1094, %f1015, %f1093, %f1057;
	fma.rn.f32 	%f1095, %f1094, 0f43800000, %f1009;
	fma.rn.f32 	%f1096, %f62, 0f3B000000, %f38;
	cvt.rmi.s32.f32 	%r1550, %f1096;
	cvt.rmi.f32.f32 	%f1097, %f1096;
	sub.f32 	%f1098, %f1096, %f1097;
	mul.f32 	%f1099, %f1098, %f1098;
	mul.f32 	%f1100, %f1098, %f1099;
	cvt.f64.f32 	%fd260, %f1100;
	cvt.f64.f32 	%fd261, %f1098;
	fma.rn.f64 	%fd262, %fd261, 0d4018000000000000, 0dC02E000000000000;
	fma.rn.f64 	%fd263, %fd262, %fd261, 0d4024000000000000;
	mul.f64 	%fd264, %fd263, %fd260;
	cvt.rn.f32.f64 	%f1101, %fd264;
	and.b32  	%r1551, %r147, 255;
	cvt.u64.u32 	%rd1056, %r1551;
	add.s64 	%rd1057, %rd1, %rd1056;
	ld.local.u8 	%rs229, [%rd1057+2412];
	cvt.rn.f32.u16 	%f1102, %rs229;
	cvt.rzi.s32.f32 	%r1552, %f1102;
	add.s32 	%r1553, %r1552, %r136;
	and.b32  	%r1554, %r1553, 255;
	cvt.u64.u32 	%rd1058, %r1554;
	add.s64 	%rd1059, %rd1, %rd1058;
	ld.local.u8 	%rs230, [%rd1059+2412];
	cvt.rn.f32.u16 	%f1103, %rs230;
	cvt.rzi.s32.f32 	%r1555, %f1103;
	add.s32 	%r1556, %r1553, 1;
	and.b32  	%r1557, %r1556, 255;
	cvt.u64.u32 	%rd1060, %r1557;
	add.s64 	%rd1061, %rd1, %rd1060;
	ld.local.u8 	%rs231, [%rd1061+2412];
	cvt.rn.f32.u16 	%f1104, %rs231;
	cvt.rzi.s32.f32 	%r1558, %f1104;
	add.s32 	%r1559, %r147, 1;
	and.b32  	%r1560, %r1559, 255;
	cvt.u64.u32 	%rd1062, %r1560;
	add.s64 	%rd1063, %rd1, %rd1062;
	ld.local.u8 	%rs232, [%rd1063+2412];
	cvt.rn.f32.u16 	%f1105, %rs232;
	cvt.rzi.s32.f32 	%r1561, %f1105;
	add.s32 	%r1562, %r1561, %r136;
	and.b32  	%r1563, %r1562, 255;
	cvt.u64.u32 	%rd1064, %r1563;
	add.s64 	%rd1065, %rd1, %rd1064;
	ld.local.u8 	%rs233, [%rd1065+2412];
	cvt.rn.f32.u16 	%f1106, %rs233;
	cvt.rzi.s32.f32 	%r1564, %f1106;
	add.s32 	%r1565, %r1562, 1;
	and.b32  	%r1566, %r1565, 255;
	cvt.u64.u32 	%rd1066, %r1566;
	add.s64 	%rd1067, %rd1, %rd1066;
	ld.local.u8 	%rs234, [%rd1067+2412];
	cvt.rn.f32.u16 	%f1107, %rs234;
	cvt.rzi.s32.f32 	%r1567, %f1107;
	add.s32 	%r1568, %r1555, %r1550;
	and.b32  	%r1569, %r1568, 255;
	cvt.u64.u32 	%rd1068, %r1569;
	add.s64 	%rd1069, %rd1, %rd1068;
	ld.local.u8 	%rs235, [%rd1069+2412];
	cvt.rn.f32.u16 	%f1108, %rs235;
	cvt.rzi.u32.f32 	%r1570, %f1108;
	and.b32  	%r1571, %r1570, 15;
	mul.wide.u32 	%rd1070, %r1571, 12;
	add.s64 	%rd1071, %rd674, %rd1070;
	ld.global.nc.f32 	%f1109, [%rd1071];
	ld.global.nc.f32 	%f1110, [%rd1071+4];
	ld.global.nc.f32 	%f1111, [%rd1071+8];
	mul.f32 	%f1112, %f1098, %f1111;
	fma.rn.f32 	%f1113, %f1110, %f39, %f1112;
	fma.rn.f32 	%f1114, %f1109, %f60, %f1113;
	add.s32 	%r1572, %r1564, %r1550;
	and.b32  	%r1573, %r1572, 255;
	cvt.u64.u32 	%rd1072, %r1573;
	add.s64 	%rd1073, %rd1, %rd1072;
	ld.local.u8 	%rs236, [%rd1073+2412];
	cvt.rn.f32.u16 	%f1115, %rs236;
	cvt.rzi.u32.f32 	%r1574, %f1115;
	and.b32  	%r1575, %r1574, 15;
	mul.wide.u32 	%rd1074, %r1575, 12;
	add.s64 	%rd1075, %rd674, %rd1074;
	ld.global.nc.f32 	%f1116, [%rd1075];
	ld.global.nc.f32 	%f1117, [%rd1075+4];
	ld.global.nc.f32 	%f1118, [%rd1075+8];
	mul.f32 	%f1119, %f1098, %f1118;
	fma.rn.f32 	%f1120, %f1117, %f39, %f1119;
	add.f32 	%f1121, %f60, 0fBF800000;
	fma.rn.f32 	%f1122, %f1116, %f1121, %f1120;
	sub.f32 	%f1123, %f1122, %f1114;
	fma.rn.f32 	%f1124, %f61, %f1123, %f1114;
	add.s32 	%r1576, %r1558, %r1550;
	and.b32  	%r1577, %r1576, 255;
	cvt.u64.u32 	%rd1076, %r1577;
	add.s64 	%rd1077, %rd1, %rd1076;
	ld.local.u8 	%rs237, [%rd1077+2412];
	cvt.rn.f32.u16 	%f1125, %rs237;
	cvt.rzi.u32.f32 	%r1578, %f1125;
	and.b32  	%r1579, %r1578, 15;
	mul.wide.u32 	%rd1078, %r1579, 12;
	add.s64 	%rd1079, %rd674, %rd1078;
	ld.global.nc.f32 	%f1126, [%rd1079];
	ld.global.nc.f32 	%f1127, [%rd1079+4];
	ld.global.nc.f32 	%f1128, [%rd1079+8];
	mul.f32 	%f1129, %f1098, %f1128;
	add.f32 	%f1130, %f39, 0fBF800000;
	fma.rn.f32 	%f1131, %f1127, %f1130, %f1129;
	fma.rn.f32 	%f1132, %f1126, %f60, %f1131;
	add.s32 	%r1580, %r1567, %r1550;
	and.b32  	%r1581, %r1580, 255;
	cvt.u64.u32 	%rd1080, %r1581;
	add.s64 	%rd1081, %rd1, %rd1080;
	ld.local.u8 	%rs238, [%rd1081+2412];
	cvt.rn.f32.u16 	%f1133, %rs238;
	cvt.rzi.u32.f32 	%r1582, %f1133;
	and.b32  	%r1583, %r1582, 15;
	mul.wide.u32 	%rd1082, %r1583, 12;
	add.s64 	%rd1083, %rd674, %rd1082;
	ld.global.nc.f32 	%f1134, [%rd1083];
	ld.global.nc.f32 	%f1135, [%rd1083+4];
	ld.global.nc.f32 	%f1136, [%rd1083+8];
	mul.f32 	%f1137, %f1098, %f1136;
	fma.rn.f32 	%f1138, %f1135, %f1130, %f1137;
	fma.rn.f32 	%f1139, %f1134, %f1121, %f1138;
	sub.f32 	%f1140, %f1139, %f1132;
	fma.rn.f32 	%f1141, %f61, %f1140, %f1132;
	sub.f32 	%f1142, %f1141, %f1124;
	fma.rn.f32 	%f1143, %f40, %f1142, %f1124;
	add.s32 	%r1584, %r1568, 1;
	and.b32  	%r1585, %r1584, 255;
	cvt.u64.u32 	%rd1084, %r1585;
	add.s64 	%rd1085, %rd1, %rd1084;
	ld.local.u8 	%rs239, [%rd1085+2412];
	cvt.rn.f32.u16 	%f1144, %rs239;
	cvt.rzi.u32.f32 	%r1586, %f1144;
	add.f32 	%f1145, %f1098, 0fBF800000;
	and.b32  	%r1587, %r1586, 15;
	mul.wide.u32 	%rd1086, %r1587, 12;
	add.s64 	%rd1087, %rd674, %rd1086;
	ld.global.nc.f32 	%f1146, [%rd1087];
	ld.global.nc.f32 	%f1147, [%rd1087+4];
	ld.global.nc.f32 	%f1148, [%rd1087+8];
	mul.f32 	%f1149, %f1145, %f1148;
	fma.rn.f32 	%f1150, %f1147, %f39, %f1149;
	fma.rn.f32 	%f1151, %f1146, %f60, %f1150;
	add.s32 	%r1588, %r1572, 1;
	and.b32  	%r1589, %r1588, 255;
	cvt.u64.u32 	%rd1088, %r1589;
	add.s64 	%rd1089, %rd1, %rd1088;
	ld.local.u8 	%rs240, [%rd1089+2412];
	cvt.rn.f32.u16 	%f1152, %rs240;
	cvt.rzi.u32.f32 	%r1590, %f1152;
	and.b32  	%r1591, %r1590, 15;
	mul.wide.u32 	%rd1090, %r1591, 12;
	add.s64 	%rd1091, %rd674, %rd1090;
	ld.global.nc.f32 	%f1153, [%rd1091];
	ld.global.nc.f32 	%f1154, [%rd1091+4];
	ld.global.nc.f32 	%f1155, [%rd1091+8];
	mul.f32 	%f1156, %f1145, %f1155;
	fma.rn.f32 	%f1157, %f1154, %f39, %f1156;
	fma.rn.f32 	%f1158, %f1153, %f1121, %f1157;
	sub.f32 	%f1159, %f1158, %f1151;
	fma.rn.f32 	%f1160, %f61, %f1159, %f1151;
	add.s32 	%r1592, %r1576, 1;
	and.b32  	%r1593, %r1592, 255;
	cvt.u64.u32 	%rd1092, %r1593;
	add.s64 	%rd1093, %rd1, %rd1092;
	ld.local.u8 	%rs241, [%rd1093+2412];
	cvt.rn.f32.u16 	%f1161, %rs241;
	cvt.rzi.u32.f32 	%r1594, %f1161;
	and.b32  	%r1595, %r1594, 15;
	mul.wide.u32 	%rd1094, %r1595, 12;
	add.s64 	%rd1095, %rd674, %rd1094;
	ld.global.nc.f32 	%f1162, [%rd1095];
	ld.global.nc.f32 	%f1163, [%rd1095+4];
	ld.global.nc.f32 	%f1164, [%rd1095+8];
	mul.f32 	%f1165, %f1145, %f1164;
	fma.rn.f32 	%f1166, %f1163, %f1130, %f1165;
	fma.rn.f32 	%f1167, %f1162, %f60, %f1166;
	add.s32 	%r1596, %r1580, 1;
	and.b32  	%r1597, %r1596, 255;
	cvt.u64.u32 	%rd1096, %r1597;
	add.s64 	%rd1097, %rd1, %rd1096;
	ld.local.u8 	%rs242, [%rd1097+2412];
	cvt.rn.f32.u16 	%f1168, %rs242;
	cvt.rzi.u32.f32 	%r1598, %f1168;
	and.b32  	%r1599, %r1598, 15;
	mul.wide.u32 	%rd1098, %r1599, 12;
	add.s64 	%rd1099, %rd674, %rd1098;
	ld.global.nc.f32 	%f1169, [%rd1099];
	ld.global.nc.f32 	%f1170, [%rd1099+4];
	ld.global.nc.f32 	%f1171, [%rd1099+8];
	mul.f32 	%f1172, %f1145, %f1171;
	fma.rn.f32 	%f1173, %f1170, %f1130, %f1172;
	fma.rn.f32 	%f1174, %f1169, %f1121, %f1173;
	sub.f32 	%f1175, %f1174, %f1167;
	fma.rn.f32 	%f1176, %f61, %f1175, %f1167;
	sub.f32 	%f1177, %f1176, %f1160;
	fma.rn.f32 	%f1178, %f40, %f1177, %f1160;
	sub.f32 	%f1179, %f1178, %f1143;
	fma.rn.f32 	%f1180, %f1101, %f1179, %f1143;
	fma.rn.f32 	%f1181, %f1180, 0f44000000, %f1095;
	setp.geu.f32 	%p49, %f1181, 0fC4000000;
	@%p49 bra 	$L__BB1_140;
	mov.b64 	%rd1641, -256;
$L__BB1_132:
	shr.s64 	%rd1102, %rd1641, 2;
	cvt.rn.f32.s64 	%f1182, %rd1102;
	mul.f32 	%f66, %f1182, 0f42C80000;
	add.f32 	%f1183, %f1, %f1182;
	cvt.rmi.s32.f32 	%r153, %f1183;
	cvt.rmi.f32.f32 	%f1184, %f1183;
	sub.f32 	%f67, %f1183, %f1184;
	mul.f32 	%f1185, %f67, %f67;
	mul.f32 	%f1186, %f67, %f1185;
	cvt.f64.f32 	%fd265, %f1186;
	cvt.f64.f32 	%fd266, %f67;
	fma.rn.f64 	%fd267, %fd266, 0d4018000000000000, 0dC02E000000000000;
	fma.rn.f64 	%fd268, %fd267, %fd266, 0d4024000000000000;
	mul.f64 	%fd269, %fd268, %fd265;
	cvt.rn.f32.f64 	%f68, %fd269;
	fma.rn.f32 	%f1187, %f1182, 0f3F000000, %f5;
	cvt.rmi.s32.f32 	%r154, %f1187;
	cvt.rmi.f32.f32 	%f1188, %f1187;
	sub.f32 	%f69, %f1187, %f1188;
	mul.f32 	%f1189, %f69, %f69;
	mul.f32 	%f1190, %f69, %f1189;
	cvt.f64.f32 	%fd270, %f1190;
	cvt.f64.f32 	%fd271, %f69;
	fma.rn.f64 	%fd272, %fd271, 0d4018000000000000, 0dC02E000000000000;
	fma.rn.f64 	%fd273, %fd272, %fd271, 0d4024000000000000;
	mul.f64 	%fd274, %fd273, %fd270;
	cvt.rn.f32.f64 	%f70, %fd274;
	fma.rn.f32 	%f1191, %f1182, 0f3E800000, %f9;
	cvt.rmi.s32.f32 	%r155, %f1191;
	cvt.rmi.f32.f32 	%f1192, %f1191;
	sub.f32 	%f71, %f1191, %f1192;
	mul.f32 	%f1193, %f71, %f71;
	mul.f32 	%f1194, %f71, %f1193;
	cvt.f64.f32 	%fd275, %f1194;
	cvt.f64.f32 	%fd276, %f71;
	fma.rn.f64 	%fd277, %fd276, 0d4018000000000000, 0dC02E000000000000;
	fma.rn.f64 	%fd278, %fd277, %fd276, 0d4024000000000000;
	mul.f64 	%fd279, %fd278, %fd275;
	cvt.rn.f32.f64 	%f72, %fd279;
	fma.rn.f32 	%f1195, %f1182, 0f3E000000, %f13;
	cvt.rmi.s32.f32 	%r156, %f1195;
	cvt.rmi.f32.f32 	%f1196, %f1195;
	sub.f32 	%f73, %f1195, %f1196;
	mul.f32 	%f1197, %f73, %f73;
	mul.f32 	%f1198, %f73, %f1197;
	cvt.f64.f32 	%fd280, %f1198;
	cvt.f64.f32 	%fd281, %f73;
	fma.rn.f64 	%fd282, %fd281, 0d4018000000000000, 0dC02E000000000000;
	fma.rn.f64 	%fd283, %fd282, %fd281, 0d4024000000000000;
	mul.f64 	%fd284, %fd283, %fd280;
	cvt.rn.f32.f64 	%f74, %fd284;
	fma.rn.f32 	%f1199, %f1182, 0f3D800000, %f17;
	cvt.rmi.s32.f32 	%r157, %f1199;
	cvt.rmi.f32.f32 	%f1200, %f1199;
	sub.f32 	%f75, %f1199, %f1200;
	mul.f32 	%f1201, %f75, %f75;
	mul.f32 	%f1202, %f75, %f1201;
	cvt.f64.f32 	%fd285, %f1202;
	cvt.f64.f32 	%fd286, %f75;
	fma.rn.f64 	%fd287, %fd286, 0d4018000000000000, 0dC02E000000000000;
	fma.rn.f64 	%fd288, %fd287, %fd286, 0d4024000000000000;
	mul.f64 	%fd289, %fd288, %fd285;
	cvt.rn.f32.f64 	%f76, %fd289;
	fma.rn.f32 	%f1203, %f1182, 0f3D000000, %f21;
	cvt.rmi.s32.f32 	%r158, %f1203;
	cvt.rmi.f32.f32 	%f1204, %f1203;
	sub.f32 	%f77, %f1203, %f1204;
	mul.f32 	%f1205, %f77, %f77;
	mul.f32 	%f1206, %f77, %f1205;
	cvt.f64.f32 	%fd290, %f1206;
	cvt.f64.f32 	%fd291, %f77;
	fma.rn.f64 	%fd292, %fd291, 0d4018000000000000, 0dC02E000000000000;
	fma.rn.f64 	%fd293, %fd292, %fd291, 0d4024000000000000;
	mul.f64 	%fd294, %fd293, %fd290;
	cvt.rn.f32.f64 	%f78, %fd294;
	fma.rn.f32 	%f1207, %f1182, 0f3C800000, %f25;
	cvt.rmi.s32.f32 	%r159, %f1207;
	cvt.rmi.f32.f32 	%f1208, %f1207;
	sub.f32 	%f79, %f1207, %f1208;
	mul.f32 	%f1209, %f79, %f79;
	mul.f32 	%f1210, %f79, %f1209;
	cvt.f64.f32 	%fd295, %f1210;
	cvt.f64.f32 	%fd296, %f79;
	fma.rn.f64 	%fd297, %fd296, 0d4018000000000000, 0dC02E000000000000;
	fma.rn.f64 	%fd298, %fd297, %fd296, 0d4024000000000000;
	mul.f64 	%fd299, %fd298, %fd295;
	cvt.rn.f32.f64 	%f80, %fd299;
	fma.rn.f32 	%f1211, %f1182, 0f3C000000, %f29;
	cvt.rmi.s32.f32 	%r160, %f1211;
	cvt.rmi.f32.f32 	%f1212, %f1211;
	sub.f32 	%f81, %f1211, %f1212;
	mul.f32 	%f1213, %f81, %f81;
	mul.f32 	%f1214, %f81, %f1213;
	cvt.f64.f32 	%fd300, %f1214;
	cvt.f64.f32 	%fd301, %f81;
	fma.rn.f64 	%fd302, %fd301, 0d4018000000000000, 0dC02E000000000000;
	fma.rn.f64 	%fd303, %fd302, %fd301, 0d4024000000000000;
	mul.f64 	%fd304, %fd303, %fd300;
	cvt.rn.f32.f64 	%f82, %fd304;
	fma.rn.f32 	%f1215, %f1182, 0f3B800000, %f33;
	cvt.rmi.s32.f32 	%r161, %f1215;
	cvt.rmi.f32.f32 	%f1216, %f1215;
	sub.f32 	%f83, %f1215, %f1216;
	mul.f32 	%f1217, %f83, %f83;
	mul.f32 	%f1218, %f83, %f1217;
	cvt.f64.f32 	%fd305, %f1218;
	cvt.f64.f32 	%fd306, %f83;
	fma.rn.f64 	%fd307, %fd306, 0d4018000000000000, 0dC02E000000000000;
	fma.rn.f64 	%fd308, %fd307, %fd306, 0d4024000000000000;
	mul.f64 	%fd309, %fd308, %fd305;
	cvt.rn.f32.f64 	%f84, %fd309;
	fma.rn.f32 	%f1219, %f1182, 0f3B000000, %f37;
	cvt.rmi.s32.f32 	%r162, %f1219;
	cvt.rmi.f32.f32 	%f1220, %f1219;
	sub.f32 	%f85, %f1219, %f1220;
	mul.f32 	%f1221, %f85, %f85;
	mul.f32 	%f1222, %f85, %f1221;
	cvt.f64.f32 	%fd310, %f1222;
	cvt.f64.f32 	%fd311, %f85;
	fma.rn.f64 	%fd312, %fd311, 0d4018000000000000, 0dC02E000000000000;
	fma.rn.f64 	%fd313, %fd312, %fd311, 0d4024000000000000;
	mul.f64 	%fd314, %fd313, %fd310;
	cvt.rn.f32.f64 	%f86, %fd314;
	mov.b64 	%rd1642, -256;
$L__BB1_133:
	mov.u64 	%rd158, %rd1642;
	shr.s64 	%rd1103, %rd158, 2;
	cvt.rn.f32.s64 	%f87, %rd1103;
	mul.f32 	%f88, %f87, 0f42C80000;
	mov.f32 	%f2193, 0f00000000;
	mov.b32 	%r2196, 0;
$L__BB1_134:
	mov.b32 	%r1601, 1;
	shl.b32 	%r1602, %r1601, %r2196;
	cvt.rn.f32.u32 	%f1224, %r1602;
	div.rn.f32 	%f1225, %f66, %f1224;
	mov.f32 	%f1226, 0f00000000;
	div.rn.f32 	%f1227, %f1226, %f1224;
	div.rn.f32 	%f1228, %f88, %f1224;
	mul.wide.u32 	%rd1104, %r2196, 268;
	add.s64 	%rd1105, %rd1, %rd1104;
	ld.local.f32 	%f1229, [%rd1105+2936];
	add.f32 	%f1230, %f1225, %f1229;
	ld.local.f32 	%f1231, [%rd1105+2940];
	add.f32 	%f1232, %f1227, %f1231;
	ld.local.f32 	%f1233, [%rd1105+2944];
	add.f32 	%f1234, %f1228, %f1233;
	cvt.rmi.s32.f32 	%r1603, %f1230;
	and.b32  	%r1604, %r1603, 255;
	cvt.rmi.s32.f32 	%r1605, %f1232;
	cvt.rmi.s32.f32 	%r1606, %f1234;
	cvt.rmi.f32.f32 	%f1235, %f1230;
	sub.f32 	%f1236, %f1230, %f1235;
	cvt.rmi.f32.f32 	%f1237, %f1232;
	sub.f32 	%f1238, %f1232, %f1237;
	cvt.rmi.f32.f32 	%f1239, %f1234;
	sub.f32 	%f1240, %f1234, %f1239;
	mul.f32 	%f1241, %f1236, %f1236;
	mul.f32 	%f1242, %f1236, %f1241;
	cvt.f64.f32 	%fd315, %f1242;
	cvt.f64.f32 	%fd316, %f1236;
	fma.rn.f64 	%fd317, %fd316, 0d4018000000000000, 0dC02E000000000000;
	fma.rn.f64 	%fd318, %fd317, %fd316, 0d4024000000000000;
	mul.f64 	%fd319, %fd318, %fd315;
	cvt.rn.f32.f64 	%f1243, %fd319;
	mul.f32 	%f1244, %f1238, %f1238;
	mul.f32 	%f1245, %f1238, %f1244;
	cvt.f64.f32 	%fd320, %f1245;
	cvt.f64.f32 	%fd321, %f1238;
	fma.rn.f64 	%fd322, %fd321, 0d4018000000000000, 0dC02E000000000000;
	fma.rn.f64 	%fd323, %fd322, %fd321, 0d4024000000000000;
	mul.f64 	%fd324, %fd323, %fd320;
	cvt.rn.f32.f64 	%f1246, %fd324;
	mul.f32 	%f1247, %f1240, %f1240;
	mul.f32 	%f1248, %f1240, %f1247;
	cvt.f64.f32 	%fd325, %f1248;
	cvt.f64.f32 	%fd326, %f1240;
	fma.rn.f64 	%fd327, %fd326, 0d4018000000000000, 0dC02E000000000000;
	fma.rn.f64 	%fd328, %fd327, %fd326, 0d4024000000000000;
	mul.f64 	%fd329, %fd328, %fd325;
	cvt.rn.f32.f64 	%f1249, %fd329;
	cvt.u64.u32 	%rd1106, %r1604;
	add.s64 	%rd1107, %rd1105, %rd1106;
	ld.local.u8 	%rs243, [%rd1107+2680];
	cvt.rn.f32.u16 	%f1250, %rs243;
	cvt.rzi.s32.f32 	%r1607, %f1250;
	add.s32 	%r1608, %r1607, %r1605;
	and.b32  	%r1609, %r1608, 255;
	cvt.u64.u32 	%rd1108, %r1609;
	add.s64 	%rd1109, %rd1105, %rd1108;
	ld.local.u8 	%rs244, [%rd1109+2680];
	cvt.rn.f32.u16 	%f1251, %rs244;
	cvt.rzi.s32.f32 	%r1610, %f1251;
	add.s32 	%r1611, %r1608, 1;
	and.b32  	%r1612, %r1611, 255;
	cvt.u64.u32 	%rd1110, %r1612;
	add.s64 	%rd1111, %rd1105, %rd1110;
	ld.local.u8 	%rs245, [%rd1111+2680];
	cvt.rn.f32.u16 	%f1252, %rs245;
	cvt.rzi.s32.f32 	%r1613, %f1252;
	add.s32 	%r1614, %r1603, 1;
	and.b32  	%r1615, %r1614, 255;
	cvt.u64.u32 	%rd1112, %r1615;
	add.s64 	%rd1113, %rd1105, %rd1112;
	ld.local.u8 	%rs246, [%rd1113+2680];
	cvt.rn.f32.u16 	%f1253, %rs246;
	cvt.rzi.s32.f32 	%r1616, %f1253;
	add.s32 	%r1617, %r1616, %r1605;
	and.b32  	%r1618, %r1617, 255;
	cvt.u64.u32 	%rd1114, %r1618;
	add.s64 	%rd1115, %rd1105, %rd1114;
	ld.local.u8 	%rs247, [%rd1115+2680];
	cvt.rn.f32.u16 	%f1254, %rs247;
	cvt.rzi.s32.f32 	%r1619, %f1254;
	add.s32 	%r1620, %r1617, 1;
	and.b32  	%r1621, %r1620, 255;
	cvt.u64.u32 	%rd1116, %r1621;
	add.s64 	%rd1117, %rd1105, %rd1116;
	ld.local.u8 	%rs248, [%rd1117+2680];
	cvt.rn.f32.u16 	%f1255, %rs248;
	cvt.rzi.s32.f32 	%r1622, %f1255;
	add.s32 	%r1623, %r1610, %r1606;
	and.b32  	%r1624, %r1623, 255;
	cvt.u64.u32 	%rd1118, %r1624;
	add.s64 	%rd1119, %rd1105, %rd1118;
	ld.local.u8 	%rs249, [%rd1119+2680];
	cvt.rn.f32.u16 	%f1256, %rs249;
	cvt.rzi.u32.f32 	%r1625, %f1256;
	and.b32  	%r1626, %r1625, 15;
	mul.wide.u32 	%rd1120, %r1626, 12;
	mov.u64 	%rd1121, GRAD_LOOKUP;
	add.s64 	%rd1122, %rd1121, %rd1120;
	ld.global.nc.f32 	%f1257, [%rd1122];
	ld.global.nc.f32 	%f1258, [%rd1122+4];
	ld.global.nc.f32 	%f1259, [%rd1122+8];
	mul.f32 	%f1260, %f1240, %f1259;
	fma.rn.f32 	%f1261, %f1258, %f1238, %f1260;
	fma.rn.f32 	%f1262, %f1257, %f1236, %f1261;
	add.s32 	%r1627, %r1619, %r1606;
	and.b32  	%r1628, %r1627, 255;
	cvt.u64.u32 	%rd1123, %r1628;
	add.s64 	%rd1124, %rd1105, %rd1123;
	ld.local.u8 	%rs250, [%rd1124+2680];
	cvt.rn.f32.u16 	%f1263, %rs250;
	cvt.rzi.u32.f32 	%r1629, %f1263;
	add.f32 	%f1264, %f1236, 0fBF800000;
	and.b32  	%r1630, %r1629, 15;
	mul.wide.u32 	%rd1125, %r1630, 12;
	add.s64 	%rd1126, %rd1121, %rd1125;
	ld.global.nc.f32 	%f1265, [%rd1126];
	ld.global.nc.f32 	%f1266, [%rd1126+4];
	ld.global.nc.f32 	%f1267, [%rd1126+8];
	mul.f32 	%f1268, %f1240, %f1267;
	fma.rn.f32 	%f1269, %f1266, %f1238, %f1268;
	fma.rn.f32 	%f1270, %f1265, %f1264, %f1269;
	sub.f32 	%f1271, %f1270, %f1262;
	fma.rn.f32 	%f1272, %f1243, %f1271, %f1262;
	add.s32 	%r1631, %r1613, %r1606;
	and.b32  	%r1632, %r1631, 255;
	cvt.u64.u32 	%rd1127, %r1632;
	add.s64 	%rd1128, %rd1105, %rd1127;
	ld.local.u8 	%rs251, [%rd1128+2680];
	cvt.rn.f32.u16 	%f1273, %rs251;
	cvt.rzi.u32.f32 	%r1633, %f1273;
	add.f32 	%f1274, %f1238, 0fBF800000;
	and.b32  	%r1634, %r1633, 15;
	mul.wide.u32 	%rd1129, %r1634, 12;
	add.s64 	%rd1130, %rd1121, %rd1129;
	ld.global.nc.f32 	%f1275, [%rd1130];
	ld.global.nc.f32 	%f1276, [%rd1130+4];
	ld.global.nc.f32 	%f1277, [%rd1130+8];
	mul.f32 	%f1278, %f1240, %f1277;
	fma.rn.f32 	%f1279, %f1276, %f1274, %f1278;
	fma.rn.f32 	%f1280, %f1275, %f1236, %f1279;
	add.s32 	%r1635, %r1622, %r1606;
	and.b32  	%r1636, %r1635, 255;
	cvt.u64.u32 	%rd1131, %r1636;
	add.s64 	%rd1132, %rd1105, %rd1131;
	ld.local.u8 	%rs252, [%rd1132+2680];
	cvt.rn.f32.u16 	%f1281, %rs252;
	cvt.rzi.u32.f32 	%r1637, %f1281;
	and.b32  	%r1638, %r1637, 15;
	mul.wide.u32 	%rd1133, %r1638, 12;
	add.s64 	%rd1134, %rd1121, %rd1133;
	ld.global.nc.f32 	%f1282, [%rd1134];
	ld.global.nc.f32 	%f1283, [%rd1134+4];
	ld.global.nc.f32 	%f1284, [%rd1134+8];
	mul.f32 	%f1285, %f1240, %f1284;
	fma.rn.f32 	%f1286, %f1283, %f1274, %f1285;
	fma.rn.f32 	%f1287, %f1282, %f1264, %f1286;
	sub.f32 	%f1288, %f1287, %f1280;
	fma.rn.f32 	%f1289, %f1243, %f1288, %f1280;
	sub.f32 	%f1290, %f1289, %f1272;
	fma.rn.f32 	%f1291, %f1246, %f1290, %f1272;
	add.s32 	%r1639, %r1623, 1;
	and.b32  	%r1640, %r1639, 255;
	cvt.u64.u32 	%rd1135, %r1640;
	add.s64 	%rd1136, %rd1105, %rd1135;
	ld.local.u8 	%rs253, [%rd1136+2680];
	cvt.rn.f32.u16 	%f1292, %rs253;
	cvt.rzi.u32.f32 	%r1641, %f1292;
	add.f32 	%f1293, %f1240, 0fBF800000;
	and.b32  	%r1642, %r1641, 15;
	mul.wide.u32 	%rd1137, %r1642, 12;
	add.s64 	%rd1138, %rd1121, %rd1137;
	ld.global.nc.f32 	%f1294, [%rd1138];
	ld.global.nc.f32 	%f1295, [%rd1138+4];
	ld.global.nc.f32 	%f1296, [%rd1138+8];
	mul.f32 	%f1297, %f1293, %f1296;
	fma.rn.f32 	%f1298, %f1295, %f1238, %f1297;
	fma.rn.f32 	%f1299, %f1294, %f1236, %f1298;
	add.s32 	%r1643, %r1627, 1;
	and.b32  	%r1644, %r1643, 255;
	cvt.u64.u32 	%rd1139, %r1644;
	add.s64 	%rd1140, %rd1105, %rd1139;
	ld.local.u8 	%rs254, [%rd1140+2680];
	cvt.rn.f32.u16 	%f1300, %rs254;
	cvt.rzi.u32.f32 	%r1645, %f1300;
	and.b32  	%r1646, %r1645, 15;
	mul.wide.u32 	%rd1141, %r1646, 12;
	add.s64 	%rd1142, %rd1121, %rd1141;
	ld.global.nc.f32 	%f1301, [%rd1142];
	ld.global.nc.f32 	%f1302, [%rd1142+4];
	ld.global.nc.f32 	%f1303, [%rd1142+8];
	mul.f32 	%f1304, %f1293, %f1303;
	fma.rn.f32 	%f1305, %f1302, %f1238, %f1304;
	fma.rn.f32 	%f1306, %f1301, %f1264, %f1305;
	sub.f32 	%f1307, %f1306, %f1299;
	fma.rn.f32 	%f1308, %f1243, %f1307, %f1299;
	add.s32 	%r1647, %r1631, 1;
	and.b32  	%r1648, %r1647, 255;
	cvt.u64.u32 	%rd1143, %r1648;
	add.s64 	%rd1144, %rd1105, %rd1143;
	ld.local.u8 	%rs255, [%rd1144+2680];
	cvt.rn.f32.u16 	%f1309, %rs255;
	cvt.rzi.u32.f32 	%r1649, %f1309;
	and.b32  	%r1650, %r1649, 15;
	mul.wide.u32 	%rd1145, %r1650, 12;
	add.s64 	%rd1146, %rd1121, %rd1145;
	ld.global.nc.f32 	%f1310, [%rd1146];
	ld.global.nc.f32 	%f1311, [%rd1146+4];
	ld.global.nc.f32 	%f1312, [%rd1146+8];
	mul.f32 	%f1313, %f1293, %f1312;
	fma.rn.f32 	%f1314, %f1311, %f1274, %f1313;
	fma.rn.f32 	%f1315, %f1310, %f1236, %f1314;
	add.s32 	%r1651, %r1635, 1;
	and.b32  	%r1652, %r1651, 255;
	cvt.u64.u32 	%rd1147, %r1652;
	add.s64 	%rd1148, %rd1105, %rd1147;
	ld.local.u8 	%rs256, [%rd1148+2680];
	cvt.rn.f32.u16 	%f1316, %rs256;
	cvt.rzi.u32.f32 	%r1653, %f1316;
	and.b32  	%r1654, %r1653, 15;
	mul.wide.u32 	%rd1149, %r1654, 12;
	add.s64 	%rd1150, %rd1121, %rd1149;
	ld.global.nc.f32 	%f1317, [%rd1150];
	ld.global.nc.f32 	%f1318, [%rd1150+4];
	ld.global.nc.f32 	%f1319, [%rd1150+8];
	mul.f32 	%f1320, %f1293, %f1319;
	fma.rn.f32 	%f1321, %f1318, %f1274, %f1320;
	fma.rn.f32 	%f1322, %f1317, %f1264, %f1321;
	sub.f32 	%f1323, %f1322, %f1315;
	fma.rn.f32 	%f1324, %f1243, %f1323, %f1315;
	sub.f32 	%f1325, %f1324, %f1308;
	fma.rn.f32 	%f1326, %f1246, %f1325, %f1308;
	sub.f32 	%f1327, %f1326, %f1291;
	fma.rn.f32 	%f1328, %f1249, %f1327, %f1291;
	fma.rn.f32 	%f2193, %f1328, %f1224, %f2193;
	add.s32 	%r2196, %r2196, 1;
	setp.ne.s32 	%p50, %r2196, 16;
	@%p50 bra 	$L__BB1_134;
	abs.f32 	%f1329, %f2193;
	setp.lt.f32 	%p51, %f1329, 0f45FA0000;
	@%p51 bra 	$L__BB1_138;
	add.f32 	%f1330, %f2, %f87;
	cvt.rmi.s32.f32 	%r1655, %f1330;
	cvt.rmi.f32.f32 	%f1331, %f1330;
	sub.f32 	%f1332, %f1330, %f1331;
	mul.f32 	%f1333, %f1332, %f1332;
	mul.f32 	%f1334, %f1332, %f1333;
	cvt.f64.f32 	%fd330, %f1334;
	cvt.f64.f32 	%fd331, %f1332;
	fma.rn.f64 	%fd332, %fd331, 0d4018000000000000, 0dC02E000000000000;
	fma.rn.f64 	%fd333, %fd332, %fd331, 0d4024000000000000;
	mul.f64 	%fd334, %fd333, %fd330;
	cvt.rn.f32.f64 	%f1335, %fd334;
	and.b32  	%r1656, %r153, 255;
	cvt.u64.u32 	%rd1151, %r1656;
	add.s64 	%rd1152, %rd1, %rd1151;
	ld.local.u8 	%rs257, [%rd1152];
	cvt.rn.f32.u16 	%f1336, %rs257;
	cvt.rzi.s32.f32 	%r1657, %f1336;
	add.s32 	%r1658, %r1657, %r127;
	and.b32  	%r1659, %r1658, 255;
	cvt.u64.u32 	%rd1153, %r1659;
	add.s64 	%rd1154, %rd1, %rd1153;
	ld.local.u8 	%rs258, [%rd1154];
	cvt.rn.f32.u16 	%f1337, %rs258;
	cvt.rzi.s32.f32 	%r1660, %f1337;
	add.s32 	%r1661, %r1658, 1;
	and.b32  	%r1662, %r1661, 255;
	cvt.u64.u32 	%rd1155, %r1662;
	add.s64 	%rd1156, %rd1, %rd1155;
	ld.local.u8 	%rs259, [%rd1156];
	cvt.rn.f32.u16 	%f1338, %rs259;
	cvt.rzi.s32.f32 	%r1663, %f1338;
	add.s32 	%r1664, %r153, 1;
	and.b32  	%r1665, %r1664, 255;
	cvt.u64.u32 	%rd1157, %r1665;
	add.s64 	%rd1158, %rd1, %rd1157;
	ld.local.u8 	%rs260, [%rd1158];
	cvt.rn.f32.u16 	%f1339, %rs260;
	cvt.rzi.s32.f32 	%r1666, %f1339;
	add.s32 	%r1667, %r1666, %r127;
	and.b32  	%r1668, %r1667, 255;
	cvt.u64.u32 	%rd1159, %r1668;
	add.s64 	%rd1160, %rd1, %rd1159;
	ld.local.u8 	%rs261, [%rd1160];
	cvt.rn.f32.u16 	%f1340, %rs261;
	cvt.rzi.s32.f32 	%r1669, %f1340;
	add.s32 	%r1670, %r1667, 1;
	and.b32  	%r1671, %r1670, 255;
	cvt.u64.u32 	%rd1161, %r1671;
	add.s64 	%rd1162, %rd1, %rd1161;
	ld.local.u8 	%rs262, [%rd1162];
	cvt.rn.f32.u16 	%f1341, %rs262;
	cvt.rzi.s32.f32 	%r1672, %f1341;
	add.s32 	%r1673, %r1660, %r1655;
	and.b32  	%r1674, %r1673, 255;
	cvt.u64.u32 	%rd1163, %r1674;
	add.s64 	%rd1164, %rd1, %rd1163;
	ld.local.u8 	%rs263, [%rd1164];
	cvt.rn.f32.u16 	%f1342, %rs263;
	cvt.rzi.u32.f32 	%r1675, %f1342;
	and.b32  	%r1676, %r1675, 15;
	mul.wide.u32 	%rd1165, %r1676, 12;
	mov.u64 	%rd1166, GRAD_LOOKUP;
	add.s64 	%rd1167, %rd1166, %rd1165;
	ld.global.nc.f32 	%f1343, [%rd1167];
	ld.global.nc.f32 	%f1344, [%rd1167+4];
	ld.global.nc.f32 	%f1345, [%rd1167+8];
	mul.f32 	%f1346, %f1332, %f1345;
	fma.rn.f32 	%f1347, %f1344, %f3, %f1346;
	fma.rn.f32 	%f1348, %f1343, %f67, %f1347;
	add.s32 	%r1677, %r1669, %r1655;
	and.b32  	%r1678, %r1677, 255;
	cvt.u64.u32 	%rd1168, %r1678;
	add.s64 	%rd1169, %rd1, %rd1168;
	ld.local.u8 	%rs264, [%rd1169];
	cvt.rn.f32.u16 	%f1349, %rs264;
	cvt.rzi.u32.f32 	%r1679, %f1349;
	and.b32  	%r1680, %r1679, 15;
	mul.wide.u32 	%rd1170, %r1680, 12;
	add.s64 	%rd1171, %rd1166, %rd1170;
	ld.global.nc.f32 	%f1350, [%rd1171];
	ld.global.nc.f32 	%f1351, [%rd1171+4];
	ld.global.nc.f32 	%f1352, [%rd1171+8];
	mul.f32 	%f1353, %f1332, %f1352;
	fma.rn.f32 	%f1354, %f1351, %f3, %f1353;
	add.f32 	%f1355, %f67, 0fBF800000;
	fma.rn.f32 	%f1356, %f1350, %f1355, %f1354;
	sub.f32 	%f1357, %f1356, %f1348;
	fma.rn.f32 	%f1358, %f68, %f1357, %f1348;
	add.s32 	%r1681, %r1663, %r1655;
	and.b32  	%r1682, %r1681, 255;
	cvt.u64.u32 	%rd1172, %r1682;
	add.s64 	%rd1173, %rd1, %rd1172;
	ld.local.u8 	%rs265, [%rd1173];
	cvt.rn.f32.u16 	%f1359, %rs265;
	cvt.rzi.u32.f32 	%r1683, %f1359;
	and.b32  	%r1684, %r1683, 15;
	mul.wide.u32 	%rd1174, %r1684, 12;
	add.s64 	%rd1175, %rd1166, %rd1174;
	ld.global.nc.f32 	%f1360, [%rd1175];
	ld.global.nc.f32 	%f1361, [%rd1175+4];
	ld.global.nc.f32 	%f1362, [%rd1175+8];
	mul.f32 	%f1363, %f1332, %f1362;
	add.f32 	%f1364, %f3, 0fBF800000;
	fma.rn.f32 	%f1365, %f1361, %f1364, %f1363;
	fma.rn.f32 	%f1366, %f1360, %f67, %f1365;
	add.s32 	%r1685, %r1672, %r1655;
	and.b32  	%r1686, %r1685, 255;
	cvt.u64.u32 	%rd1176, %r1686;
	add.s64 	%rd1177, %rd1, %rd1176;
	ld.local.u8 	%rs266, [%rd1177];
	cvt.rn.f32.u16 	%f1367, %rs266;
	cvt.rzi.u32.f32 	%r1687, %f1367;
	and.b32  	%r1688, %r1687, 15;
	mul.wide.u32 	%rd1178, %r1688, 12;
	add.s64 	%rd1179, %rd1166, %rd1178;
	ld.global.nc.f32 	%f1368, [%rd1179];
	ld.global.nc.f32 	%f1369, [%rd1179+4];
	ld.global.nc.f32 	%f1370, [%rd1179+8];
	mul.f32 	%f1371, %f1332, %f1370;
	fma.rn.f32 	%f1372, %f1369, %f1364, %f1371;
	fma.rn.f32 	%f1373, %f1368, %f1355, %f1372;
	sub.f32 	%f1374, %f1373, %f1366;
	fma.rn.f32 	%f1375, %f68, %f1374, %f1366;
	sub.f32 	%f1376, %f1375, %f1358;
	fma.rn.f32 	%f1377, %f4, %f1376, %f1358;
	add.s32 	%r1689, %r1673, 1;
	and.b32  	%r1690, %r1689, 255;
	cvt.u64.u32 	%rd1180, %r1690;
	add.s64 	%rd1181, %rd1, %rd1180;
	ld.local.u8 	%rs267, [%rd1181];
	cvt.rn.f32.u16 	%f1378, %rs267;
	cvt.rzi.u32.f32 	%r1691, %f1378;
	add.f32 	%f1379, %f1332, 0fBF800000;
	and.b32  	%r1692, %r1691, 15;
	mul.wide.u32 	%rd1182, %r1692, 12;
	add.s64 	%rd1183, %rd1166, %rd1182;
	ld.global.nc.f32 	%f1380, [%rd1183];
	ld.global.nc.f32 	%f1381, [%rd1183+4];
	ld.global.nc.f32 	%f1382, [%rd1183+8];
	mul.f32 	%f1383, %f1379, %f1382;
	fma.rn.f32 	%f1384, %f1381, %f3, %f1383;
	fma.rn.f32 	%f1385, %f1380, %f67, %f1384;
	add.s32 	%r1693, %r1677, 1;
	and.b32  	%r1694, %r1693, 255;
	cvt.u64.u32 	%rd1184, %r1694;
	add.s64 	%rd1185, %rd1, %rd1184;
	ld.local.u8 	%rs268, [%rd1185];
	cvt.rn.f32.u16 	%f1386, %rs268;
	cvt.rzi.u32.f32 	%r1695, %f1386;
	and.b32  	%r1696, %r1695, 15;
	mul.wide.u32 	%rd1186, %r1696, 12;
	add.s64 	%rd1187, %rd1166, %rd1186;
	ld.global.nc.f32 	%f1387, [%rd1187];
	ld.global.nc.f32 	%f1388, [%rd1187+4];
	ld.global.nc.f32 	%f1389, [%rd1187+8];
	mul.f32 	%f1390, %f1379, %f1389;
	fma.rn.f32 	%f1391, %f1388, %f3, %f1390;
	fma.rn.f32 	%f1392, %f1387, %f1355, %f1391;
	sub.f32 	%f1393, %f1392, %f1385;
	fma.rn.f32 	%f1394, %f68, %f1393, %f1385;
	add.s32 	%r1697, %r1681, 1;
	and.b32  	%r1698, %r1697, 255;
	cvt.u64.u32 	%rd1188, %r1698;
	add.s64 	%rd1189, %rd1, %rd1188;
	ld.local.u8 	%rs269, [%rd1189];
	cvt.rn.f32.u16 	%f1395, %rs269;
	cvt.rzi.u32.f32 	%r1699, %f1395;
	and.b32  	%r1700, %r1699, 15;
	mul.wide.u32 	%rd1190, %r1700, 12;
	add.s64 	%rd1191, %rd1166, %rd1190;
	ld.global.nc.f32 	%f1396, [%rd1191];
	ld.global.nc.f32 	%f1397, [%rd1191+4];
	ld.global.nc.f32 	%f1398, [%rd1191+8];
	mul.f32 	%f1399, %f1379, %f1398;
	fma.rn.f32 	%f1400, %f1397, %f1364, %f1399;
	fma.rn.f32 	%f1401, %f1396, %f67, %f1400;
	add.s32 	%r1701, %r1685, 1;
	and.b32  	%r1702, %r1701, 255;
	cvt.u64.u32 	%rd1192, %r1702;
	add.s64 	%rd1193, %rd1, %rd1192;
	ld.local.u8 	%rs270, [%rd1193];
	cvt.rn.f32.u16 	%f1402, %rs270;
	cvt.rzi.u32.f32 	%r1703, %f1402;
	and.b32  	%r1704, %r1703, 15;
	mul.wide.u32 	%rd1194, %r1704, 12;
	add.s64 	%rd1195, %rd1166, %rd1194;
	ld.global.nc.f32 	%f1403, [%rd1195];
	ld.global.nc.f32 	%f1404, [%rd1195+4];
	ld.global.nc.f32 	%f1405, [%rd1195+8];
	mul.f32 	%f1406, %f1379, %f1405;
	fma.rn.f32 	%f1407, %f1404, %f1364, %f1406;
	fma.rn.f32 	%f1408, %f1403, %f1355, %f1407;
	sub.f32 	%f1409, %f1408, %f1401;
	fma.rn.f32 	%f1410, %f68, %f1409, %f1401;
	sub.f32 	%f1411, %f1410, %f1394;
	fma.rn.f32 	%f1412, %f4, %f1411, %f1394;
	sub.f32 	%f1413, %f1412, %f1377;
	fma.rn.f32 	%f1414, %f1335, %f1413, %f1377;
	add.f32 	%f1415, %f1414, 0f00000000;
	fma.rn.f32 	%f1416, %f87, 0f3F000000, %f6;
	cvt.rmi.s32.f32 	%r1705, %f1416;
	cvt.rmi.f32.f32 	%f1417, %f1416;
	sub.f32 	%f1418, %f1416, %f1417;
	mul.f32 	%f1419, %f1418, %f1418;
	mul.f32 	%f1420, %f1418, %f1419;
	cvt.f64.f32 	%fd335, %f1420;
	cvt.f64.f32 	%fd336, %f1418;
	fma.rn.f64 	%fd337, %fd336, 0d4018000000000000, 0dC02E000000000000;
	fma.rn.f64 	%fd338, %fd337, %fd336, 0d4024000000000000;
	mul.f64 	%fd339, %fd338, %fd335;
	cvt.rn.f32.f64 	%f1421, %fd339;
	and.b32  	%r1706, %r154, 255;
	cvt.u64.u32 	%rd1196, %r1706;
	add.s64 	%rd1197, %rd1, %rd1196;
	ld.local.u8 	%rs271, [%rd1197+268];
	cvt.rn.f32.u16 	%f1422, %rs271;
	cvt.rzi.s32.f32 	%r1707, %f1422;
	add.s32 	%r1708, %r1707, %r128;
	and.b32  	%r1709, %r1708, 255;
	cvt.u64.u32 	%rd1198, %r1709;
	add.s64 	%rd1199, %rd1, %rd1198;
	ld.local.u8 	%rs272, [%rd1199+268];
	cvt.rn.f32.u16 	%f1423, %rs272;
	cvt.rzi.s32.f32 	%r1710, %f1423;
	add.s32 	%r1711, %r1708, 1;
	and.b32  	%r1712, %r1711, 255;
	cvt.u64.u32 	%rd1200, %r1712;
	add.s64 	%rd1201, %rd1, %rd1200;
	ld.local.u8 	%rs273, [%rd1201+268];
	cvt.rn.f32.u16 	%f1424, %rs273;
	cvt.rzi.s32.f32 	%r1713, %f1424;
	add.s32 	%r1714, %r154, 1;
	and.b32  	%r1715, %r1714, 255;
	cvt.u64.u32 	%rd1202, %r1715;
	add.s64 	%rd1203, %rd1, %rd1202;
	ld.local.u8 	%rs274, [%rd1203+268];
	cvt.rn.f32.u16 	%f1425, %rs274;
	cvt.rzi.s32.f32 	%r1716, %f1425;
	add.s32 	%r1717, %r1716, %r128;
	and.b32  	%r1718, %r1717, 255;
	cvt.u64.u32 	%rd1204, %r1718;
	add.s64 	%rd1205, %rd1, %rd1204;
	ld.local.u8 	%rs275, [%rd1205+268];
	cvt.rn.f32.u16 	%f1426, %rs275;
	cvt.rzi.s32.f32 	%r1719, %f1426;
	add.s32 	%r1720, %r1717, 1;
	and.b32  	%r1721, %r1720, 255;
	cvt.u64.u32 	%rd1206, %r1721;
	add.s64 	%rd1207, %rd1, %rd1206;
	ld.local.u8 	%rs276, [%rd1207+268];
	cvt.rn.f32.u16 	%f1427, %rs276;
	cvt.rzi.s32.f32 	%r1722, %f1427;
	add.s32 	%r1723, %r1710, %r1705;
	and.b32  	%r1724, %r1723, 255;
	cvt.u64.u32 	%rd1208, %r1724;
	add.s64 	%rd1209, %rd1, %rd1208;
	ld.local.u8 	%rs277, [%rd1209+268];
	cvt.rn.f32.u16 	%f1428, %rs277;
	cvt.rzi.u32.f32 	%r1725, %f1428;
	and.b32  	%r1726, %r1725, 15;
	mul.wide.u32 	%rd1210, %r1726, 12;
	add.s64 	%rd1211, %rd1166, %rd1210;
	ld.global.nc.f32 	%f1429, [%rd1211];
	ld.global.nc.f32 	%f1430, [%rd1211+4];
	ld.global.nc.f32 	%f1431, [%rd1211+8];
	mul.f32 	%f1432, %f1418, %f1431;
	fma.rn.f32 	%f1433, %f1430, %f7, %f1432;
	fma.rn.f32 	%f1434, %f1429, %f69, %f1433;
	add.s32 	%r1727, %r1719, %r1705;
	and.b32  	%r1728, %r1727, 255;
	cvt.u64.u32 	%rd1212, %r1728;
	add.s64 	%rd1213, %rd1, %rd1212;
	ld.local.u8 	%rs278, [%rd1213+268];
	cvt.rn.f32.u16 	%f1435, %rs278;
	cvt.rzi.u32.f32 	%r1729, %f1435;
	and.b32  	%r1730, %r1729, 15;
	mul.wide.u32 	%rd1214, %r1730, 12;
	add.s64 	%rd1215, %rd1166, %rd1214;
	ld.global.nc.f32 	%f1436, [%rd1215];
	ld.global.nc.f32 	%f1437, [%rd1215+4];
	ld.global.nc.f32 	%f1438, [%rd1215+8];
	mul.f32 	%f1439, %f1418, %f1438;
	fma.rn.f32 	%f1440, %f1437, %f7, %f1439;
	add.f32 	%f1441, %f69, 0fBF800000;
	fma.rn.f32 	%f1442, %f1436, %f1441, %f1440;
	sub.f32 	%f1443, %f1442, %f1434;
	fma.rn.f32 	%f1444, %f70, %f1443, %f1434;
	add.s32 	%r1731, %r1713, %r1705;
	and.b32  	%r1732, %r1731, 255;
	cvt.u64.u32 	%rd1216, %r1732;
	add.s64 	%rd1217, %rd1, %rd1216;
	ld.local.u8 	%rs279, [%rd1217+268];
	cvt.rn.f32.u16 	%f1445, %rs279;
	cvt.rzi.u32.f32 	%r1733, %f1445;
	and.b32  	%r1734, %r1733, 15;
	mul.wide.u32 	%rd1218, %r1734, 12;
	add.s64 	%rd1219, %rd1166, %rd1218;
	ld.global.nc.f32 	%f1446, [%rd1219];
	ld.global.nc.f32 	%f1447, [%rd1219+4];
	ld.global.nc.f32 	%f1448, [%rd1219+8];
	mul.f32 	%f1449, %f1418, %f1448;
	add.f32 	%f1450, %f7, 0fBF800000;
	fma.rn.f32 	%f1451, %f1447, %f1450, %f1449;
	fma.rn.f32 	%f1452, %f1446, %f69, %f1451;
	add.s32 	%r1735, %r1722, %r1705;
	and.b32  	%r1736, %r1735, 255;
	cvt.u64.u32 	%rd1220, %r1736;
	add.s64 	%rd1221, %rd1, %rd1220;
	ld.local.u8 	%rs280, [%rd1221+268];
	cvt.rn.f32.u16 	%f1453, %rs280;
	cvt.rzi.u32.f32 	%r1737, %f1453;
	and.b32  	%r1738, %r1737, 15;
	mul.wide.u32 	%rd1222, %r1738, 12;
	add.s64 	%rd1223, %rd1166, %rd1222;
	ld.global.nc.f32 	%f1454, [%rd1223];
	ld.global.nc.f32 	%f1455, [%rd1223+4];
	ld.global.nc.f32 	%f1456, [%rd1223+8];
	mul.f32 	%f1457, %f1418, %f1456;
	fma.rn.f32 	%f1458, %f1455, %f1450, %f1457;
	fma.rn.f32 	%f1459, %f1454, %f1441, %f1458;
	sub.f32 	%f1460, %f1459, %f1452;
	fma.rn.f32 	%f1461, %f70, %f1460, %f1452;
	sub.f32 	%f1462, %f1461, %f1444;
	fma.rn.f32 	%f1463, %f8, %f1462, %f1444;
	add.s32 	%r1739, %r1723, 1;
	and.b32  	%r1740, %r1739, 255;
	cvt.u64.u32 	%rd1224, %r1740;
	add.s64 	%rd1225, %rd1, %rd1224;
	ld.local.u8 	%rs281, [%rd1225+268];
	cvt.rn.f32.u16 	%f1464, %rs281;
	cvt.rzi.u32.f32 	%r1741, %f1464;
	add.f32 	%f1465, %f1418, 0fBF800000;
	and.b32  	%r1742, %r1741, 15;
	mul.wide.u32 	%rd1226, %r1742, 12;
	add.s64 	%rd1227, %rd1166, %rd1226;
	ld.global.nc.f32 	%f1466, [%rd1227];
	ld.global.nc.f32 	%f1467, [%rd1227+4];
	ld.global.nc.f32 	%f1468, [%rd1227+8];
	mul.f32 	%f1469, %f1465, %f1468;
	fma.rn.f32 	%f1470, %f1467, %f7, %f1469;
	fma.rn.f32 	%f1471, %f1466, %f69, %f1470;
	add.s32 	%r1743, %r1727, 1;
	and.b32  	%r1744, %r1743, 255;
	cvt.u64.u32 	%rd1228, %r1744;
	add.s64 	%rd1229, %rd1, %rd1228;
	ld.local.u8 	%rs282, [%rd1229+268];
	cvt.rn.f32.u16 	%f1472, %rs282;
	cvt.rzi.u32.f32 	%r1745, %f1472;
	and.b32  	%r1746, %r1745, 15;
	mul.wide.u32 	%rd1230, %r1746, 12;
	add.s64 	%rd1231, %rd1166, %rd1230;
	ld.global.nc.f32 	%f1473, [%rd1231];
	ld.global.nc.f32 	%f1474, [%rd1231+4];
	ld.global.nc.f32 	%f1475, [%rd1231+8];
	mul.f32 	%f1476, %f1465, %f1475;
	fma.rn.f32 	%f1477, %f1474, %f7, %f1476;
	fma.rn.f32 	%f1478, %f1473, %f1441, %f1477;
	sub.f32 	%f1479, %f1478, %f1471;
	fma.rn.f32 	%f1480, %f70, %f1479, %f1471;
	add.s32 	%r1747, %r1731, 1;
	and.b32  	%r1748, %r1747, 255;
	cvt.u64.u32 	%rd1232, %r1748;
	add.s64 	%rd1233, %rd1, %rd1232;
	ld.local.u8 	%rs283, [%rd1233+268];
	cvt.rn.f32.u16 	%f1481, %rs283;
	cvt.rzi.u32.f32 	%r1749, %f1481;
	and.b32  	%r1750, %r1749, 15;
	mul.wide.u32 	%rd1234, %r1750, 12;
	add.s64 	%rd1235, %rd1166, %rd1234;
	ld.global.nc.f32 	%f1482, [%rd1235];
	ld.global.nc.f32 	%f1483, [%rd1235+4];
	ld.global.nc.f32 	%f1484, [%rd1235+8];
	mul.f32 	%f1485, %f1465, %f1484;
	fma.rn.f32 	%f1486, %f1483, %f1450, %f1485;
	fma.rn.f32 	%f1487, %f1482, %f69, %f1486;
	add.s32 	%r1751, %r1735, 1;
	and.b32  	%r1752, %r1751, 255;
	cvt.u64.u32 	%rd1236, %r1752;
	add.s64 	%rd1237, %rd1, %rd1236;
	ld.local.u8 	%rs284, [%rd1237+268];
	cvt.rn.f32.u16 	%f1488, %rs284;
	cvt.rzi.u32.f32 	%r1753, %f1488;
	and.b32  	%r1754, %r1753, 15;
	mul.wide.u32 	%rd1238, %r1754, 12;
	add.s64 	%rd1239, %rd1166, %rd1238;
	ld.global.nc.f32 	%f1489, [%rd1239];
	ld.global.nc.f32 	%f1490, [%rd1239+4];
	ld.global.nc.f32 	%f1491, [%rd1239+8];
	mul.f32 	%f1492, %f1465, %f1491;
	fma.rn.f32 	%f1493, %f1490, %f1450, %f1492;
	fma.rn.f32 	%f1494, %f1489, %f1441, %f1493;
	sub.f32 	%f1495, %f1494, %f1487;
	fma.rn.f32 	%f1496, %f70, %f1495, %f1487;
	sub.f32 	%f1497, %f1496, %f1480;
	fma.rn.f32 	%f1498, %f8, %f1497, %f1480;
	sub.f32 	%f1499, %f1498, %f1463;
	fma.rn.f32 	%f1500, %f1421, %f1499, %f1463;
	fma.rn.f32 	%f1501, %f1500, 0f40000000, %f1415;
	fma.rn.f32 	%f1502, %f87, 0f3E800000, %f10;
	cvt.rmi.s32.f32 	%r1755, %f1502;
	cvt.rmi.f32.f32 	%f1503, %f1502;
	sub.f32 	%f1504, %f1502, %f1503;
	mul.f32 	%f1505, %f1504, %f1504;
	mul.f32 	%f1506, %f1504, %f1505;
	cvt.f64.f32 	%fd340, %f1506;
	cvt.f64.f32 	%fd341, %f1504;
	fma.rn.f64 	%fd342, %fd341, 0d4018000000000000, 0dC02E000000000000;
	fma.rn.f64 	%fd343, %fd342, %fd341, 0d4024000000000000;
	mul.f64 	%fd344, %fd343, %fd340;
	cvt.rn.f32.f64 	%f1507, %fd344;
	and.b32  	%r1756, %r155, 255;
	cvt.u64.u32 	%rd1240, %r1756;
	add.s64 	%rd1241, %rd1, %rd1240;
	ld.local.u8 	%rs285, [%rd1241+536];
	cvt.rn.f32.u16 	%f1508, %rs285;
	cvt.rzi.s32.f32 	%r1757, %f1508;
	add.s32 	%r1758, %r1757, %r129;
	and.b32  	%r1759, %r1758, 255;
	cvt.u64.u32 	%rd1242, %r1759;
	add.s64 	%rd1243, %rd1, %rd1242;
	ld.local.u8 	%rs286, [%rd1243+536];
	cvt.rn.f32.u16 	%f1509, %rs286;
	cvt.rzi.s32.f32 	%r1760, %f1509;
	add.s32 	%r1761, %r1758, 1;
	and.b32  	%r1762, %r1761, 255;
	cvt.u64.u32 	%rd1244, %r1762;
	add.s64 	%rd1245, %rd1, %rd1244;
	ld.local.u8 	%rs287, [%rd1245+536];
	cvt.rn.f32.u16 	%f1510, %rs287;
	cvt.rzi.s32.f32 	%r1763, %f1510;
	add.s32 	%r1764, %r155, 1;
	and.b32  	%r1765, %r1764, 255;
	cvt.u64.u32 	%rd1246, %r1765;
	add.s64 	%rd1247, %rd1, %rd1246;
	ld.local.u8 	%rs288, [%rd1247+536];
	cvt.rn.f32.u16 	%f1511, %rs288;
	cvt.rzi.s32.f32 	%r1766, %f1511;
	add.s32 	%r1767, %r1766, %r129;
	and.b32  	%r1768, %r1767, 255;
	cvt.u64.u32 	%rd1248, %r1768;
	add.s64 	%rd1249, %rd1, %rd1248;
	ld.local.u8 	%rs289, [%rd1249+536];
	cvt.rn.f32.u16 	%f1512, %rs289;
	cvt.rzi.s32.f32 	%r1769, %f1512;
	add.s32 	%r1770, %r1767, 1;
	and.b32  	%r1771, %r1770, 255;
	cvt.u64.u32 	%rd1250, %r1771;
	add.s64 	%rd1251, %rd1, %rd1250;
	ld.local.u8 	%rs290, [%rd1251+536];
	cvt.rn.f32.u16 	%f1513, %rs290;
	cvt.rzi.s32.f32 	%r1772, %f1513;
	add.s32 	%r1773, %r1760, %r1755;
	and.b32  	%r1774, %r1773, 255;
	cvt.u64.u32 	%rd1252, %r1774;
	add.s64 	%rd1253, %rd1, %rd1252;
	ld.local.u8 	%rs291, [%rd1253+536];
	cvt.rn.f32.u16 	%f1514, %rs291;
	cvt.rzi.u32.f32 	%r1775, %f1514;
	and.b32  	%r1776, %r1775, 15;
	mul.wide.u32 	%rd1254, %r1776, 12;
	add.s64 	%rd1255, %rd1166, %rd1254;
	ld.global.nc.f32 	%f1515, [%rd1255];
	ld.global.nc.f32 	%f1516, [%rd1255+4];
	ld.global.nc.f32 	%f1517, [%rd1255+8];
	mul.f32 	%f1518, %f1504, %f1517;
	fma.rn.f32 	%f1519, %f1516, %f11, %f1518;
	fma.rn.f32 	%f1520, %f1515, %f71, %f1519;
	add.s32 	%r1777, %r1769, %r1755;
	and.b32  	%r1778, %r1777, 255;
	cvt.u64.u32 	%rd1256, %r1778;
	add.s64 	%rd1257, %rd1, %rd1256;
	ld.local.u8 	%rs292, [%rd1257+536];
	cvt.rn.f32.u16 	%f1521, %rs292;
	cvt.rzi.u32.f32 	%r1779, %f1521;
	and.b32  	%r1780, %r1779, 15;
	mul.wide.u32 	%rd1258, %r1780, 12;
	add.s64 	%rd1259, %rd1166, %rd1258;
	ld.global.nc.f32 	%f1522, [%rd1259];
	ld.global.nc.f32 	%f1523, [%rd1259+4];
	ld.global.nc.f32 	%f1524, [%rd1259+8];
	mul.f32 	%f1525, %f1504, %f1524;
	fma.rn.f32 	%f1526, %f1523, %f11, %f1525;
	add.f32 	%f1527, %f71, 0fBF800000;
	fma.rn.f32 	%f1528, %f1522, %f1527, %f1526;
	sub.f32 	%f1529, %f1528, %f1520;
	fma.rn.f32 	%f1530, %f72, %f1529, %f1520;
	add.s32 	%r1781, %r1763, %r1755;
	and.b32  	%r1782, %r1781, 255;
	cvt.u64.u32 	%rd1260, %r1782;
	add.s64 	%rd1261, %rd1, %rd1260;
	ld.local.u8 	%rs293, [%rd1261+536];
	cvt.rn.f32.u16 	%f1531, %rs293;
	cvt.rzi.u32.f32 	%r1783, %f1531;
	and.b32  	%r1784, %r1783, 15;
	mul.wide.u32 	%rd1262, %r1784, 12;
	add.s64 	%rd1263, %rd1166, %rd1262;
	ld.global.nc.f32 	%f1532, [%rd1263];
	ld.global.nc.f32 	%f1533, [%rd1263+4];
	ld.global.nc.f32 	%f1534, [%rd1263+8];
	mul.f32 	%f1535, %f1504, %f1534;
	add.f32 	%f1536, %f11, 0fBF800000;
	fma.rn.f32 	%f1537, %f1533, %f1536, %f1535;
	fma.rn.f32 	%f1538, %f1532, %f71, %f1537;
	add.s32 	%r1785, %r1772, %r1755;
	and.b32  	%r1786, %r1785, 255;
	cvt.u64.u32 	%rd1264, %r1786;
	add.s64 	%rd1265, %rd1, %rd1264;
	ld.local.u8 	%rs294, [%rd1265+536];
	cvt.rn.f32.u16 	%f1539, %rs294;
	cvt.rzi.u32.f32 	%r1787, %f1539;
	and.b32  	%r1788, %r1787, 15;
	mul.wide.u32 	%rd1266, %r1788, 12;
	add.s64 	%rd1267, %rd1166, %rd1266;
	ld.global.nc.f32 	%f1540, [%rd1267];
	ld.global.nc.f32 	%f1541, [%rd1267+4];
	ld.global.nc.f32 	%f1542, [%rd1267+8];
	mul.f32 	%f1543, %f1504, %f1542;
	fma.rn.f32 	%f1544, %f1541, %f1536, %f1543;
	fma.rn.f32 	%f1545, %f1540, %f1527, %f1544;
	sub.f32 	%f1546, %f1545, %f1538;
	fma.rn.f32 	%f1547, %f72, %f1546, %f1538;
	sub.f32 	%f1548, %f1547, %f1530;
	fma.rn.f32 	%f1549, %f12, %f1548, %f1530;
	add.s32 	%r1789, %r1773, 1;
	and.b32  	%r1790, %r1789, 255;
	cvt.u64.u32 	%rd1268, %r1790;
	add.s64 	%rd1269, %rd1, %rd1268;
	ld.local.u8 	%rs295, [%rd1269+536];
	cvt.rn.f32.u16 	%f1550, %rs295;
	cvt.rzi.u32.f32 	%r1791, %f1550;
	add.f32 	%f1551, %f1504, 0fBF800000;
	and.b32  	%r1792, %r1791, 15;
	mul.wide.u32 	%rd1270, %r1792, 12;
	add.s64 	%rd1271, %rd1166, %rd1270;
	ld.global.nc.f32 	%f1552, [%rd1271];
	ld.global.nc.f32 	%f1553, [%rd1271+4];
	ld.global.nc.f32 	%f1554, [%rd1271+8];
	mul.f32 	%f1555, %f1551, %f1554;
	fma.rn.f32 	%f1556, %f1553, %f11, %f1555;
	fma.rn.f32 	%f1557, %f1552, %f71, %f1556;
	add.s32 	%r1793, %r1777, 1;
	and.b32  	%r1794, %r1793, 255;
	cvt.u64.u32 	%rd1272, %r1794;
	add.s64 	%rd1273, %rd1, %rd1272;
	ld.local.u8 	%rs296, [%rd1273+536];
	cvt.rn.f32.u16 	%f1558, %rs296;
	cvt.rzi.u32.f32 	%r1795, %f1558;
	and.b32  	%r1796, %r1795, 15;
	mul.wide.u32 	%rd1274, %r1796, 12;
	add.s64 	%rd1275, %rd1166, %rd1274;
	ld.global.nc.f32 	%f1559, [%rd1275];
	ld.global.nc.f32 	%f1560, [%rd1275+4];
	ld.global.nc.f32 	%f1561, [%rd1275+8];
	mul.f32 	%f1562, %f1551, %f1561;
	fma.rn.f32 	%f1563, %f1560, %f11, %f1562;
	fma.rn.f32 	%f1564, %f1559, %f1527, %f1563;
	sub.f32 	%f1565, %f1564, %f1557;
	fma.rn.f32 	%f1566, %f72, %f1565, %f1557;
	add.s32 	%r1797, %r1781, 1;
	and.b32  	%r1798, %r1797, 255;
	cvt.u64.u32 	%rd1276, %r1798;
	add.s64 	%rd1277, %rd1, %rd1276;
	ld.local.u8 	%rs297, [%rd1277+536];
	cvt.rn.f32.u16 	%f1567, %rs297;
	cvt.rzi.u32.f32 	%r1799, %f1567;
	and.b32  	%r1800, %r1799, 15;
	mul.wide.u32 	%rd1278, %r1800, 12;
	add.s64 	%rd1279, %rd1166, %rd1278;
	ld.global.nc.f32 	%f1568, [%rd1279];
	ld.global.nc.f32 	%f1569, [%rd1279+4];
	ld.global.nc.f32 	%f1570, [%rd1279+8];
	mul.f32 	%f1571, %f1551, %f1570;
	fma.rn.f32 	%f1572, %f1569, %f1536, %f1571;
	fma.rn.f32 	%f1573, %f1568, %f71, %f1572;
	add.s32 	%r1801, %r1785, 1;
	and.b32  	%r1802, %r1801, 255;
	cvt.u64.u32 	%rd1280, %r1802;
	add.s64 	%rd1281, %rd1, %rd1280;
	ld.local.u8 	%rs298, [%rd1281+536];
	cvt.rn.f32.u16 	%f1574, %rs298;
	cvt.rzi.u32.f32 	%r1803, %f1574;
	and.b32  	%r1804, %r1803, 15;
	mul.wide.u32 	%rd1282, %r1804, 12;
	add.s64 	%rd1283, %rd1166, %rd1282;
	ld.global.nc.f32 	%f1575, [%rd1283];
	ld.global.nc.f32 	%f1576, [%rd1283+4];
	ld.global.nc.f32 	%f1577, [%rd1283+8];
	mul.f32 	%f1578, %f1551, %f1577;
	fma.rn.f32 	%f1579, %f1576, %f1536, %f1578;
	fma.rn.f32 	%f1580, %f1575, %f1527, %f1579;
	sub.f32 	%f1581, %f1580, %f1573;
	fma.rn.f32 	%f1582, %f72, %f1581, %f1573;
	sub.f32 	%f1583, %f1582, %f1566;
	fma.rn.f32 	%f1584, %f12, %f1583, %f1566;
	sub.f32 	%f1585, %f1584, %f1549;
	fma.rn.f32 	%f1586, %f1507, %f1585, %f1549;
	fma.rn.f32 	%f1587, %f1586, 0f40800000, %f1501;
	fma.rn.f32 	%f1588, %f87, 0f3E000000, %f14;
	cvt.rmi.s32.f32 	%r1805, %f1588;
	cvt.rmi.f32.f32 	%f1589, %f1588;
	sub.f32 	%f1590, %f1588, %f1589;
	mul.f32 	%f1591, %f1590, %f1590;
	mul.f32 	%f1592, %f1590, %f1591;
	cvt.f64.f32 	%fd345, %f1592;
	cvt.f64.f32 	%fd346, %f1590;
	fma.rn.f64 	%fd347, %fd346, 0d4018000000000000, 0dC02E000000000000;
	fma.rn.f64 	%fd348, %fd347, %fd346, 0d4024000000000000;
	mul.f64 	%fd349, %fd348, %fd345;
	cvt.rn.f32.f64 	%f1593, %fd349;
	and.b32  	%r1806, %r156, 255;
	cvt.u64.u32 	%rd1284, %r1806;
	add.s64 	%rd1285, %rd1, %rd1284;
	ld.local.u8 	%rs299, [%rd1285+804];
	cvt.rn.f32.u16 	%f1594, %rs299;
	cvt.rzi.s32.f32 	%r1807, %f1594;
	add.s32 	%r1808, %r1807, %r130;
	and.b32  	%r1809, %r1808, 255;
	cvt.u64.u32 	%rd1286, %r1809;
	add.s64 	%rd1287, %rd1, %rd1286;
	ld.local.u8 	%rs300, [%rd1287+804];
	cvt.rn.f32.u16 	%f1595, %rs300;
	cvt.rzi.s32.f32 	%r1810, %f1595;
	add.s32 	%r1811, %r1808, 1;
	and.b32  	%r1812, %r1811, 255;
	cvt.u64.u32 	%rd1288, %r1812;
	add.s64 	%rd1289, %rd1, %rd1288;
	ld.local.u8 	%rs301, [%rd1289+804];
	cvt.rn.f32.u16 	%f1596, %rs301;
	cvt.rzi.s32.f32 	%r1813, %f1596;
	add.s32 	%r1814, %r156, 1;
	and.b32  	%r1815, %r1814, 255;
	cvt.u64.u32 	%rd1290, %r1815;
	add.s64 	%rd1291, %rd1, %rd1290;
	ld.local.u8 	%rs302, [%rd1291+804];
	cvt.rn.f32.u16 	%f1597, %rs302;
	cvt.rzi.s32.f32 	%r1816, %f1597;
	add.s32 	%r1817, %r1816, %r130;
	and.b32  	%r1818, %r1817, 255;
	cvt.u64.u32 	%rd1292, %r1818;
	add.s64 	%rd1293, %rd1, %rd1292;
	ld.local.u8 	%rs303, [%rd1293+804];
	cvt.rn.f32.u16 	%f1598, %rs303;
	cvt.rzi.s32.f32 	%r1819, %f1598;
	add.s32 	%r1820, %r1817, 1;
	and.b32  	%r1821, %r1820, 255;
	cvt.u64.u32 	%rd1294, %r1821;
	add.s64 	%rd1295, %rd1, %rd1294;
	ld.local.u8 	%rs304, [%rd1295+804];
	cvt.rn.f32.u16 	%f1599, %rs304;
	cvt.rzi.s32.f32 	%r1822, %f1599;
	add.s32 	%r1823, %r1810, %r1805;
	and.b32  	%r1824, %r1823, 255;
	cvt.u64.u32 	%rd1296, %r1824;
	add.s64 	%rd1297, %rd1, %rd1296;
	ld.local.u8 	%rs305, [%rd1297+804];
	cvt.rn.f32.u16 	%f1600, %rs305;
	cvt.rzi.u32.f32 	%r1825, %f1600;
	and.b32  	%r1826, %r1825, 15;
	mul.wide.u32 	%rd1298, %r1826, 12;
	add.s64 	%rd1299, %rd1166, %rd1298;
	ld.global.nc.f32 	%f1601, [%rd1299];
	ld.global.nc.f32 	%f1602, [%rd1299+4];
	ld.global.nc.f32 	%f1603, [%rd1299+8];
	mul.f32 	%f1604, %f1590, %f1603;
	fma.rn.f32 	%f1605, %f1602, %f15, %f1604;
	fma.rn.f32 	%f1606, %f1601, %f73, %f1605;
	add.s32 	%r1827, %r1819, %r1805;
	and.b32  	%r1828, %r1827, 255;
	cvt.u64.u32 	%rd1300, %r1828;
	add.s64 	%rd1301, %rd1, %rd1300;
	ld.local.u8 	%rs306, [%rd1301+804];
	cvt.rn.f32.u16 	%f1607, %rs306;
	cvt.rzi.u32.f32 	%r1829, %f1607;
	and.b32  	%r1830, %r1829, 15;
	mul.wide.u32 	%rd1302, %r1830, 12;
	add.s64 	%rd1303, %rd1166, %rd1302;
	ld.global.nc.f32 	%f1608, [%rd1303];
	ld.global.nc.f32 	%f1609, [%rd1303+4];
	ld.global.nc.f32 	%f1610, [%rd1303+8];
	mul.f32 	%f1611, %f1590, %f1610;
	fma.rn.f32 	%f1612, %f1609, %f15, %f1611;
	add.f32 	%f1613, %f73, 0fBF800000;
	fma.rn.f32 	%f1614, %f1608, %f1613, %f1612;
	sub.f32 	%f1615, %f1614, %f1606;
	fma.rn.f32 	%f1616, %f74, %f1615, %f1606;
	add.s32 	%r1831, %r1813, %r1805;
	and.b32  	%r1832, %r1831, 255;
	cvt.u64.u32 	%rd1304, %r1832;
	add.s64 	%rd1305, %rd1, %rd1304;
	ld.local.u8 	%rs307, [%rd1305+804];
	cvt.rn.f32.u16 	%f1617, %rs307;
	cvt.rzi.u32.f32 	%r1833, %f1617;
	and.b32  	%r1834, %r1833, 15;
	mul.wide.u32 	%rd1306, %r1834, 12;
	add.s64 	%rd1307, %rd1166, %rd1306;
	ld.global.nc.f32 	%f1618, [%rd1307];
	ld.global.nc.f32 	%f1619, [%rd1307+4];
	ld.global.nc.f32 	%f1620, [%rd1307+8];
	mul.f32 	%f1621, %f1590, %f1620;
	add.f32 	%f1622, %f15, 0fBF800000;
	fma.rn.f32 	%f1623, %f1619, %f1622, %f1621;
	fma.rn.f32 	%f1624, %f1618, %f73, %f1623;
	add.s32 	%r1835, %r1822, %r1805;
	and.b32  	%r1836, %r1835, 255;
	cvt.u64.u32 	%rd1308, %r1836;
	add.s64 	%rd1309, %rd1, %rd1308;
	ld.local.u8 	%rs308, [%rd1309+804];
	cvt.rn.f32.u16 	%f1625, %rs308;
	cvt.rzi.u32.f32 	%r1837, %f1625;
	and.b32  	%r1838, %r1837, 15;
	mul.wide.u32 	%rd1310, %r1838, 12;
	add.s64 	%rd1311, %rd1166, %rd1310;
	ld.global.nc.f32 	%f1626, [%rd1311];
	ld.global.nc.f32 	%f1627, [%rd1311+4];
	ld.global.nc.f32 	%f1628, [%rd1311+8];
	mul.f32 	%f1629, %f1590, %f1628;
	fma.rn.f32 	%f1630, %f1627, %f1622, %f1629;
	fma.rn.f32 	%f1631, %f1626, %f1613, %f1630;
	sub.f32 	%f1632, %f1631, %f1624;
	fma.rn.f32 	%f1633, %f74, %f1632, %f1624;
	sub.f32 	%f1634, %f1633, %f1616;
	fma.rn.f32 	%f1635, %f16, %f1634, %f1616;
	add.s32 	%r1839, %r1823, 1;
	and.b32  	%r1840, %r1839, 255;
	cvt.u64.u32 	%rd1312, %r1840;
	add.s64 	%rd1313, %rd1, %rd1312;
	ld.local.u8 	%rs309, [%rd1313+804];
	cvt.rn.f32.u16 	%f1636, %rs309;
	cvt.rzi.u32.f32 	%r1841, %f1636;
	add.f32 	%f1637, %f1590, 0fBF800000;
	and.b32  	%r1842, %r1841, 15;
	mul.wide.u32 	%rd1314, %r1842, 12;
	add.s64 	%rd1315, %rd1166, %rd1314;
	ld.global.nc.f32 	%f1638, [%rd1315];
	ld.global.nc.f32 	%f1639, [%rd1315+4];
	ld.global.nc.f32 	%f1640, [%rd1315+8];
	mul.f32 	%f1641, %f1637, %f1640;
	fma.rn.f32 	%f1642, %f1639, %f15, %f1641;
	fma.rn.f32 	%f1643, %f1638, %f73, %f1642;
	add.s32 	%r1843, %r1827, 1;
	and.b32  	%r1844, %r1843, 255;
	cvt.u64.u32 	%rd1316, %r1844;
	add.s64 	%rd1317, %rd1, %rd1316;
	ld.local.u8 	%rs310, [%rd1317+804];
	cvt.rn.f32.u16 	%f1644, %rs310;
	cvt.rzi.u32.f32 	%r1845, %f1644;
	and.b32  	%r1846, %r1845, 15;
	mul.wide.u32 	%rd1318, %r1846, 12;
	add.s64 	%rd1319, %rd1166, %rd1318;
	ld.global.nc.f32 	%f1645, [%rd1319];
	ld.global.nc.f32 	%f1646, [%rd1319+4];
	ld.global.nc.f32 	%f1647, [%rd1319+8];
	mul.f32 	%f1648, %f1637, %f1647;
	fma.rn.f32 	%f1649, %f1646, %f15, %f1648;
	fma.rn.f32 	%f1650, %f1645, %f1613, %f1649;
	sub.f32 	%f1651, %f1650, %f1643;
	fma.rn.f32 	%f1652, %f74, %f1651, %f1643;
	add.s32 	%r1847, %r1831, 1;
	and.b32  	%r1848, %r1847, 255;
	cvt.u64.u32 	%rd1320, %r1848;
	add.s64 	%rd1321, %rd1, %rd1320;
	ld.local.u8 	%rs311, [%rd1321+804];
	cvt.rn.f32.u16 	%f1653, %rs311;
	cvt.rzi.u32.f32 	%r1849, %f1653;
	and.b32  	%r1850, %r1849, 15;
	mul.wide.u32 	%rd1322, %r1850, 12;
	add.s64 	%rd1323, %rd1166, %rd1322;
	ld.global.nc.f32 	%f1654, [%rd1323];
	ld.global.nc.f32 	%f1655, [%rd1323+4];
	ld.global.nc.f32 	%f1656, [%rd1323+8];
	mul.f32 	%f1657, %f1637, %f1656;
	fma.rn.f32 	%f1658, %f1655, %f1622, %f1657;
	fma.rn.f32 	%f1659, %f1654, %f73, %f1658;
	add.s32 	%r1851, %r1835, 1;
	and.b32  	%r1852, %r1851, 255;
	cvt.u64.u32 	%rd1324, %r1852;
	add.s64 	%rd1325, %rd1, %rd1324;
	ld.local.u8 	%rs312, [%rd1325+804];
	cvt.rn.f32.u16 	%f1660, %rs312;
	cvt.rzi.u32.f32 	%r1853, %f1660;
	and.b32  	%r1854, %r1853, 15;
	mul.wide.u32 	%rd1326, %r1854, 12;
	add.s64 	%rd1327, %rd1166, %rd1326;
	ld.global.nc.f32 	%f1661, [%rd1327];
	ld.global.nc.f32 	%f1662, [%rd1327+4];
	ld.global.nc.f32 	%f1663, [%rd1327+8];
	mul.f32 	%f1664, %f1637, %f1663;
	fma.rn.f32 	%f1665, %f1662, %f1622, %f1664;
	fma.rn.f32 	%f1666, %f1661, %f1613, %f1665;
	sub.f32 	%f1667, %f1666, %f1659;
	fma.rn.f32 	%f1668, %f74, %f1667, %f1659;
	sub.f32 	%f1669, %f1668, %f1652;
	fma.rn.f32 	%f1670, %f16, %f1669, %f1652;
	sub.f32 	%f1671, %f1670, %f1635;
	fma.rn.f32 	%f1672, %f1593, %f1671, %f1635;
	fma.rn.f32 	%f1673, %f1672, 0f41000000, %f1587;
	fma.rn.f32 	%f1674, %f87, 0f3D800000, %f18;
	cvt.rmi.s32.f32 	%r1855, %f1674;
	cvt.rmi.f32.f32 	%f1675, %f1674;
	sub.f32 	%f1676, %f1674, %f1675;
	mul.f32 	%f1677, %f1676, %f1676;
	mul.f32 	%f1678, %f1676, %f1677;
	cvt.f64.f32 	%fd350, %f1678;
	cvt.f64.f32 	%fd351, %f1676;
	fma.rn.f64 	%fd352, %fd351, 0d4018000000000000, 0dC02E000000000000;
	fma.rn.f64 	%fd353, %fd352, %fd351, 0d4024000000000000;
	mul.f64 	%fd354, %fd353, %fd350;
	cvt.rn.f32.f64 	%f1679, %fd354;
	and.b32  	%r1856, %r157, 255;
	cvt.u64.u32 	%rd1328, %r1856;
	add.s64 	%rd1329, %rd1, %rd1328;
	ld.local.u8 	%rs313, [%rd1329+1072];
	cvt.rn.f32.u16 	%f1680, %rs313;
	cvt.rzi.s32.f32 	%r1857, %f1680;
	add.s32 	%r1858, %r1857, %r131;
	and.b32  	%r1859, %r1858, 255;
	cvt.u64.u32 	%rd1330, %r1859;
	add.s64 	%rd1331, %rd1, %rd1330;
	ld.local.u8 	%rs314, [%rd1331+1072];
	cvt.rn.f32.u16 	%f1681, %rs314;
	cvt.rzi.s32.f32 	%r1860, %f1681;
	add.s32 	%r1861, %r1858, 1;
	and.b32  	%r1862, %r1861, 255;
	cvt.u64.u32 	%rd1332, %r1862;
	add.s64 	%rd1333, %rd1, %rd1332;
	ld.local.u8 	%rs315, [%rd1333+1072];
	cvt.rn.f32.u16 	%f1682, %rs315;
	cvt.rzi.s32.f32 	%r1863, %f1682;
	add.s32 	%r1864, %r157, 1;
	and.b32  	%r1865, %r1864, 255;
	cvt.u64.u32 	%rd1334, %r1865;
	add.s64 	%rd1335, %rd1, %rd1334;
	ld.local.u8 	%rs316, [%rd1335+1072];
	cvt.rn.f32.u16 	%f1683, %rs316;
	cvt.rzi.s32.f32 	%r1866, %f1683;
	add.s32 	%r1867, %r1866, %r131;
	and.b32  	%r1868, %r1867, 255;
	cvt.u64.u32 	%rd1336, %r1868;
	add.s64 	%rd1337, %rd1, %rd1336;
	ld.local.u8 	%rs317, [%rd1337+1072];
	cvt.rn.f32.u16 	%f1684, %rs317;
	cvt.rzi.s32.f32 	%r1869, %f1684;
	add.s32 	%r1870, %r1867, 1;
	and.b32  	%r1871, %r1870, 255;
	cvt.u64.u32 	%rd1338, %r1871;
	add.s64 	%rd1339, %rd1, %rd1338;
	ld.local.u8 	%rs318, [%rd1339+1072];
	cvt.rn.f32.u16 	%f1685, %rs318;
	cvt.rzi.s32.f32 	%r1872, %f1685;
	add.s32 	%r1873, %r1860, %r1855;
	and.b32  	%r1874, %r1873, 255;
	cvt.u64.u32 	%rd1340, %r1874;
	add.s64 	%rd1341, %rd1, %rd1340;
	ld.local.u8 	%rs319, [%rd1341+1072];
	cvt.rn.f32.u16 	%f1686, %rs319;
	cvt.rzi.u32.f32 	%r1875, %f1686;
	and.b32  	%r1876, %r1875, 15;
	mul.wide.u32 	%rd1342, %r1876, 12;
	add.s64 	%rd1343, %rd1166, %rd1342;
	ld.global.nc.f32 	%f1687, [%rd1343];
	ld.global.nc.f32 	%f1688, [%rd1343+4];
	ld.global.nc.f32 	%f1689, [%rd1343+8];
	mul.f32 	%f1690, %f1676, %f1689;
	fma.rn.f32 	%f1691, %f1688, %f19, %f1690;
	fma.rn.f32 	%f1692, %f1687, %f75, %f1691;
	add.s32 	%r1877, %r1869, %r1855;
	and.b32  	%r1878, %r1877, 255;
	cvt.u64.u32 	%rd1344, %r1878;
	add.s64 	%rd1345, %rd1, %rd1344;
	ld.local.u8 	%rs320, [%rd1345+1072];
	cvt.rn.f32.u16 	%f1693, %rs320;
	cvt.rzi.u32.f32 	%r1879, %f1693;
	and.b32  	%r1880, %r1879, 15;
	mul.wide.u32 	%rd1346, %r1880, 12;
	add.s64 	%rd1347, %rd1166, %rd1346;
	ld.global.nc.f32 	%f1694, [%rd1347];
	ld.global.nc.f32 	%f1695, [%rd1347+4];
	ld.global.nc.f32 	%f1696, [%rd1347+8];
	mul.f32 	%f1697, %f1676, %f1696;
	fma.rn.f32 	%f1698, %f1695, %f19, %f1697;
	add.f32 	%f1699, %f75, 0fBF800000;
	fma.rn.f32 	%f1700, %f1694, %f1699, %f1698;
	sub.f32 	%f1701, %f1700, %f1692;
	fma.rn.f32 	%f1702, %f76, %f1701, %f1692;
	add.s32 	%r1881, %r1863, %r1855;
	and.b32  	%r1882, %r1881, 255;
	cvt.u64.u32 	%rd1348, %r1882;
	add.s64 	%rd1349, %rd1, %rd1348;
	ld.local.u8 	%rs321, [%rd1349+1072];
	cvt.rn.f32.u16 	%f1703, %rs321;
	cvt.rzi.u32.f32 	%r1883, %f1703;
	and.b32  	%r1884, %r1883, 15;
	mul.wide.u32 	%rd1350, %r1884, 12;
	add.s64 	%rd1351, %rd1166, %rd1350;
	ld.global.nc.f32 	%f1704, [%rd1351];
	ld.global.nc.f32 	%f1705, [%rd1351+4];
	ld.global.nc.f32 	%f1706, [%rd1351+8];
	mul.f32 	%f1707, %f1676, %f1706;
	add.f32 	%f1708, %f19, 0fBF800000;
	fma.rn.f32 	%f1709, %f1705, %f1708, %f1707;
	fma.rn.f32 	%f1710, %f1704, %f75, %f1709;
	add.s32 	%r1885, %r1872, %r1855;
	and.b32  	%r1886, %r1885, 255;
	cvt.u64.u32 	%rd1352, %r1886;
	add.s64 	%rd1353, %rd1, %rd1352;
	ld.local.u8 	%rs322, [%rd1353+1072];
	cvt.rn.f32.u16 	%f1711, %rs322;
	cvt.rzi.u32.f32 	%r1887, %f1711;
	and.b32  	%r1888, %r1887, 15;
	mul.wide.u32 	%rd1354, %r1888, 12;
	add.s64 	%rd1355, %rd1166, %rd1354;
	ld.global.nc.f32 	%f1712, [%rd1355];
	ld.global.nc.f32 	%f1713, [%rd1355+4];
	ld.global.nc.f32 	%f1714, [%rd1355+8];
	mul.f32 	%f1715, %f1676, %f1714;
	fma.rn.f32 	%f1716, %f1713, %f1708, %f1715;
	fma.rn.f32 	%f1717, %f1712, %f1699, %f1716;
	sub.f32 	%f1718, %f1717, %f1710;
	fma.rn.f32 	%f1719, %f76, %f1718, %f1710;
	sub.f32 	%f1720, %f1719, %f1702;
	fma.rn.f32 	%f1721, %f20, %f1720, %f1702;
	add.s32 	%r1889, %r1873, 1;
	and.b32  	%r1890, %r1889, 255;
	cvt.u64.u32 	%rd1356, %r1890;
	add.s64 	%rd1357, %rd1, %rd1356;
	ld.local.u8 	%rs323, [%rd1357+1072];
	cvt.rn.f32.u16 	%f1722, %rs323;
	cvt.rzi.u32.f32 	%r1891, %f1722;
	add.f32 	%f1723, %f1676, 0fBF800000;
	and.b32  	%r1892, %r1891, 15;
	mul.wide.u32 	%rd1358, %r1892, 12;
	add.s64 	%rd1359, %rd1166, %rd1358;
	ld.global.nc.f32 	%f1724, [%rd1359];
	ld.global.nc.f32 	%f1725, [%rd1359+4];
	ld.global.nc.f32 	%f1726, [%rd1359+8];
	mul.f32 	%f1727, %f1723, %f1726;
	fma.rn.f32 	%f1728, %f1725, %f19, %f1727;
	fma.rn.f32 	%f1729, %f1724, %f75, %f1728;
	add.s32 	%r1893, %r1877, 1;
	and.b32  	%r1894, %r1893, 255;
	cvt.u64.u32 	%rd1360, %r1894;
	add.s64 	%rd1361, %rd1, %rd1360;
	ld.local.u8 	%rs324, [%rd1361+1072];
	cvt.rn.f32.u16 	%f1730, %rs324;
	cvt.rzi.u32.f32 	%r1895, %f1730;
	and.b32  	%r1896, %r1895, 15;
	mul.wide.u32 	%rd1362, %r1896, 12;
	add.s64 	%rd1363, %rd1166, %rd1362;
	ld.global.nc.f32 	%f1731, [%rd1363];
	ld.global.nc.f32 	%f1732, [%rd1363+4];
	ld.global.nc.f32 	%f1733, [%rd1363+8];
	mul.f32 	%f1734, %f1723, %f1733;
	fma.rn.f32 	%f1735, %f1732, %f19, %f1734;
	fma.rn.f32 	%f1736, %f1731, %f1699, %f1735;
	sub.f32 	%f1737, %f1736, %f1729;
	fma.rn.f32 	%f1738, %f76, %f1737, %f1729;
	add.s32 	%r1897, %r1881, 1;
	and.b32  	%r1898, %r1897, 255;
	cvt.u64.u32 	%rd1364, %r1898;
	add.s64 	%rd1365, %rd1, %rd1364;
	ld.local.u8 	%rs325, [%rd1365+1072];
	cvt.rn.f32.u16 	%f1739, %rs325;
	cvt.rzi.u32.f32 	%r1899, %f1739;
	and.b32  	%r1900, %r1899, 15;
	mul.wide.u32 	%rd1366, %r1900, 12;
	add.s64 	%rd1367, %rd1166, %rd1366;
	ld.global.nc.f32 	%f1740, [%rd1367];
	ld.global.nc.f32 	%f1741, [%rd1367+4];
	ld.global.nc.f32 	%f1742, [%rd1367+8];
	mul.f32 	%f1743, %f1723, %f1742;
	fma.rn.f32 	%f1744, %f1741, %f1708, %f1743;
	fma.rn.f32 	%f1745, %f1740, %f75, %f1744;
	add.s32 	%r1901, %r1885, 1;
	and.b32  	%r1902, %r1901, 255;
	cvt.u64.u32 	%rd1368, %r1902;
	add.s64 	%rd1369, %rd1, %rd1368;
	ld.local.u8 	%rs326, [%rd1369+1072];
	cvt.rn.f32.u16 	%f1746, %rs326;
	cvt.rzi.u32.f32 	%r1903, %f1746;
	and.b32  	%r1904, %r1903, 15;
	mul.wide.u32 	%rd1370, %r1904, 12;
	add.s64 	%rd1371, %rd1166, %rd1370;
	ld.global.nc.f32 	%f1747, [%rd1371];
	ld.global.nc.f32 	%f1748, [%rd1371+4];
	ld.global.nc.f32 	%f1749, [%rd1371+8];
	mul.f32 	%f1750, %f1723, %f1749;
	fma.rn.f32 	%f1751, %f1748, %f1708, %f1750;
	fma.rn.f32 	%f1752, %f1747, %f1699, %f1751;
	sub.f32 	%f1753, %f1752, %f1745;
	fma.rn.f32 	%f1754, %f76, %f1753, %f1745;
	sub.f32 	%f1755, %f1754, %f1738;
	fma.rn.f32 	%f1756, %f20, %f1755, %f1738;
	sub.f32 	%f1757, %f1756, %f1721;
	fma.rn.f32 	%f1758, %f1679, %f1757, %f1721;
	fma.rn.f32 	%f1759, %f1758, 0f41800000, %f1673;
	fma.rn.f32 	%f1760, %f87, 0f3D000000, %f22;
	cvt.rmi.s32.f32 	%r1905, %f1760;
	cvt.rmi.f32.f32 	%f1761, %f1760;
	sub.f32 	%f1762, %f1760, %f1761;
	mul.f32 	%f1763, %f1762, %f1762;
	mul.f32 	%f1764, %f1762, %f1763;
	cvt.f64.f32 	%fd355, %f1764;
	cvt.f64.f32 	%fd356, %f1762;
	fma.rn.f64 	%fd357, %fd356, 0d4018000000000000, 0dC02E000000000000;
	fma.rn.f64 	%fd358, %fd357, %fd356, 0d4024000000000000;
	mul.f64 	%fd359, %fd358, %fd355;
	cvt.rn.f32.f64 	%f1765, %fd359;
	and.b32  	%r1906, %r158, 255;
	cvt.u64.u32 	%rd1372, %r1906;
	add.s64 	%rd1373, %rd1, %rd1372;
	ld.local.u8 	%rs327, [%rd1373+1340];
	cvt.rn.f32.u16 	%f1766, %rs327;
	cvt.rzi.s32.f32 	%r1907, %f1766;
	add.s32 	%r1908, %r1907, %r132;
	and.b32  	%r1909, %r1908, 255;
	cvt.u64.u32 	%rd1374, %r1909;
	add.s64 	%rd1375, %rd1, %rd1374;
	ld.local.u8 	%rs328, [%rd1375+1340];
	cvt.rn.f32.u16 	%f1767, %rs328;
	cvt.rzi.s32.f32 	%r1910, %f1767;
	add.s32 	%r1911, %r1908, 1;
	and.b32  	%r1912, %r1911, 255;
	cvt.u64.u32 	%rd1376, %r1912;
	add.s64 	%rd1377, %rd1, %rd1376;
	ld.local.u8 	%rs329, [%rd1377+1340];
	cvt.rn.f32.u16 	%f1768, %rs329;
	cvt.rzi.s32.f32 	%r1913, %f1768;
	add.s32 	%r1914, %r158, 1;
	and.b32  	%r1915, %r1914, 255;
	cvt.u64.u32 	%rd1378, %r1915;
	add.s64 	%rd1379, %rd1, %rd1378;
	ld.local.u8 	%rs330, [%rd1379+1340];
	cvt.rn.f32.u16 	%f1769, %rs330;
	cvt.rzi.s32.f32 	%r1916, %f1769;
	add.s32 	%r1917, %r1916, %r132;
	and.b32  	%r1918, %r1917, 255;
	cvt.u64.u32 	%rd1380, %r1918;
	add.s64 	%rd1381, %rd1, %rd1380;
	ld.local.u8 	%rs331, [%rd1381+1340];
	cvt.rn.f32.u16 	%f1770, %rs331;
	cvt.rzi.s32.f32 	%r1919, %f1770;
	add.s32 	%r1920, %r1917, 1;
	and.b32  	%r1921, %r1920, 255;
	cvt.u64.u32 	%rd1382, %r1921;
	add.s64 	%rd1383, %rd1, %rd1382;
	ld.local.u8 	%rs332, [%rd1383+1340];
	cvt.rn.f32.u16 	%f1771, %rs332;
	cvt.rzi.s32.f32 	%r1922, %f1771;
	add.s32 	%r1923, %r1910, %r1905;
	and.b32  	%r1924, %r1923, 255;
	cvt.u64.u32 	%rd1384, %r1924;
	add.s64 	%rd1385, %rd1, %rd1384;
	ld.local.u8 	%rs333, [%rd1385+1340];
	cvt.rn.f32.u16 	%f1772, %rs333;
	cvt.rzi.u32.f32 	%r1925, %f1772;
	and.b32  	%r1926, %r1925, 15;
	mul.wide.u32 	%rd1386, %r1926, 12;
	add.s64 	%rd1387, %rd1166, %rd1386;
	ld.global.nc.f32 	%f1773, [%rd1387];
	ld.global.nc.f32 	%f1774, [%rd1387+4];
	ld.global.nc.f32 	%f1775, [%rd1387+8];
	mul.f32 	%f1776, %f1762, %f1775;
	fma.rn.f32 	%f1777, %f1774, %f23, %f1776;
	fma.rn.f32 	%f1778, %f1773, %f77, %f1777;
	add.s32 	%r1927, %r1919, %r1905;
	and.b32  	%r1928, %r1927, 255;
	cvt.u64.u32 	%rd1388, %r1928;
	add.s64 	%rd1389, %rd1, %rd1388;
	ld.local.u8 	%rs334, [%rd1389+1340];
	cvt.rn.f32.u16 	%f1779, %rs334;
	cvt.rzi.u32.f32 	%r1929, %f1779;
	and.b32  	%r1930, %r1929, 15;
	mul.wide.u32 	%rd1390, %r1930, 12;
	add.s64 	%rd1391, %rd1166, %rd1390;
	ld.global.nc.f32 	%f1780, [%rd1391];
	ld.global.nc.f32 	%f1781, [%rd1391+4];
	ld.global.nc.f32 	%f1782, [%rd1391+8];
	mul.f32 	%f1783, %f1762, %f1782;
	fma.rn.f32 	%f1784, %f1781, %f23, %f1783;
	add.f32 	%f1785, %f77, 0fBF800000;
	fma.rn.f32 	%f1786, %f1780, %f1785, %f1784;
	sub.f32 	%f1787, %f1786, %f1778;
	fma.rn.f32 	%f1788, %f78, %f1787, %f1778;
	add.s32 	%r1931, %r1913, %r1905;
	and.b32  	%r1932, %r1931, 255;
	cvt.u64.u32 	%rd1392, %r1932;
	add.s64 	%rd1393, %rd1, %rd1392;
	ld.local.u8 	%rs335, [%rd1393+1340];
	cvt.rn.f32.u16 	%f1789, %rs335;
	cvt.rzi.u32.f32 	%r1933, %f1789;
	and.b32  	%r1934, %r1933, 15;
	mul.wide.u32 	%rd1394, %r1934, 12;
	add.s64 	%rd1395, %rd1166, %rd1394;
	ld.global.nc.f32 	%f1790, [%rd1395];
	ld.global.nc.f32 	%f1791, [%rd1395+4];
	ld.global.nc.f32 	%f1792, [%rd1395+8];
	mul.f32 	%f1793, %f1762, %f1792;
	add.f32 	%f1794, %f23, 0fBF800000;
	fma.rn.f32 	%f1795, %f1791, %f1794, %f1793;
	fma.rn.f32 	%f1796, %f1790, %f77, %f1795;
	add.s32 	%r1935, %r1922, %r1905;
	and.b32  	%r1936, %r1935, 255;
	cvt.u64.u32 	%rd1396, %r1936;
	add.s64 	%rd1397, %rd1, %rd1396;
	ld.local.u8 	%rs336, [%rd1397+1340];
	cvt.rn.f32.u16 	%f1797, %rs336;
	cvt.rzi.u32.f32 	%r1937, %f1797;
	and.b32  	%r1938, %r1937, 15;
	mul.wide.u32 	%rd1398, %r1938, 12;
	add.s64 	%rd1399, %rd1166, %rd1398;
	ld.global.nc.f32 	%f1798, [%rd1399];
	ld.global.nc.f32 	%f1799, [%rd1399+4];
	ld.global.nc.f32 	%f1800, [%rd1399+8];
	mul.f32 	%f1801, %f1762, %f1800;
	fma.rn.f32 	%f1802, %f1799, %f1794, %f1801;
	fma.rn.f32 	%f1803, %f1798, %f1785, %f1802;
	sub.f32 	%f1804, %f1803, %f1796;
	fma.rn.f32 	%f1805, %f78, %f1804, %f1796;
	sub.f32 	%f1806, %f1805, %f1788;
	fma.rn.f32 	%f1807, %f24, %f1806, %f1788;
	add.s32 	%r1939, %r1923, 1;
	and.b32  	%r1940, %r1939, 255;
	cvt.u64.u32 	%rd1400, %r1940;
	add.s64 	%rd1401, %rd1, %rd1400;
	ld.local.u8 	%rs337, [%rd1401+1340];
	cvt.rn.f32.u16 	%f1808, %rs337;
	cvt.rzi.u32.f32 	%r1941, %f1808;
	add.f32 	%f1809, %f1762, 0fBF800000;
	and.b32  	%r1942, %r1941, 15;
	mul.wide.u32 	%rd1402, %r1942, 12;
	add.s64 	%rd1403, %rd1166, %rd1402;
	ld.global.nc.f32 	%f1810, [%rd1403];
	ld.global.nc.f32 	%f1811, [%rd1403+4];
	ld.global.nc.f32 	%f1812, [%rd1403+8];
	mul.f32 	%f1813, %f1809, %f1812;
	fma.rn.f32 	%f1814, %f1811, %f23, %f1813;
	fma.rn.f32 	%f1815, %f1810, %f77, %f1814;
	add.s32 	%r1943, %r1927, 1;
	and.b32  	%r1944, %r1943, 255;
	cvt.u64.u32 	%rd1404, %r1944;
	add.s64 	%rd1405, %rd1, %rd1404;
	ld.local.u8 	%rs338, [%rd1405+1340];
	cvt.rn.f32.u16 	%f1816, %rs338;
	cvt.rzi.u32.f32 	%r1945, %f1816;
	and.b32  	%r1946, %r1945, 15;
	mul.wide.u32 	%rd1406, %r1946, 12;
	add.s64 	%rd1407, %rd1166, %rd1406;
	ld.global.nc.f32 	%f1817, [%rd1407];
	ld.global.nc.f32 	%f1818, [%rd1407+4];
	ld.global.nc.f32 	%f1819, [%rd1407+8];
	mul.f32 	%f1820, %f1809, %f1819;
	fma.rn.f32 	%f1821, %f1818, %f23, %f1820;
	fma.rn.f32 	%f1822, %f1817, %f1785, %f1821;
	sub.f32 	%f1823, %f1822, %f1815;
	fma.rn.f32 	%f1824, %f78, %f1823, %f1815;
	add.s32 	%r1947, %r1931, 1;
	and.b32  	%r1948, %r1947, 255;
	cvt.u64.u32 	%rd1408, %r1948;
	add.s64 	%rd1409, %rd1, %rd1408;
	ld.local.u8 	%rs339, [%rd1409+1340];
	cvt.rn.f32.u16 	%f1825, %rs339;
	cvt.rzi.u32.f32 	%r1949, %f1825;
	and.b32  	%r1950, %r1949, 15;
	mul.wide.u32 	%rd1410, %r1950, 12;
	add.s64 	%rd1411, %rd1166, %rd1410;
	ld.global.nc.f32 	%f1826, [%rd1411];
	ld.global.nc.f32 	%f1827, [%rd1411+4];
	ld.global.nc.f32 	%f1828, [%rd1411+8];
	mul.f32 	%f1829, %f1809, %f1828;
	fma.rn.f32 	%f1830, %f1827, %f1794, %f1829;
	fma.rn.f32 	%f1831, %f1826, %f77, %f1830;
	add.s32 	%r1951, %r1935, 1;
	and.b32  	%r1952, %r1951, 255;
	cvt.u64.u32 	%rd1412, %r1952;
	add.s64 	%rd1413, %rd1, %rd1412;
	ld.local.u8 	%rs340, [%rd1413+1340];
	cvt.rn.f32.u16 	%f1832, %rs340;
	cvt.rzi.u32.f32 	%r1953, %f1832;
	and.b32  	%r1954, %r1953, 15;
	mul.wide.u32 	%rd1414, %r1954, 12;
	add.s64 	%rd1415, %rd1166, %rd1414;
	ld.global.nc.f32 	%f1833, [%rd1415];
	ld.global.nc.f32 	%f1834, [%rd1415+4];
	ld.global.nc.f32 	%f1835, [%rd1415+8];
	mul.f32 	%f1836, %f1809, %f1835;
	fma.rn.f32 	%f1837, %f1834, %f1794, %f1836;
	fma.rn.f32 	%f1838, %f1833, %f1785, %f1837;
	sub.f32 	%f1839, %f1838, %f1831;
	fma.rn.f32 	%f1840, %f78, %f1839, %f1831;
	sub.f32 	%f1841, %f1840, %f1824;
	fma.rn.f32 	%f1842, %f24, %f1841, %f1824;
	sub.f32 	%f1843, %f1842, %f1807;
	fma.rn.f32 	%f1844, %f1765, %f1843, %f1807;
	fma.rn.f32 	%f1845, %f1844, 0f42000000, %f1759;
	fma.rn.f32 	%f1846, %f87, 0f3C800000, %f26;
	cvt.rmi.s32.f32 	%r1955, %f1846;
	cvt.rmi.f32.f32 	%f1847, %f1846;
	sub.f32 	%f1848, %f1846, %f1847;
	mul.f32 	%f1849, %f1848, %f1848;
	mul.f32 	%f1850, %f1848, %f1849;
	cvt.f64.f32 	%fd360, %f1850;
	cvt.f64.f32 	%fd361, %f1848;
	fma.rn.f64 	%fd362, %fd361, 0d4018000000000000, 0dC02E000000000000;
	fma.rn.f64 	%fd363, %fd362, %fd361, 0d4024000000000000;
	mul.f64 	%fd364, %fd363, %fd360;
	cvt.rn.f32.f64 	%f1851, %fd364;
	and.b32  	%r1956, %r159, 255;
	cvt.u64.u32 	%rd1416, %r1956;
	add.s64 	%rd1417, %rd1, %rd1416;
	ld.local.u8 	%rs341, [%rd1417+1608];
	cvt.rn.f32.u16 	%f1852, %rs341;
	cvt.rzi.s32.f32 	%r1957, %f1852;
	add.s32 	%r1958, %r1957, %r133;
	and.b32  	%r1959, %r1958, 255;
	cvt.u64.u32 	%rd1418, %r1959;
	add.s64 	%rd1419, %rd1, %rd1418;
	ld.local.u8 	%rs342, [%rd1419+1608];
	cvt.rn.f32.u16 	%f1853, %rs342;
	cvt.rzi.s32.f32 	%r1960, %f1853;
	add.s32 	%r1961, %r1958, 1;
	and.b32  	%r1962, %r1961, 255;
	cvt.u64.u32 	%rd1420, %r1962;
	add.s64 	%rd1421, %rd1, %rd1420;
	ld.local.u8 	%rs343, [%rd1421+1608];
	cvt.rn.f32.u16 	%f1854, %rs343;
	cvt.rzi.s32.f32 	%r1963, %f1854;
	add.s32 	%r1964, %r159, 1;
	and.b32  	%r1965, %r1964, 255;
	cvt.u64.u32 	%rd1422, %r1965;
	add.s64 	%rd1423, %rd1, %rd1422;
	ld.local.u8 	%rs344, [%rd1423+1608];
	cvt.rn.f32.u16 	%f1855, %rs344;
	cvt.rzi.s32.f32 	%r1966, %f1855;
	add.s32 	%r1967, %r1966, %r133;
	and.b32  	%r1968, %r1967, 255;
	cvt.u64.u32 	%rd1424, %r1968;
	add.s64 	%rd1425, %rd1, %rd1424;
	ld.local.u8 	%rs345, [%rd1425+1608];
	cvt.rn.f32.u16 	%f1856, %rs345;
	cvt.rzi.s32.f32 	%r1969, %f1856;
	add.s32 	%r1970, %r1967, 1;
	and.b32  	%r1971, %r1970, 255;
	cvt.u64.u32 	%rd1426, %r1971;
	add.s64 	%rd1427, %rd1, %rd1426;
	ld.local.u8 	%rs346, [%rd1427+1608];
	cvt.rn.f32.u16 	%f1857, %rs346;
	cvt.rzi.s32.f32 	%r1972, %f1857;
	add.s32 	%r1973, %r1960, %r1955;
	and.b32  	%r1974, %r1973, 255;
	cvt.u64.u32 	%rd1428, %r1974;
	add.s64 	%rd1429, %rd1, %rd1428;
	ld.local.u8 	%rs347, [%rd1429+1608];
	cvt.rn.f32.u16 	%f1858, %rs347;
	cvt.rzi.u32.f32 	%r1975, %f1858;
	and.b32  	%r1976, %r1975, 15;
	mul.wide.u32 	%rd1430, %r1976, 12;
	add.s64 	%rd1431, %rd1166, %rd1430;
	ld.global.nc.f32 	%f1859, [%rd1431];
	ld.global.nc.f32 	%f1860, [%rd1431+4];
	ld.global.nc.f32 	%f1861, [%rd1431+8];
	mul.f32 	%f1862, %f1848, %f1861;
	fma.rn.f32 	%f1863, %f1860, %f27, %f1862;
	fma.rn.f32 	%f1864, %f1859, %f79, %f1863;
	add.s32 	%r1977, %r1969, %r1955;
	and.b32  	%r1978, %r1977, 255;
	cvt.u64.u32 	%rd1432, %r1978;
	add.s64 	%rd1433, %rd1, %rd1432;
	ld.local.u8 	%rs348, [%rd1433+1608];
	cvt.rn.f32.u16 	%f1865, %rs348;
	cvt.rzi.u32.f32 	%r1979, %f1865;
	and.b32  	%r1980, %r1979, 15;
	mul.wide.u32 	%rd1434, %r1980, 12;
	add.s64 	%rd1435, %rd1166, %rd1434;
	ld.global.nc.f32 	%f1866, [%rd1435];
	ld.global.nc.f32 	%f1867, [%rd1435+4];
	ld.global.nc.f32 	%f1868, [%rd1435+8];
	mul.f32 	%f1869, %f1848, %f1868;
	fma.rn.f32 	%f1870, %f1867, %f27, %f1869;
	add.f32 	%f1871, %f79, 0fBF800000;
	fma.rn.f32 	%f1872, %f1866, %f1871, %f1870;
	sub.f32 	%f1873, %f1872, %f1864;
	fma.rn.f32 	%f1874, %f80, %f1873, %f1864;
	add.s32 	%r1981, %r1963, %r1955;
	and.b32  	%r1982, %r1981, 255;
	cvt.u64.u32 	%rd1436, %r1982;
	add.s64 	%rd1437, %rd1, %rd1436;
	ld.local.u8 	%rs349, [%rd1437+1608];
	cvt.rn.f32.u16 	%f1875, %rs349;
	cvt.rzi.u32.f32 	%r1983, %f1875;
	and.b32  	%r1984, %r1983, 15;
	mul.wide.u32 	%rd1438, %r1984, 12;
	add.s64 	%rd1439, %rd1166, %rd1438;
	ld.global.nc.f32 	%f1876, [%rd1439];
	ld.global.nc.f32 	%f1877, [%rd1439+4];
	ld.global.nc.f32 	%f1878, [%rd1439+8];
	mul.f32 	%f1879, %f1848, %f1878;
	add.f32 	%f1880, %f27, 0fBF800000;
	fma.rn.f32 	%f1881, %f1877, %f1880, %f1879;
	fma.rn.f32 	%f1882, %f1876, %f79, %f1881;
	add.s32 	%r1985, %r1972, %r1955;
	and.b32  	%r1986, %r1985, 255;
	cvt.u64.u32 	%rd1440, %r1986;
	add.s64 	%rd1441, %rd1, %rd1440;
	ld.local.u8 	%rs350, [%rd1441+1608];
	cvt.rn.f32.u16 	%f1883, %rs350;
	cvt.rzi.u32.f32 	%r1987, %f1883;
	and.b32  	%r1988, %r1987, 15;
	mul.wide.u32 	%rd1442, %r1988, 12;
	add.s64 	%rd1443, %rd1166, %rd1442;
	ld.global.nc.f32 	%f1884, [%rd1443];
	ld.global.nc.f32 	%f1885, [%rd1443+4];
	ld.global.nc.f32 	%f1886, [%rd1443+8];
	mul.f32 	%f1887, %f1848, %f1886;
	fma.rn.f32 	%f1888, %f1885, %f1880, %f1887;
	fma.rn.f32 	%f1889, %f1884, %f1871, %f1888;
	sub.f32 	%f1890, %f1889, %f1882;
	fma.rn.f32 	%f1891, %f80, %f1890, %f1882;
	sub.f32 	%f1892, %f1891, %f1874;
	fma.rn.f32 	%f1893, %f28, %f1892, %f1874;
	add.s32 	%r1989, %r1973, 1;
	and.b32  	%r1990, %r1989, 255;
	cvt.u64.u32 	%rd1444, %r1990;
	add.s64 	%rd1445, %rd1, %rd1444;
	ld.local.u8 	%rs351, [%rd1445+1608];
	cvt.rn.f32.u16 	%f1894, %rs351;
	cvt.rzi.u32.f32 	%r1991, %f1894;
	add.f32 	%f1895, %f1848, 0fBF800000;
	and.b32  	%r1992, %r1991, 15;
	mul.wide.u32 	%rd1446, %r1992, 12;
	add.s64 	%rd1447, %rd1166, %rd1446;
	ld.global.nc.f32 	%f1896, [%rd1447];
	ld.global.nc.f32 	%f1897, [%rd1447+4];
	ld.global.nc.f32 	%f1898, [%rd1447+8];
	mul.f32 	%f1899, %f1895, %f1898;
	fma.rn.f32 	%f1900, %f1897, %f27, %f1899;
	fma.rn.f32 	%f1901, %f1896, %f79, %f1900;
	add.s32 	%r1993, %r1977, 1;
	and.b32  	%r1994, %r1993, 255;
	cvt.u64.u32 	%rd1448, %r1994;
	add.s64 	%rd1449, %rd1, %rd1448;
	ld.local.u8 	%rs352, [%rd1449+1608];
	cvt.rn.f32.u16 	%f1902, %rs352;
	cvt.rzi.u32.f32 	%r1995, %f1902;
	and.b32  	%r1996, %r1995, 15;
	mul.wide.u32 	%rd1450, %r1996, 12;
	add.s64 	%rd1451, %rd1166, %rd1450;
	ld.global.nc.f32 	%f1903, [%rd1451];
	ld.global.nc.f32 	%f1904, [%rd1451+4];
	ld.global.nc.f32 	%f1905, [%rd1451+8];
	mul.f32 	%f1906, %f1895, %f1905;
	fma.rn.f32 	%f1907, %f1904, %f27, %f1906;
	fma.rn.f32 	%f1908, %f1903, %f1871, %f1907;
	sub.f32 	%f1909, %f1908, %f1901;
	fma.rn.f32 	%f1910, %f80, %f1909, %f1901;
	add.s32 	%r1997, %r1981, 1;
	and.b32  	%r1998, %r1997, 255;
	cvt.u64.u32 	%rd1452, %r1998;
	add.s64 	%rd1453, %rd1, %rd1452;
	ld.local.u8 	%rs353, [%rd1453+1608];
	cvt.rn.f32.u16 	%f1911, %rs353;
	cvt.rzi.u32.f32 	%r1999, %f1911;
	and.b32  	%r2000, %r1999, 15;
	mul.wide.u32 	%rd1454, %r2000, 12;
	add.s64 	%rd1455, %rd1166, %rd1454;
	ld.global.nc.f32 	%f1912, [%rd1455];
	ld.global.nc.f32 	%f1913, [%rd1455+4];
	ld.global.nc.f32 	%f1914, [%rd1455+8];
	mul.f32 	%f1915, %f1895, %f1914;
	fma.rn.f32 	%f1916, %f1913, %f1880, %f1915;
	fma.rn.f32 	%f1917, %f1912, %f79, %f1916;
	add.s32 	%r2001, %r1985, 1;
	and.b32  	%r2002, %r2001, 255;
	cvt.u64.u32 	%rd1456, %r2002;
	add.s64 	%rd1457, %rd1, %rd1456;
	ld.local.u8 	%rs354, [%rd1457+1608];
	cvt.rn.f32.u16 	%f1918, %rs354;
	cvt.rzi.u32.f32 	%r2003, %f1918;
	and.b32  	%r2004, %r2003, 15;
	mul.wide.u32 	%rd1458, %r2004, 12;
	add.s64 	%rd1459, %rd1166, %rd1458;
	ld.global.nc.f32 	%f1919, [%rd1459];
	ld.global.nc.f32 	%f1920, [%rd1459+4];
	ld.global.nc.f32 	%f1921, [%rd1459+8];
	mul.f32 	%f1922, %f1895, %f1921;
	fma.rn.f32 	%f1923, %f1920, %f1880, %f1922;
	fma.rn.f32 	%f1924, %f1919, %f1871, %f1923;
	sub.f32 	%f1925, %f1924, %f1917;
	fma.rn.f32 	%f1926, %f80, %f1925, %f1917;
	sub.f32 	%f1927, %f1926, %f1910;
	fma.rn.f32 	%f1928, %f28, %f1927, %f1910;
	sub.f32 	%f1929, %f1928, %f1893;
	fma.rn.f32 	%f1930, %f1851, %f1929, %f1893;
	fma.rn.f32 	%f1931, %f1930, 0f42800000, %f1845;
	fma.rn.f32 	%f1932, %f87, 0f3C000000, %f30;
	cvt.rmi.s32.f32 	%r2005, %f1932;
	cvt.rmi.f32.f32 	%f1933, %f1932;
	sub.f32 	%f1934, %f1932, %f1933;
	mul.f32 	%f1935, %f1934, %f1934;
	mul.f32 	%f1936, %f1934, %f1935;
	cvt.f64.f32 	%fd365, %f1936;
	cvt.f64.f32 	%fd366, %f1934;
	fma.rn.f64 	%fd367, %fd366, 0d4018000000000000, 0dC02E000000000000;
	fma.rn.f64 	%fd368, %fd367, %fd366, 0d4024000000000000;
	mul.f64 	%fd369, %fd368, %fd365;
	cvt.rn.f32.f64 	%f1937, %fd369;
	and.b32  	%r2006, %r160, 255;
	cvt.u64.u32 	%rd1460, %r2006;
	add.s64 	%rd1461, %rd1, %rd1460;
	ld.local.u8 	%rs355, [%rd1461+1876];
	cvt.rn.f32.u16 	%f1938, %rs355;
	cvt.rzi.s32.f32 	%r2007, %f1938;
	add.s32 	%r2008, %r2007, %r134;
	and.b32  	%r2009, %r2008, 255;
	cvt.u64.u32 	%rd1462, %r2009;
	add.s64 	%rd1463, %rd1, %rd1462;
	ld.local.u8 	%rs356, [%rd1463+1876];
	cvt.rn.f32.u16 	%f1939, %rs356;
	cvt.rzi.s32.f32 	%r2010, %f1939;
	add.s32 	%r2011, %r2008, 1;
	and.b32  	%r2012, %r2011, 255;
	cvt.u64.u32 	%rd1464, %r2012;
	add.s64 	%rd1465, %rd1, %rd1464;
	ld.local.u8 	%rs357, [%rd1465+1876];
	cvt.rn.f32.u16 	%f1940, %rs357;
	cvt.rzi.s32.f32 	%r2013, %f1940;
	add.s32 	%r2014, %r160, 1;
	and.b32  	%r2015, %r2014, 255;
	cvt.u64.u32 	%rd1466, %r2015;
	add.s64 	%rd1467, %rd1, %rd1466;
	ld.local.u8 	%rs358, [%rd1467+1876];
	cvt.rn.f32.u16 	%f1941, %rs358;
	cvt.rzi.s32.f32 	%r2016, %f1941;
	add.s32 	%r2017, %r2016, %r134;
	and.b32  	%r2018, %r2017, 255;
	cvt.u64.u32 	%rd1468, %r2018;
	add.s64 	%rd1469, %rd1, %rd1468;
	ld.local.u8 	%rs359, [%rd1469+1876];
	cvt.rn.f32.u16 	%f1942, %rs359;
	cvt.rzi.s32.f32 	%r2019, %f1942;
	add.s32 	%r2020, %r2017, 1;
	and.b32  	%r2021, %r2020, 255;
	cvt.u64.u32 	%rd1470, %r2021;
	add.s64 	%rd1471, %rd1, %rd1470;
	ld.local.u8 	%rs360, [%rd1471+1876];
	cvt.rn.f32.u16 	%f1943, %rs360;
	cvt.rzi.s32.f32 	%r2022, %f1943;
	add.s32 	%r2023, %r2010, %r2005;
	and.b32  	%r2024, %r2023, 255;
	cvt.u64.u32 	%rd1472, %r2024;
	add.s64 	%rd1473, %rd1, %rd1472;
	ld.local.u8 	%rs361, [%rd1473+1876];
	cvt.rn.f32.u16 	%f1944, %rs361;
	cvt.rzi.u32.f32 	%r2025, %f1944;
	and.b32  	%r2026, %r2025, 15;
	mul.wide.u32 	%rd1474, %r2026, 12;
	add.s64 	%rd1475, %rd1166, %rd1474;
	ld.global.nc.f32 	%f1945, [%rd1475];
	ld.global.nc.f32 	%f1946, [%rd1475+4];
	ld.global.nc.f32 	%f1947, [%rd1475+8];
	mul.f32 	%f1948, %f1934, %f1947;
	fma.rn.f32 	%f1949, %f1946, %f31, %f1948;
	fma.rn.f32 	%f1950, %f1945, %f81, %f1949;
	add.s32 	%r2027, %r2019, %r2005;
	and.b32  	%r2028, %r2027, 255;
	cvt.u64.u32 	%rd1476, %r2028;
	add.s64 	%rd1477, %rd1, %rd1476;
	ld.local.u8 	%rs362, [%rd1477+1876];
	cvt.rn.f32.u16 	%f1951, %rs362;
	cvt.rzi.u32.f32 	%r2029, %f1951;
	and.b32  	%r2030, %r2029, 15;
	mul.wide.u32 	%rd1478, %r2030, 12;
	add.s64 	%rd1479, %rd1166, %rd1478;
	ld.global.nc.f32 	%f1952, [%rd1479];
	ld.global.nc.f32 	%f1953, [%rd1479+4];
	ld.global.nc.f32 	%f1954, [%rd1479+8];
	mul.f32 	%f1955, %f1934, %f1954;
	fma.rn.f32 	%f1956, %f1953, %f31, %f1955;
	add.f32 	%f1957, %f81, 0fBF800000;
	fma.rn.f32 	%f1958, %f1952, %f1957, %f1956;
	sub.f32 	%f1959, %f1958, %f1950;
	fma.rn.f32 	%f1960, %f82, %f1959, %f1950;
	add.s32 	%r2031, %r2013, %r2005;
	and.b32  	%r2032, %r2031, 255;
	cvt.u64.u32 	%rd1480, %r2032;
	add.s64 	%rd1481, %rd1, %rd1480;
	ld.local.u8 	%rs363, [%rd1481+1876];
	cvt.rn.f32.u16 	%f1961, %rs363;
	cvt.rzi.u32.f32 	%r2033, %f1961;
	and.b32  	%r2034, %r2033, 15;
	mul.wide.u32 	%rd1482, %r2034, 12;
	add.s64 	%rd1483, %rd1166, %rd1482;
	ld.global.nc.f32 	%f1962, [%rd1483];
	ld.global.nc.f32 	%f1963, [%rd1483+4];
	ld.global.nc.f32 	%f1964, [%rd1483+8];
	mul.f32 	%f1965, %f1934, %f1964;
	add.f32 	%f1966, %f31, 0fBF800000;
	fma.rn.f32 	%f1967, %f1963, %f1966, %f1965;
	fma.rn.f32 	%f1968, %f1962, %f81, %f1967;
	add.s32 	%r2035, %r2022, %r2005;
	and.b32  	%r2036, %r2035, 255;
	cvt.u64.u32 	%rd1484, %r2036;
	add.s64 	%rd1485, %rd1, %rd1484;
	ld.local.u8 	%rs364, [%rd1485+1876];
	cvt.rn.f32.u16 	%f1969, %rs364;
	cvt.rzi.u32.f32 	%r2037, %f1969;
	and.b32  	%r2038, %r2037, 15;
	mul.wide.u32 	%rd1486, %r2038, 12;
	add.s64 	%rd1487, %rd1166, %rd1486;
	ld.global.nc.f32 	%f1970, [%rd1487];
	ld.global.nc.f32 	%f1971, [%rd1487+4];
	ld.global.nc.f32 	%f1972, [%rd1487+8];
	mul.f32 	%f1973, %f1934, %f1972;
	fma.rn.f32 	%f1974, %f1971, %f1966, %f1973;
	fma.rn.f32 	%f1975, %f1970, %f1957, %f1974;
	sub.f32 	%f1976, %f1975, %f1968;
	fma.rn.f32 	%f1977, %f82, %f1976, %f1968;
	sub.f32 	%f1978, %f1977, %f1960;
	fma.rn.f32 	%f1979, %f32, %f1978, %f1960;
	add.s32 	%r2039, %r2023, 1;
	and.b32  	%r2040, %r2039, 255;
	cvt.u64.u32 	%rd1488, %r2040;
	add.s64 	%rd1489, %rd1, %rd1488;
	ld.local.u8 	%rs365, [%rd1489+1876];
	cvt.rn.f32.u16 	%f1980, %rs365;
	cvt.rzi.u32.f32 	%r2041, %f1980;
	add.f32 	%f1981, %f1934, 0fBF800000;
	and.b32  	%r2042, %r2041, 15;
	mul.wide.u32 	%rd1490, %r2042, 12;
	add.s64 	%rd1491, %rd1166, %rd1490;
	ld.global.nc.f32 	%f1982, [%rd1491];
	ld.global.nc.f32 	%f1983, [%rd1491+4];
	ld.global.nc.f32 	%f1984, [%rd1491+8];
	mul.f32 	%f1985, %f1981, %f1984;
	fma.rn.f32 	%f1986, %f1983, %f31, %f1985;
	fma.rn.f32 	%f1987, %f1982, %f81, %f1986;
	add.s32 	%r2043, %r2027, 1;
	and.b32  	%r2044, %r2043, 255;
	cvt.u64.u32 	%rd1492, %r2044;
	add.s64 	%rd1493, %rd1, %rd1492;
	ld.local.u8 	%rs366, [%rd1493+1876];
	cvt.rn.f32.u16 	%f1988, %rs366;
	cvt.rzi.u32.f32 	%r2045, %f1988;
	and.b32  	%r2046, %r2045, 15;
	mul.wide.u32 	%rd1494, %r2046, 12;
	add.s64 	%rd1495, %rd1166, %rd1494;
	ld.global.nc.f32 	%f1989, [%rd1495];
	ld.global.nc.f32 	%f1990, [%rd1495+4];
	ld.global.nc.f32 	%f1991, [%rd1495+8];
	mul.f32 	%f1992, %f1981, %f1991;
	fma.rn.f32 	%f1993, %f1990, %f31, %f1992;
	fma.rn.f32 	%f1994, %f1989, %f1957, %f1993;
	sub.f32 	%f1995, %f1994, %f1987;
	fma.rn.f32 	%f1996, %f82, %f1995, %f1987;
	add.s32 	%r2047, %r2031, 1;
	and.b32  	%r2048, %r2047, 255;
	cvt.u64.u32 	%rd1496, %r2048;
	add.s64 	%rd1497, %rd1, %rd1496;
	ld.local.u8 	%rs367, [%rd1497+1876];
	cvt.rn.f32.u16 	%f1997, %rs367;
	cvt.rzi.u32.f32 	%r2049, %f1997;
	and.b32  	%r2050, %r2049, 15;
	mul.wide.u32 	%rd1498, %r2050, 12;
	add.s64 	%rd1499, %rd1166, %rd1498;
	ld.global.nc.f32 	%f1998, [%rd1499];
	ld.global.nc.f32 	%f1999, [%rd1499+4];
	ld.global.nc.f32 	%f2000, [%rd1499+8];
	mul.f32 	%f2001, %f1981, %f2000;
	fma.rn.f32 	%f2002, %f1999, %f1966, %f2001;
	fma.rn.f32 	%f2003, %f1998, %f81, %f2002;
	add.s32 	%r2051, %r2035, 1;
	and.b32  	%r2052, %r2051, 255;
	cvt.u64.u32 	%rd1500, %r2052;
	add.s64 	%rd1501, %rd1, %rd1500;
	ld.local.u8 	%rs368, [%rd1501+1876];
	cvt.rn.f32.u16 	%f2004, %rs368;
	cvt.rzi.u32.f32 	%r2053, %f2004;
	and.b32  	%r2054, %r2053, 15;
	mul.wide.u32 	%rd1502, %r2054, 12;
	add.s64 	%rd1503, %rd1166, %rd1502;
	ld.global.nc.f32 	%f2005, [%rd1503];
	ld.global.nc.f32 	%f2006, [%rd1503+4];
	ld.global.nc.f32 	%f2007, [%rd1503+8];
	mul.f32 	%f2008, %f1981, %f2007;
	fma.rn.f32 	%f2009, %f2006, %f1966, %f2008;
	fma.rn.f32 	%f2010, %f2005, %f1957, %f2009;
	sub.f32 	%f2011, %f2010, %f2003;
	fma.rn.f32 	%f2012, %f82, %f2011, %f2003;
	sub.f32 	%f2013, %f2012, %f1996;
	fma.rn.f32 	%f2014, %f32, %f2013, %f1996;
	sub.f32 	%f2015, %f2014, %f1979;
	fma.rn.f32 	%f2016, %f1937, %f2015, %f1979;
	fma.rn.f32 	%f2017, %f2016, 0f43000000, %f1931;
	fma.rn.f32 	%f2018, %f87, 0f3B800000, %f34;
	cvt.rmi.s32.f32 	%r2055, %f2018;
	cvt.rmi.f32.f32 	%f2019, %f2018;
	sub.f32 	%f2020, %f2018, %f2019;
	mul.f32 	%f2021, %f2020, %f2020;
	mul.f32 	%f2022, %f2020, %f2021;
	cvt.f64.f32 	%fd370, %f2022;
	cvt.f64.f32 	%fd371, %f2020;
	fma.rn.f64 	%fd372, %fd371, 0d4018000000000000, 0dC02E000000000000;
	fma.rn.f64 	%fd373, %fd372, %fd371, 0d4024000000000000;
	mul.f64 	%fd374, %fd373, %fd370;
	cvt.rn.f32.f64 	%f2023, %fd374;
	and.b32  	%r2056, %r161, 255;
	cvt.u64.u32 	%rd1504, %r2056;
	add.s64 	%rd1505, %rd1, %rd1504;
	ld.local.u8 	%rs369, [%rd1505+2144];
	cvt.rn.f32.u16 	%f2024, %rs369;
	cvt.rzi.s32.f32 	%r2057, %f2024;
	add.s32 	%r2058, %r2057, %r135;
	and.b32  	%r2059, %r2058, 255;
	cvt.u64.u32 	%rd1506, %r2059;
	add.s64 	%rd1507, %rd1, %rd1506;
	ld.local.u8 	%rs370, [%rd1507+2144];
	cvt.rn.f32.u16 	%f2025, %rs370;
	cvt.rzi.s32.f32 	%r2060, %f2025;
	add.s32 	%r2061, %r2058, 1;
	and.b32  	%r2062, %r2061, 255;
	cvt.u64.u32 	%rd1508, %r2062;
	add.s64 	%rd1509, %rd1, %rd1508;
	ld.local.u8 	%rs371, [%rd1509+2144];
	cvt.rn.f32.u16 	%f2026, %rs371;
	cvt.rzi.s32.f32 	%r2063, %f2026;
	add.s32 	%r2064, %r161, 1;
	and.b32  	%r2065, %r2064, 255;
	cvt.u64.u32 	%rd1510, %r2065;
	add.s64 	%rd1511, %rd1, %rd1510;
	ld.local.u8 	%rs372, [%rd1511+2144];
	cvt.rn.f32.u16 	%f2027, %rs372;
	cvt.rzi.s32.f32 	%r2066, %f2027;
	add.s32 	%r2067, %r2066, %r135;
	and.b32  	%r2068, %r2067, 255;
	cvt.u64.u32 	%rd1512, %r2068;
	add.s64 	%rd1513, %rd1, %rd1512;
	ld.local.u8 	%rs373, [%rd1513+2144];
	cvt.rn.f32.u16 	%f2028, %rs373;
	cvt.rzi.s32.f32 	%r2069, %f2028;
	add.s32 	%r2070, %r2067, 1;
	and.b32  	%r2071, %r2070, 255;
	cvt.u64.u32 	%rd1514, %r2071;
	add.s64 	%rd1515, %rd1, %rd1514;
	ld.local.u8 	%rs374, [%rd1515+2144];
	cvt.rn.f32.u16 	%f2029, %rs374;
	cvt.rzi.s32.f32 	%r2072, %f2029;
	add.s32 	%r2073, %r2060, %r2055;
	and.b32  	%r2074, %r2073, 255;
	cvt.u64.u32 	%rd1516, %r2074;
	add.s64 	%rd1517, %rd1, %rd1516;
	ld.local.u8 	%rs375, [%rd1517+2144];
	cvt.rn.f32.u16 	%f2030, %rs375;
	cvt.rzi.u32.f32 	%r2075, %f2030;
	and.b32  	%r2076, %r2075, 15;
	mul.wide.u32 	%rd1518, %r2076, 12;
	add.s64 	%rd1519, %rd1166, %rd1518;
	ld.global.nc.f32 	%f2031, [%rd1519];
	ld.global.nc.f32 	%f2032, [%rd1519+4];
	ld.global.nc.f32 	%f2033, [%rd1519+8];
	mul.f32 	%f2034, %f2020, %f2033;
	fma.rn.f32 	%f2035, %f2032, %f35, %f2034;
	fma.rn.f32 	%f2036, %f2031, %f83, %f2035;
	add.s32 	%r2077, %r2069, %r2055;
	and.b32  	%r2078, %r2077, 255;
	cvt.u64.u32 	%rd1520, %r2078;
	add.s64 	%rd1521, %rd1, %rd1520;
	ld.local.u8 	%rs376, [%rd1521+2144];
	cvt.rn.f32.u16 	%f2037, %rs376;
	cvt.rzi.u32.f32 	%r2079, %f2037;
	and.b32  	%r2080, %r2079, 15;
	mul.wide.u32 	%rd1522, %r2080, 12;
	add.s64 	%rd1523, %rd1166, %rd1522;
	ld.global.nc.f32 	%f2038, [%rd1523];
	ld.global.nc.f32 	%f2039, [%rd1523+4];
	ld.global.nc.f32 	%f2040, [%rd1523+8];
	mul.f32 	%f2041, %f2020, %f2040;
	fma.rn.f32 	%f2042, %f2039, %f35, %f2041;
	add.f32 	%f2043, %f83, 0fBF800000;
	fma.rn.f32 	%f2044, %f2038, %f2043, %f2042;
	sub.f32 	%f2045, %f2044, %f2036;
	fma.rn.f32 	%f2046, %f84, %f2045, %f2036;
	add.s32 	%r2081, %r2063, %r2055;
	and.b32  	%r2082, %r2081, 255;
	cvt.u64.u32 	%rd1524, %r2082;
	add.s64 	%rd1525, %rd1, %rd1524;
	ld.local.u8 	%rs377, [%rd1525+2144];
	cvt.rn.f32.u16 	%f2047, %rs377;
	cvt.rzi.u32.f32 	%r2083, %f2047;
	and.b32  	%r2084, %r2083, 15;
	mul.wide.u32 	%rd1526, %r2084, 12;
	add.s64 	%rd1527, %rd1166, %rd1526;
	ld.global.nc.f32 	%f2048, [%rd1527];
	ld.global.nc.f32 	%f2049, [%rd1527+4];
	ld.global.nc.f32 	%f2050, [%rd1527+8];
	mul.f32 	%f2051, %f2020, %f2050;
	add.f32 	%f2052, %f35, 0fBF800000;
	fma.rn.f32 	%f2053, %f2049, %f2052, %f2051;
	fma.rn.f32 	%f2054, %f2048, %f83, %f2053;
	add.s32 	%r2085, %r2072, %r2055;
	and.b32  	%r2086, %r2085, 255;
	cvt.u64.u32 	%rd1528, %r2086;
	add.s64 	%rd1529, %rd1, %rd1528;
	ld.local.u8 	%rs378, [%rd1529+2144];
	cvt.rn.f32.u16 	%f2055, %rs378;
	cvt.rzi.u32.f32 	%r2087, %f2055;
	and.b32  	%r2088, %r2087, 15;
	mul.wide.u32 	%rd1530, %r2088, 12;
	add.s64 	%rd1531, %rd1166, %rd1530;
	ld.global.nc.f32 	%f2056, [%rd1531];
	ld.global.nc.f32 	%f2057, [%rd1531+4];
	ld.global.nc.f32 	%f2058, [%rd1531+8];
	mul.f32 	%f2059, %f2020, %f2058;
	fma.rn.f32 	%f2060, %f2057, %f2052, %f2059;
	fma.rn.f32 	%f2061, %f2056, %f2043, %f2060;
	sub.f32 	%f2062, %f2061, %f2054;
	fma.rn.f32 	%f2063, %f84, %f2062, %f2054;
	sub.f32 	%f2064, %f2063, %f2046;
	fma.rn.f32 	%f2065, %f36, %f2064, %f2046;
	add.s32 	%r2089, %r2073, 1;
	and.b32  	%r2090, %r2089, 255;
	cvt.u64.u32 	%rd1532, %r2090;
	add.s64 	%rd1533, %rd1, %rd1532;
	ld.local.u8 	%rs379, [%rd1533+2144];
	cvt.rn.f32.u16 	%f2066, %rs379;
	cvt.rzi.u32.f32 	%r2091, %f2066;
	add.f32 	%f2067, %f2020, 0fBF800000;
	and.b32  	%r2092, %r2091, 15;
	mul.wide.u32 	%rd1534, %r2092, 12;
	add.s64 	%rd1535, %rd1166, %rd1534;
	ld.global.nc.f32 	%f2068, [%rd1535];
	ld.global.nc.f32 	%f2069, [%rd1535+4];
	ld.global.nc.f32 	%f2070, [%rd1535+8];
	mul.f32 	%f2071, %f2067, %f2070;
	fma.rn.f32 	%f2072, %f2069, %f35, %f2071;
	fma.rn.f32 	%f2073, %f2068, %f83, %f2072;
	add.s32 	%r2093, %r2077, 1;
	and.b32  	%r2094, %r2093, 255;
	cvt.u64.u32 	%rd1536, %r2094;
	add.s64 	%rd1537, %rd1, %rd1536;
	ld.local.u8 	%rs380, [%rd1537+2144];
	cvt.rn.f32.u16 	%f2074, %rs380;
	cvt.rzi.u32.f32 	%r2095, %f2074;
	and.b32  	%r2096, %r2095, 15;
	mul.wide.u32 	%rd1538, %r2096, 12;
	add.s64 	%rd1539, %rd1166, %rd1538;
	ld.global.nc.f32 	%f2075, [%rd1539];
	ld.global.nc.f32 	%f2076, [%rd1539+4];
	ld.global.nc.f32 	%f2077, [%rd1539+8];
	mul.f32 	%f2078, %f2067, %f2077;
	fma.rn.f32 	%f2079, %f2076, %f35, %f2078;
	fma.rn.f32 	%f2080, %f2075, %f2043, %f2079;
	sub.f32 	%f2081, %f2080, %f2073;
	fma.rn.f32 	%f2082, %f84, %f2081, %f2073;
	add.s32 	%r2097, %r2081, 1;
	and.b32  	%r2098, %r2097, 255;
	cvt.u64.u32 	%rd1540, %r2098;
	add.s64 	%rd1541, %rd1, %rd1540;
	ld.local.u8 	%rs381, [%rd1541+2144];
	cvt.rn.f32.u16 	%f2083, %rs381;
	cvt.rzi.u32.f32 	%r2099, %f2083;
	and.b32  	%r2100, %r2099, 15;
	mul.wide.u32 	%rd1542, %r2100, 12;
	add.s64 	%rd1543, %rd1166, %rd1542;
	ld.global.nc.f32 	%f2084, [%rd1543];
	ld.global.nc.f32 	%f2085, [%rd1543+4];
	ld.global.nc.f32 	%f2086, [%rd1543+8];
	mul.f32 	%f2087, %f2067, %f2086;
	fma.rn.f32 	%f2088, %f2085, %f2052, %f2087;
	fma.rn.f32 	%f2089, %f2084, %f83, %f2088;
	add.s32 	%r2101, %r2085, 1;
	and.b32  	%r2102, %r2101, 255;
	cvt.u64.u32 	%rd1544, %r2102;
	add.s64 	%rd1545, %rd1, %rd1544;
	ld.local.u8 	%rs382, [%rd1545+2144];
	cvt.rn.f32.u16 	%f2090, %rs382;
	cvt.rzi.u32.f32 	%r2103, %f2090;
	and.b32  	%r2104, %r2103, 15;
	mul.wide.u32 	%rd1546, %r2104, 12;
	add.s64 	%rd1547, %rd1166, %rd1546;
	ld.global.nc.f32 	%f2091, [%rd1547];
	ld.global.nc.f32 	%f2092, [%rd1547+4];
	ld.global.nc.f32 	%f2093, [%rd1547+8];
	mul.f32 	%f2094, %f2067, %f2093;
	fma.rn.f32 	%f2095, %f2092, %f2052, %f2094;
	fma.rn.f32 	%f2096, %f2091, %f2043, %f2095;
	sub.f32 	%f2097, %f2096, %f2089;
	fma.rn.f32 	%f2098, %f84, %f2097, %f2089;
	sub.f32 	%f2099, %f2098, %f2082;
	fma.rn.f32 	%f2100, %f36, %f2099, %f2082;
	sub.f32 	%f2101, %f2100, %f2065;
	fma.rn.f32 	%f2102, %f2023, %f2101, %f2065;
	fma.rn.f32 	%f2103, %f2102, 0f43800000, %f2017;
	fma.rn.f32 	%f2104, %f87, 0f3B000000, %f38;
	cvt.rmi.s32.f32 	%r2105, %f2104;
	cvt.rmi.f32.f32 	%f2105, %f2104;
	sub.f32 	%f2106, %f2104, %f2105;
	mul.f32 	%f2107, %f2106, %f2106;
	mul.f32 	%f2108, %f2106, %f2107;
	cvt.f64.f32 	%fd375, %f2108;
	cvt.f64.f32 	%fd376, %f2106;
	fma.rn.f64 	%fd377, %fd376, 0d4018000000000000, 0dC02E000000000000;
	fma.rn.f64 	%fd378, %fd377, %fd376, 0d4024000000000000;
	mul.f64 	%fd379, %fd378, %fd375;
	cvt.rn.f32.f64 	%f2109, %fd379;
	and.b32  	%r2106, %r162, 255;
	cvt.u64.u32 	%rd1548, %r2106;
	add.s64 	%rd1549, %rd1, %rd1548;
	ld.local.u8 	%rs383, [%rd1549+2412];
	cvt.rn.f32.u16 	%f2110, %rs383;
	cvt.rzi.s32.f32 	%r2107, %f2110;
	add.s32 	%r2108, %r2107, %r136;
	and.b32  	%r2109, %r2108, 255;
	cvt.u64.u32 	%rd1550, %r2109;
	add.s64 	%rd1551, %rd1, %rd1550;
	ld.local.u8 	%rs384, [%rd1551+2412];
	cvt.rn.f32.u16 	%f2111, %rs384;
	cvt.rzi.s32.f32 	%r2110, %f2111;
	add.s32 	%r2111, %r2108, 1;
	and.b32  	%r2112, %r2111, 255;
	cvt.u64.u32 	%rd1552, %r2112;
	add.s64 	%rd1553, %rd1, %rd1552;
	ld.local.u8 	%rs385, [%rd1553+2412];
	cvt.rn.f32.u16 	%f2112, %rs385;
	cvt.rzi.s32.f32 	%r2113, %f2112;
	add.s32 	%r2114, %r162, 1;
	and.b32  	%r2115, %r2114, 255;
	cvt.u64.u32 	%rd1554, %r2115;
	add.s64 	%rd1555, %rd1, %rd1554;
	ld.local.u8 	%rs386, [%rd1555+2412];
	cvt.rn.f32.u16 	%f2113, %rs386;
	cvt.rzi.s32.f32 	%r2116, %f2113;
	add.s32 	%r2117, %r2116, %r136;
	and.b32  	%r2118, %r2117, 255;
	cvt.u64.u32 	%rd1556, %r2118;
	add.s64 	%rd1557, %rd1, %rd1556;
	ld.local.u8 	%rs387, [%rd1557+2412];
	cvt.rn.f32.u16 	%f2114, %rs387;
	cvt.rzi.s32.f32 	%r2119, %f2114;
	add.s32 	%r2120, %r2117, 1;
	and.b32  	%r2121, %r2120, 255;
	cvt.u64.u32 	%rd1558, %r2121;
	add.s64 	%rd1559, %rd1, %rd1558;
	ld.local.u8 	%rs388, [%rd1559+2412];
	cvt.rn.f32.u16 	%f2115, %rs388;
	cvt.rzi.s32.f32 	%r2122, %f2115;
	add.s32 	%r2123, %r2110, %r2105;
	and.b32  	%r2124, %r2123, 255;
	cvt.u64.u32 	%rd1560, %r2124;
	add.s64 	%rd1561, %rd1, %rd1560;
	ld.local.u8 	%rs389, [%rd1561+2412];
	cvt.rn.f32.u16 	%f2116, %rs389;
	cvt.rzi.u32.f32 	%r2125, %f2116;
	and.b32  	%r2126, %r2125, 15;
	mul.wide.u32 	%rd1562, %r2126, 12;
	add.s64 	%rd1563, %rd1166, %rd1562;
	ld.global.nc.f32 	%f2117, [%rd1563];
	ld.global.nc.f32 	%f2118, [%rd1563+4];
	ld.global.nc.f32 	%f2119, [%rd1563+8];
	mul.f32 	%f2120, %f2106, %f2119;
	fma.rn.f32 	%f2121, %f2118, %f39, %f2120;
	fma.rn.f32 	%f2122, %f2117, %f85, %f2121;
	add.s32 	%r2127, %r2119, %r2105;
	and.b32  	%r2128, %r2127, 255;
	cvt.u64.u32 	%rd1564, %r2128;
	add.s64 	%rd1565, %rd1, %rd1564;
	ld.local.u8 	%rs390, [%rd1565+2412];
	cvt.rn.f32.u16 	%f2123, %rs390;
	cvt.rzi.u32.f32 	%r2129, %f2123;
	and.b32  	%r2130, %r2129, 15;
	mul.wide.u32 	%rd1566, %r2130, 12;
	add.s64 	%rd1567, %rd1166, %rd1566;
	ld.global.nc.f32 	%f2124, [%rd1567];
	ld.global.nc.f32 	%f2125, [%rd1567+4];
	ld.global.nc.f32 	%f2126, [%rd1567+8];
	mul.f32 	%f2127, %f2106, %f2126;
	fma.rn.f32 	%f2128, %f2125, %f39, %f2127;
	add.f32 	%f2129, %f85, 0fBF800000;
	fma.rn.f32 	%f2130, %f2124, %f2129, %f2128;
	sub.f32 	%f2131, %f2130, %f2122;
	fma.rn.f32 	%f2132, %f86, %f2131, %f2122;
	add.s32 	%r2131, %r2113, %r2105;
	and.b32  	%r2132, %r2131, 255;
	cvt.u64.u32 	%rd1568, %r2132;
	add.s64 	%rd1569, %rd1, %rd1568;
	ld.local.u8 	%rs391, [%rd1569+2412];
	cvt.rn.f32.u16 	%f2133, %rs391;
	cvt.rzi.u32.f32 	%r2133, %f2133;
	and.b32  	%r2134, %r2133, 15;
	mul.wide.u32 	%rd1570, %r2134, 12;
	add.s64 	%rd1571, %rd1166, %rd1570;
	ld.global.nc.f32 	%f2134, [%rd1571];
	ld.global.nc.f32 	%f2135, [%rd1571+4];
	ld.global.nc.f32 	%f2136, [%rd1571+8];
	mul.f32 	%f2137, %f2106, %f2136;
	add.f32 	%f2138, %f39, 0fBF800000;
	fma.rn.f32 	%f2139, %f2135, %f2138, %f2137;
	fma.rn.f32 	%f2140, %f2134, %f85, %f2139;
	add.s32 	%r2135, %r2122, %r2105;
	and.b32  	%r2136, %r2135, 255;
	cvt.u64.u32 	%rd1572, %r2136;
	add.s64 	%rd1573, %rd1, %rd1572;
	ld.local.u8 	%rs392, [%rd1573+2412];
	cvt.rn.f32.u16 	%f2141, %rs392;
	cvt.rzi.u32.f32 	%r2137, %f2141;
	and.b32  	%r2138, %r2137, 15;
	mul.wide.u32 	%rd1574, %r2138, 12;
	add.s64 	%rd1575, %rd1166, %rd1574;
	ld.global.nc.f32 	%f2142, [%rd1575];
	ld.global.nc.f32 	%f2143, [%rd1575+4];
	ld.global.nc.f32 	%f2144, [%rd1575+8];
	mul.f32 	%f2145, %f2106, %f2144;
	fma.rn.f32 	%f2146, %f2143, %f2138, %f2145;
	fma.rn.f32 	%f2147, %f2142, %f2129, %f2146;
	sub.f32 	%f2148, %f2147, %f2140;
	fma.rn.f32 	%f2149, %f86, %f2148, %f2140;
	sub.f32 	%f2150, %f2149, %f2132;
	fma.rn.f32 	%f2151, %f40, %f2150, %f2132;
	add.s32 	%r2139, %r2123, 1;
	and.b32  	%r2140, %r2139, 255;
	cvt.u64.u32 	%rd1576, %r2140;
	add.s64 	%rd1577, %rd1, %rd1576;
	ld.local.u8 	%rs393, [%rd1577+2412];
	cvt.rn.f32.u16 	%f2152, %rs393;
	cvt.rzi.u32.f32 	%r2141, %f2152;
	add.f32 	%f2153, %f2106, 0fBF800000;
	and.b32  	%r2142, %r2141, 15;
	mul.wide.u32 	%rd1578, %r2142, 12;
	add.s64 	%rd1579, %rd1166, %rd1578;
	ld.global.nc.f32 	%f2154, [%rd1579];
	ld.global.nc.f32 	%f2155, [%rd1579+4];
	ld.global.nc.f32 	%f2156, [%rd1579+8];
	mul.f32 	%f2157, %f2153, %f2156;
	fma.rn.f32 	%f2158, %f2155, %f39, %f2157;
	fma.rn.f32 	%f2159, %f2154, %f85, %f2158;
	add.s32 	%r2143, %r2127, 1;
	and.b32  	%r2144, %r2143, 255;
	cvt.u64.u32 	%rd1580, %r2144;
	add.s64 	%rd1581, %rd1, %rd1580;
	ld.local.u8 	%rs394, [%rd1581+2412];
	cvt.rn.f32.u16 	%f2160, %rs394;
	cvt.rzi.u32.f32 	%r2145, %f2160;
	and.b32  	%r2146, %r2145, 15;
	mul.wide.u32 	%rd1582, %r2146, 12;
	add.s64 	%rd1583, %rd1166, %rd1582;
	ld.global.nc.f32 	%f2161, [%rd1583];
	ld.global.nc.f32 	%f2162, [%rd1583+4];
	ld.global.nc.f32 	%f2163, [%rd1583+8];
	mul.f32 	%f2164, %f2153, %f2163;
	fma.rn.f32 	%f2165, %f2162, %f39, %f2164;
	fma.rn.f32 	%f2166, %f2161, %f2129, %f2165;
	sub.f32 	%f2167, %f2166, %f2159;
	fma.rn.f32 	%f2168, %f86, %f2167, %f2159;
	add.s32 	%r2147, %r2131, 1;
	and.b32  	%r2148, %r2147, 255;
	cvt.u64.u32 	%rd1584, %r2148;
	add.s64 	%rd1585, %rd1, %rd1584;
	ld.local.u8 	%rs395, [%rd1585+2412];
	cvt.rn.f32.u16 	%f2169, %rs395;
	cvt.rzi.u32.f32 	%r2149, %f2169;
	and.b32  	%r2150, %r2149, 15;
	mul.wide.u32 	%rd1586, %r2150, 12;
	add.s64 	%rd1587, %rd1166, %rd1586;
	ld.global.nc.f32 	%f2170, [%rd1587];
	ld.global.nc.f32 	%f2171, [%rd1587+4];
	ld.global.nc.f32 	%f2172, [%rd1587+8];
	mul.f32 	%f2173, %f2153, %f2172;
	fma.rn.f32 	%f2174, %f2171, %f2138, %f2173;
	fma.rn.f32 	%f2175, %f2170, %f85, %f2174;
	add.s32 	%r2151, %r2135, 1;
	and.b32  	%r2152, %r2151, 255;
	cvt.u64.u32 	%rd1588, %r2152;
	add.s64 	%rd1589, %rd1, %rd1588;
	ld.local.u8 	%rs396, [%rd1589+2412];
	cvt.rn.f32.u16 	%f2176, %rs396;
	cvt.rzi.u32.f32 	%r2153, %f2176;
	and.b32  	%r2154, %r2153, 15;
	mul.wide.u32 	%rd1590, %r2154, 12;
	add.s64 	%rd1591, %rd1166, %rd1590;
	ld.global.nc.f32 	%f2177, [%rd1591];
	ld.global.nc.f32 	%f2178, [%rd1591+4];
	ld.global.nc.f32 	%f2179, [%rd1591+8];
	mul.f32 	%f2180, %f2153, %f2179;
	fma.rn.f32 	%f2181, %f2178, %f2138, %f2180;
	fma.rn.f32 	%f2182, %f2177, %f2129, %f2181;
	sub.f32 	%f2183, %f2182, %f2175;
	fma.rn.f32 	%f2184, %f86, %f2183, %f2175;
	sub.f32 	%f2185, %f2184, %f2168;
	fma.rn.f32 	%f2186, %f40, %f2185, %f2168;
	sub.f32 	%f2187, %f2186, %f2151;
	fma.rn.f32 	%f2188, %f2109, %f2187, %f2151;
	fma.rn.f32 	%f2189, %f2188, 0f44000000, %f2103;
	setp.geu.f32 	%p52, %f2189, 0fC4000000;
	@%p52 bra 	$L__BB1_138;
	ld.param.u64 	%rd1595, [_Z30get_monoliths_world_per_threadiiPf_param_2];
	cvta.to.global.u64 	%rd1592, %rd1595;
	mov.u32 	%r2155, %ctaid.x;
	mov.u32 	%r2156, %ntid.x;
	mov.u32 	%r2157, %tid.x;
	mad.lo.s32 	%r2158, %r2155, %r2156, %r2157;
	mul.wide.u32 	%rd1593, %r2158, 4;
	add.s64 	%rd1594, %rd1592, %rd1593;
	ld.global.f32 	%f2190, [%rd1594];
	add.f32 	%f2191, %f2190, 0f41800000;
	st.global.f32 	[%rd1594], %f2191;
$L__BB1_138:
	add.s64 	%rd1642, %rd158, 4;
	setp.lt.s64 	%p53, %rd158, 253;
	@%p53 bra 	$L__BB1_133;
	add.s64 	%rd160, %rd1641, 4;
	setp.lt.s64 	%p54, %rd1641, 253;
	mov.u64 	%rd1641, %rd160;
	@%p54 bra 	$L__BB1_132;
	bra.uni 	$L__BB1_142;
$L__BB1_140:
	add.s32 	%r2194, %r148, 200;
	setp.lt.s32 	%p55, %r148, 1;
	@%p55 bra 	$L__BB1_127;
	add.s32 	%r2193, %r2193, 200;
	setp.gt.u32 	%p56, %r2193, 200;
	@%p56 bra 	$L__BB1_142;
	bra.uni 	$L__BB1_126;
$L__BB1_142:
	ret;

}


// ===== COMPILED SASS (sm_100) =====

	.target	sm_100

	.elftype	@"ET_EXEC"


//--------------------- .note.nv.tkinfo           --------------------------
	.section	.note.nv.tkinfo,"",@"SHT_NOTE"
	.sectionflags	@"SHF_NOTE_NV_TKINFO"
	.tkinfo
        /*0018*/ 	.word	0x00000002
        /*0030*/ 	.string	""
        /*0030*/ 	.string	"ptxas"
        /*0030*/ 	.string	"Cuda compilation tools, release 13.0, V13.0.88"
        /*0030*/ 	.string	"Build cuda_13.0.r13.0/compiler.36424714_0"
        /*0030*/ 	.string	"-arch sm_100 -m 64 "



//--------------------- .note.nv.cuinfo           --------------------------
	.section	.note.nv.cuinfo,"",@"SHT_NOTE"
	.sectionflags	@"SHF_NOTE_NV_CUINFO"
        /*0018*/ 	.short	0x0002
        /*001a*/ 	.short	0x0064
        /*001c*/ 	.short	0x0082
	.zero		2


//--------------------- .nv.info                  --------------------------
	.section	.nv.info,"",@"SHT_CUDA_INFO"
	.align	4


	//----- nvinfo : EIATTR_REGCOUNT
	.align		4
        /*0000*/ 	.byte	0x04, 0x2f
        /*0002*/ 	.short	(.L_3 - .L_2)
	.align		4
.L_2:
        /*0004*/ 	.word	index@(_Z29get_monoliths_world_per_blockiiPf)
        /*0008*/ 	.word	0x0000002f


	//----- nvinfo : EIATTR_FRAME_SIZE
	.align		4
.L_3:
        /*000c*/ 	.byte	0x04, 0x11
        /*000e*/ 	.short	(.L_5 - .L_4)
	.align		4
.L_4:
        /*0010*/ 	.word	index@($__internal_1_$__cuda_sm3x_div_rn_noftz_f32_slowpath)
        /*0014*/ 	.word	0x00000008


	//----- nvinfo : EIATTR_FRAME_SIZE
	.align		4
.L_5:
        /*0018*/ 	.byte	0x04, 0x11
        /*001a*/ 	.short	(.L_7 - .L_6)
	.align		4
.L_6:
        /*001c*/ 	.word	index@(_Z29get_monoliths_world_per_blockiiPf)
        /*0020*/ 	.word	0x00000008


	//----- nvinfo : EIATTR_REGCOUNT
	.align		4
.L_7:
        /*0024*/ 	.byte	0x04, 0x2f
        /*0026*/ 	.short	(.L_9 - .L_8)
	.align		4
.L_8:
        /*0028*/ 	.word	index@(_Z30get_monoliths_world_per_threadiiPf)
        /*002c*/ 	.word	0x0000008e


	//----- nvinfo : EIATTR_FRAME_SIZE
	.align		4
.L_9:
        /*0030*/ 	.byte	0x04, 0x11
        /*0032*/ 	.short	(.L_11 - .L_10)
	.align		4
.L_10:
        /*0034*/ 	.word	index@($__internal_0_$__cuda_sm3x_div_rn_noftz_f32_slowpath)
        /*0038*/ 	.word	0x00001b40


	//----- nvinfo : EIATTR_FRAME_SIZE
	.align		4
.L_11:
        /*003c*/ 	.byte	0x04, 0x11
        /*003e*/ 	.short	(.L_13 - .L_12)
	.align		4
.L_12:
        /*0040*/ 	.word	index@(_Z30get_monoliths_world_per_threadiiPf)
        /*0044*/ 	.word	0x00001b40


	//----- nvinfo : EIATTR_MIN_STACK_SIZE
	.align		4
.L_13:
        /*0048*/ 	.byte	0x04, 0x12
        /*004a*/ 	.short	(.L_15 - .L_14)
	.align		4
.L_14:
        /*004c*/ 	.word	index@(_Z30get_monoliths_world_per_threadiiPf)
        /*0050*/ 	.word	0x00001b40


	//----- nvinfo : EIATTR_MIN_STACK_SIZE
	.align		4
.L_15:
        /*0054*/ 	.byte	0x04, 0x12
        /*0056*/ 	.short	(.L_17 - .L_16)
	.align		4
.L_16:
        /*0058*/ 	.word	index@(_Z29get_monoliths_world_per_blockiiPf)
        /*005c*/ 	.word	0x00000008
.L_17:


//--------------------- .nv.compat                --------------------------
	.section	.nv.compat,"",@"SHT_CUDA_COMPAT_INFO"
	.align	4
        /*0000*/ 	.byte	0x02, 0x09, 0x00, 0x00, 0x02, 0x02, 0x01, 0x00, 0x02, 0x05, 0x05, 0x00, 0x03, 0x07, 0x01, 0x01
        /*0010*/ 	.byte	0x02, 0x03, 0x00, 0x00, 0x02, 0x06, 0x01, 0x00, 0x04, 0x0b, 0x08, 0x00, 0x01, 0x00, 0x00, 0x00
        /*0020*/ 	.byte	0x00, 0x00, 0x00, 0x00


//--------------------- .nv.info._Z30get_monoliths_world_per_threadiiPf --------------------------
	.section	.nv.info._Z30get_monoliths_world_per_threadiiPf,"",@"SHT_CUDA_INFO"
	.sectionflags	@""
	.align	4


	//----- nvinfo : EIATTR_CUDA_API_VERSION
	.align		4
        /*0000*/ 	.byte	0x04, 0x37
        /*0002*/ 	.short	(.L_19 - .L_18)
.L_18:
        /*0004*/ 	.word	0x00000082


	//----- nvinfo : EIATTR_KPARAM_INFO
	.align		4
.L_19:
        /*0008*/ 	.byte	0x04, 0x17
        /*000a*/ 	.short	(.L_21 - .L_20)
.L_20:
        /*000c*/ 	.word	0x00000000
        /*0010*/ 	.short	0x0002
        /*0012*/ 	.short	0x0008
        /*0014*/ 	.byte	0x00, 0xf5, 0x21, 0x00


	//----- nvinfo : EIATTR_KPARAM_INFO
	.align		4
.L_21:
        /*0018*/ 	.byte	0x04, 0x17
        /*001a*/ 	.short	(.L_23 - .L_22)
.L_22:
        /*001c*/ 	.word	0x00000000
        /*0020*/ 	.short	0x0001
        /*0022*/ 	.short	0x0004
        /*0024*/ 	.byte	0x00, 0xf0, 0x11, 0x00


	//----- nvinfo : EIATTR_KPARAM_INFO
	.align		4
.L_23:
        /*0028*/ 	.byte	0x04, 0x17
        /*002a*/ 	.short	(.L_25 - .L_24)
.L_24:
        /*002c*/ 	.word	0x00000000
        /*0030*/ 	.short	0x0000
        /*0032*/ 	.short	0x0000
        /*0034*/ 	.byte	0x00, 0xf0, 0x11, 0x00


	//----- nvinfo : EIATTR_SPARSE_MMA_MASK
	.align		4
.L_25:
        /*0038*/ 	.byte	0x03, 0x50
        /*003a*/ 	.short	0x0000


	//----- nvinfo : EIATTR_MAXREG_COUNT
	.align		4
        /*003c*/ 	.byte	0x03, 0x1b
        /*003e*/ 	.short	0x00ff


	//----- nvinfo : EIATTR_EXTERNS
	.align		4
        /*0040*/ 	.byte	0x04, 0x0f
        /*0042*/ 	.short	(.L_27 - .L_26)


	//   ....[0]....
	.align		4
.L_26:
        /*0044*/ 	.word	index@(vprintf)


	//----- nvinfo : EIATTR_MERCURY_ISA_VERSION
	.align		4
.L_27:
        /*0048*/ 	.byte	0x03, 0x5f
        /*004a*/ 	.short	0x0101


	//----- nvinfo : EIATTR_VRC_CTA_INIT_COUNT
	.align		4
        /*004c*/ 	.byte	0x02, 0x4a
	.zero		1
	.zero		1


	//----- nvinfo : EIATTR_SYSCALL_OFFSETS
	.align		4
        /*0050*/ 	.byte	0x04, 0x46
        /*0052*/ 	.short	(.L_29 - .L_28)


	//   ....[0]....
.L_28:
        /*0054*/ 	.word	0x0000dee0


	//----- nvinfo : EIATTR_EXIT_INSTR_OFFSETS
	.align		4
.L_29:
        /*0058*/ 	.byte	0x04, 0x1c
        /*005a*/ 	.short	(.L_31 - .L_30)


	//   ....[0]....
.L_30:
        /*005c*/ 	.word	0x000171d0


	//   ....[1]....
        /*0060*/ 	.word	0x0001fcb0


	//----- nvinfo : EIATTR_CRS_STACK_SIZE
	.align		4
.L_31:
        /*0064*/ 	.byte	0x04, 0x1e
        /*0066*/ 	.short	(.L_33 - .L_32)
.L_32:
        /*0068*/ 	.word	0x00000000


	//----- nvinfo : EIATTR_CBANK_PARAM_SIZE
	.align		4
.L_33:
        /*006c*/ 	.byte	0x03, 0x19
        /*006e*/ 	.short	0x0010


	//----- nvinfo : EIATTR_PARAM_CBANK
	.align		4
        /*0070*/ 	.byte	0x04, 0x0a
        /*0072*/ 	.short	(.L_35 - .L_34)
	.align		4
.L_34:
        /*0074*/ 	.word	index@(.nv.constant0._Z30get_monoliths_world_per_threadiiPf)
        /*0078*/ 	.short	0x0380
        /*007a*/ 	.short	0x0010


	//----- nvinfo : EIATTR_SW_WAR
	.align		4
.L_35:
        /*007c*/ 	.byte	0x04, 0x36
        /*007e*/ 	.short	(.L_37 - .L_36)
.L_36:
        /*0080*/ 	.word	0x00000008
.L_37:


//--------------------- .nv.info._Z29get_monoliths_world_per_blockiiPf --------------------------
	.section	.nv.info._Z29get_monoliths_world_per_blockiiPf,"",@"SHT_CUDA_INFO"
	.sectionflags	@""
	.align	4


	//----- nvinfo : EIATTR_CUDA_API_VERSION
	.align		4
        /*0000*/ 	.byte	0x04, 0x37
        /*0002*/ 	.short	(.L_39 - .L_38)
.L_38:
        /*0004*/ 	.word	0x00000082


	//----- nvinfo : EIATTR_KPARAM_INFO
	.align		4
.L_39:
        /*0008*/ 	.byte	0x04, 0x17
        /*000a*/ 	.short	(.L_41 - .L_40)
.L_40:
        /*000c*/ 	.word	0x00000000
        /*0010*/ 	.short	0x0002
        /*0012*/ 	.short	0x0008
        /*0014*/ 	.byte	0x00, 0xf5, 0x21, 0x00


	//----- nvinfo : EIATTR_KPARAM_INFO
	.align		4
.L_41:
        /*0018*/ 	.byte	0x04, 0x17
        /*001a*/ 	.short	(.L_43 - .L_42)
.L_42:
        /*001c*/ 	.word	0x00000000
        /*0020*/ 	.short	0x0001
        /*0022*/ 	.short	0x0004
        /*0024*/ 	.byte	0x00, 0xf0, 0x11, 0x00


	//----- nvinfo : EIATTR_KPARAM_INFO
	.align		4
.L_43:
        /*0028*/ 	.byte	0x04, 0x17
        /*002a*/ 	.short	(.L_45 - .L_44)
.L_44:
        /*002c*/ 	.word	0x00000000
        /*0030*/ 	.short	0x0000
        /*0032*/ 	.short	0x0000
        /*0034*/ 	.byte	0x00, 0xf0, 0x11, 0x00


	//----- nvinfo : EIATTR_SPARSE_MMA_MASK
	.align		4
.L_45:
        /*0038*/ 	.byte	0x03, 0x50
        /*003a*/ 	.short	0x0000


	//----- nvinfo : EIATTR_MAXREG_COUNT
	.align		4
        /*003c*/ 	.byte	0x03, 0x1b
        /*003e*/ 	.short	0x00ff


	//----- nvinfo : EIATTR_NUM_BARRIERS
	.align		4
        /*0040*/ 	.byte	0x02, 0x4c
        /*0042*/ 	.byte	0x01
	.zero		1


	//----- nvinfo : EIATTR_EXTERNS
	.align		4
        /*0044*/ 	.byte	0x04, 0x0f
        /*0046*/ 	.short	(.L_47 - .L_46)


	//   ....[0]....
	.align		4
.L_46:
        /*0048*/ 	.word	index@(vprintf)


	//----- nvinfo : EIATTR_MERCURY_ISA_VERSION
	.align		4
.L_47:
        /*004c*/ 	.byte	0x03, 0x5f
        /*004e*/ 	.short	0x0101


	//----- nvinfo : EIATTR_VRC_CTA_INIT_COUNT
	.align		4
        /*0050*/ 	.byte	0x02, 0x4a
	.zero		1
	.zero		1


	//----- nvinfo : EIATTR_SYSCALL_OFFSETS
	.align		4
        /*0054*/ 	.byte	0x04, 0x46
        /*0056*/ 	.short	(.L_49 - .L_48)


	//   ....[0]....
.L_48:
        /*0058*/ 	.word	0x00002e90


	//----- nvinfo : EIATTR_EXIT_INSTR_OFFSETS
	.align		4
.L_49:
        /*005c*/ 	.byte	0x04, 0x1c
        /*005e*/ 	.short	(.L_51 - .L_50)


	//   ....[0]....
.L_50:
        /*0060*/ 	.word	0x00005130


	//   ....[1]....
        /*0064*/ 	.word	0x00007400


	//----- nvinfo : EIATTR_CRS_STACK_SIZE
	.align		4
.L_51:
        /*0068*/ 	.byte	0x04, 0x1e
        /*006a*/ 	.short	(.L_53 - .L_52)
.L_52:
        /*006c*/ 	.word	0x00000000


	//----- nvinfo : EIATTR_CBANK_PARAM_SIZE
	.align		4
.L_53:
        /*0070*/ 	.byte	0x03, 0x19
        /*0072*/ 	.short	0x0010


	//----- nvinfo : EIATTR_PARAM_CBANK
	.align		4
        /*0074*/ 	.byte	0x04, 0x0a
        /*0076*/ 	.short	(.L_55 - .L_54)
	.align		4
.L_54:
        /*0078*/ 	.word	index@(.nv.constant0._Z29get_monoliths_world_per_blockiiPf)
        /*007c*/ 	.short	0x0380
        /*007e*/ 	.short	0x0010


	//----- nvinfo : EIATTR_SW_WAR
	.align		4
.L_55:
        /*0080*/ 	.byte	0x04, 0x36
        /*0082*/ 	.short	(.L_57 - .L_56)
.L_56:
        /*0084*/ 	.word	0x00000008
.L_57:


//--------------------- .nv.callgraph             --------------------------
	.section	.nv.callgraph,"",@"SHT_CUDA_CALLGRAPH"
	.align	4
	.sectionentsize	8
	.align		4
        /*0000*/ 	.word	0x00000000
	.align		4
        /*0004*/ 	.word	0xffffffff
	.align		4
        /*0008*/ 	.word	index@(_Z30get_monoliths_world_per_threadiiPf)
	.align		4
        /*000c*/ 	.word	index@(vprintf)
	.align		4
        /*0010*/ 	.word	index@(_Z29get_monoliths_world_per_blockiiPf)
	.align		4
        /*0014*/ 	.word	index@(vprintf)
	.align		4
        /*0018*/ 	.word	0x00000000
	.align		4
        /*001c*/ 	.word	0xfffffffe
	.align		4
        /*0020*/ 	.word	0x00000000
	.align		4
        /*0024*/ 	.word	0xfffffffd
	.align		4
        /*0028*/ 	.word	0x00000000
	.align		4
        /*002c*/ 	.word	0xfffffffc


//--------------------- .nv.constant4             --------------------------
	.section	.nv.constant4,"a",@progbits
	.align	8
	.align		8
.nv.constant4:
        /*0000*/ 	.dword	vprintf
	.align		8
        /*0008*/ 	.dword	GRAD_LOOKUP
	.align		8
        /*0010*/ 	.dword	$str


//--------------------- .text._Z30get_monoliths_world_per_threadiiPf --------------------------
	.section	.text._Z30get_monoliths_world_per_threadiiPf,"ax",@progbits
	.align	128
        .global         _Z30get_monoliths_world_per_threadiiPf
        .type           _Z30get_monoliths_world_per_threadiiPf,@function
        .size           _Z30get_monoliths_world_per_threadiiPf,(.L_x_165 - _Z30get_monoliths_world_per_threadiiPf)
        .other          _Z30get_monoliths_world_per_threadiiPf,@"STO_CUDA_ENTRY STV_DEFAULT"
_Z30get_monoliths_world_per_threadiiPf:
.text._Z30get_monoliths_world_per_threadiiPf:
[----:B------:R-:W0:Y:S01]  /*0000*/  LDC R1, c[0x0][0x37c] ;  /* 0x0000df00ff017b82 */ /* 0x000e220000000800 */
[----:B------:R-:W1:Y:S01]  /*0010*/  S2R R3, SR_TID.X ;  /* 0x0000000000037919 */ /* 0x000e620000002100 */
[----:B------:R-:W2:Y:S01]  /*0020*/  LDCU UR36, c[0x0][0x2fc] ;  /* 0x00005f80ff2477ac */ /* 0x000ea20008000800 */
[----:B------:R-:W-:Y:S01]  /*0030*/  HFMA2 R5, -RZ, RZ, 0.00010716915130615234375, 7.65323638916015625e-05 ;  /* 0x07060504ff057431 */ /* 0x000fe200000001ff */
[----:B0-----:R-:W-:Y:S01]  /*0040*/  IADD3 R1, PT, PT, R1, -0x1b40, RZ ;  /* 0xffffe4c001017810 */ /* 0x001fe20007ffe0ff */
[----:B------:R-:W1:Y:S01]  /*0050*/  S2R R2, SR_CTAID.X ;  /* 0x0000000000027919 */ /* 0x000e620000002500 */
[----:B------:R-:W1:Y:S01]  /*0060*/  LDCU UR4, c[0x0][0x360] ;  /* 0x00006c00ff0477ac */ /* 0x000e620008000800 */
[----:B------:R-:W-:Y:S02]  /*0070*/  IMAD.MOV.U32 R4, RZ, RZ, 0x3020100 ;  /* 0x03020100ff047424 */ /* 0x000fe400078e00ff */
[----:B------:R-:W-:Y:S02]  /*0080*/  HFMA2 R9, -RZ, RZ, 0.0017299652099609375, 0.001239776611328125 ;  /* 0x17161514ff097431 */ /* 0x000fe400000001ff */
[----:B------:R-:W-:Y:S01]  /*0090*/  IMAD.MOV.U32 R8, RZ, RZ, 0x13121110 ;  /* 0x13121110ff087424 */ /* 0x000fe200078e00ff */
[----:B------:R-:W0:Y:S01]  /*00a0*/  LDCU UR5, c[0x0][0x380] ;  /* 0x00007000ff0577ac */ /* 0x000e220008000800 */
[----:B------:R-:W-:Y:S01]  /*00b0*/  IMAD.MOV.U32 R10, RZ, RZ, 0x1b1a1918 ;  /* 0x1b1a1918ff0a7424 */ /* 0x000fe200078e00ff */
[----:B------:R3:W-:Y:S01]  /*00c0*/  STL.64 [R1], R4 ;  /* 0x0000000401007387 */ /* 0x0007e20000100a00 */
[----:B------:R-:W-:Y:S01]  /*00d0*/  MOV R11, 0x1f1e1d1c ;  /* 0x1f1e1d1c000b7802 */ /* 0x000fe20000000f00 */
[----:B------:R-:W-:Y:S01]  /*00e0*/  IMAD.MOV.U32 R6, RZ, RZ, 0xb0a0908 ;  /* 0x0b0a0908ff067424 */ /* 0x000fe200078e00ff */
[----:B------:R-:W-:Y:S01]  /*00f0*/  MOV R7, 0xf0e0d0c ;  /* 0x0f0e0d0c00077802 */ /* 0x000fe20000000f00 */
[----:B------:R-:W-:Y:S01]  /*0100*/  STL.64 [R1+0x10], R8 ;  /* 0x0000100801007387 */ /* 0x000fe20000100a00 */
[----:B------:R-:W-:-:S02]  /*0110*/  HFMA2 R13, -RZ, RZ, 0.027923583984375, 0.02008056640625 ;  /* 0x27262524ff0d7431 */ /* 0x000fc400000001ff */
[----:B------:R-:W-:Y:S01]  /*0120*/  IMAD.MOV.U32 R14, RZ, RZ, 0x2b2a2928 ;  /* 0x2b2a2928ff0e7424 */ /* 0x000fe200078e00ff */
[----:B------:R-:W-:Y:S01]  /*0130*/  MOV R15, 0x2f2e2d2c ;  /* 0x2f2e2d2c000f7802 */ /* 0x000fe20000000f00 */
[----:B------:R4:W-:Y:S01]  /*0140*/  STL.64 [R1+0x18], R10 ;  /* 0x0000180a01007387 */ /* 0x0009e20000100a00 */
[----:B------:R-:W-:Y:S02]  /*0150*/  HFMA2 R17, -RZ, RZ, 7.2734375, 5.265625 ;  /* 0x47464544ff117431 */ /* 0x000fe400000001ff */
[----:B------:R-:W-:Y:S01]  /*0160*/  IMAD.MOV.U32 R12, RZ, RZ, 0x23222120 ;  /* 0x23222120ff0c7424 */ /* 0x000fe200078e00ff */
[----:B------:R-:W-:Y:S01]  /*0170*/  MOV R22, 0x5b5a5958 ;  /* 0x5b5a595800167802 */ /* 0x000fe20000000f00 */
[----:B---3--:R-:W-:Y:S02]  /*0180*/  HFMA2 R5, -RZ, RZ, 0.45068359375, 0.3251953125 ;  /* 0x37363534ff057431 */ /* 0x008fe400000001ff */
[----:B------:R-:W-:Y:S01]  /*0190*/  IMAD.MOV.U32 R4, RZ, RZ, 0x33323130 ;  /* 0x33323130ff047424 */ /* 0x000fe200078e00ff */
[----:B------:R3:W-:Y:S01]  /*01a0*/  STL.64 [R1+0x8], R6 ;  /* 0x0000080601007387 */ /* 0x0007e20000100a00 */
[----:B------:R-:W-:Y:S01]  /*01b0*/  IMAD.MOV.U32 R16, RZ, RZ, 0x43424140 ;  /* 0x43424140ff107424 */ /* 0x000fe200078e00ff */
[----:B------:R-:W-:Y:S01]  /*01c0*/  MOV R19, 0x4f4e4d4c ;  /* 0x4f4e4d4c00137802 */ /* 0x000fe20000000f00 */
[----:B------:R-:W-:Y:S01]  /*01d0*/  IMAD.MOV.U32 R23, RZ, RZ, 0x5f5e5d5c ;  /* 0x5f5e5d5cff177424 */ /* 0x000fe200078e00ff */
[----:B------:R5:W-:Y:S01]  /*01e0*/  STL.64 [R1+0x28], R14 ;  /* 0x0000280e01007387 */ /* 0x000be20000100a00 */
[----:B------:R-:W-:Y:S01]  /*01f0*/  IMAD.MOV.U32 R18, RZ, RZ, 0x4b4a4948 ;  /* 0x4b4a4948ff127424 */ /* 0x000fe200078e00ff */
[----:B----4-:R-:W-:Y:S01]  /*0200*/  MOV R10, 0xb88f0820 ;  /* 0xb88f0820000a7802 */ /* 0x010fe20000000f00 */
[----:B------:R-:W-:Y:S01]  /*0210*/  IMAD.MOV.U32 R11, RZ, RZ, 0x2851 ;  /* 0x00002851ff0b7424 */ /* 0x000fe200078e00ff */
[----:B------:R4:W-:Y:S01]  /*0220*/  STL.64 [R1+0x30], R4 ;  /* 0x0000300401007387 */ /* 0x0009e20000100a00 */
[----:B------:R-:W-:-:S02]  /*0230*/  HFMA2 R24, -RZ, RZ, 945, 688 ;  /* 0x63626160ff187431 */ /* 0x000fc400000001ff */
[----:B------:R-:W-:Y:S02]  /*0240*/  IMAD.MOV.U32 R25, RZ, RZ, 0x67666564 ;  /* 0x67666564ff197424 */ /* 0x000fe400078e00ff */
[----:B------:R-:W-:Y:S02]  /*0250*/  HFMA2 R21, -RZ, RZ, 117.375, 85.25 ;  /* 0x57565554ff157431 */ /* 0x000fe400000001ff */
[----:B-1----:R-:W-:Y:S01]  /*0260*/  IMAD R0, R2, UR4, R3 ;  /* 0x0000000402007c24 */ /* 0x002fe2000f8e0203 */
[----:B---3--:R-:W-:Y:S01]  /*0270*/  MOV R7, 0x3f3e3d3c ;  /* 0x3f3e3d3c00077802 */ /* 0x008fe20000000f00 */
[----:B------:R-:W-:Y:S01]  /*0280*/  IMAD.MOV.U32 R6, RZ, RZ, 0x3b3a3938 ;  /* 0x3b3a3938ff067424 */ /* 0x000fe200078e00ff */
[----:B------:R1:W-:Y:S01]  /*0290*/  STL.64 [R1+0x20], R12 ;  /* 0x0000200c01007387 */ /* 0x0003e20000100a00 */
[----:B0-----:R-:W-:Y:S01]  /*02a0*/  VIADD R3, R0, UR5 ;  /* 0x0000000500037c36 */ /* 0x001fe20008000000 */
[----:B-----5:R-:W-:Y:S01]  /*02b0*/  MOV R14, 0x73f3ec7e ;  /* 0x73f3ec7e000e7802 */ /* 0x020fe20000000f00 */
[----:B------:R-:W-:Y:S01]  /*02c0*/  IMAD.MOV.U32 R15, RZ, RZ, 0x45166cab ;  /* 0x45166cabff0f7424 */ /* 0x000fe200078e00ff */
[----:B------:R0:W-:Y:S01]  /*02d0*/  STL.64 [R1+0x38], R6 ;  /* 0x0000380601007387 */ /* 0x0001e20000100a00 */
[----:B------:R-:W-:Y:S01]  /*02e0*/  IMAD.MOV.U32 R20, RZ, RZ, 0x53525150 ;  /* 0x53525150ff147424 */ /* 0x000fe200078e00ff */
[----:B----4-:R-:W-:-:S02]  /*02f0*/  SHF.R.S32.HI R4, RZ, 0x1f, R3 ;  /* 0x0000001fff047819 */ /* 0x010fc40000011403 */
[----:B------:R-:W-:Y:S01]  /*0300*/  LOP3.LUT R8, R3, 0xdeece66d, RZ, 0x3c, !PT ;  /* 0xdeece66d03087812 */ /* 0x000fe200078e3cff */
[----:B------:R3:W-:Y:S01]  /*0310*/  STL.64 [R1+0x40], R16 ;  /* 0x0000401001007387 */ /* 0x0007e20000100a00 */
[----:B------:R-:W-:Y:S01]  /*0320*/  LOP3.LUT R9, R4, 0x5, RZ, 0x3c, !PT ;  /* 0x0000000504097812 */ /* 0x000fe200078e3cff */
[----:B-1----:R-:W-:Y:S02]  /*0330*/  HFMA2 R12, -RZ, RZ, 2642, 64320 ;  /* 0x69297bdaff0c7431 */ /* 0x002fe400000001ff */
[----:B------:R-:W-:Y:S01]  /*0340*/  IMAD.WIDE.U32 R10, R8, -0x6642877f, R10 ;  /* 0x99bd7881080a7825 */ /* 0x000fe200078e000a */
[----:B------:R1:W-:Y:S01]  /*0350*/  STL.64 [R1+0x58], R22 ;  /* 0x0000581601007387 */ /* 0x0003e20000100a00 */
[----:B------:R-:W-:Y:S02]  /*0360*/  R2UR UR9, R1 ;  /* 0x00000000010972ca */ /* 0x000fe400000e0000 */
[C---:B------:R-:W-:Y:S01]  /*0370*/  IMAD R5, R9.reuse, -0x6642877f, RZ ;  /* 0x99bd788109057824 */ /* 0x040fe200078e02ff */
[----:B------:R4:W-:Y:S01]  /*0380*/  STL.64 [R1+0x48], R18 ;  /* 0x0000481201007387 */ /* 0x0009e20000100a00 */
[----:B0-----:R-:W-:-:S02]  /*0390*/  IMAD R7, R9, 0x36af5c79, RZ ;  /* 0x36af5c7909077824 */ /* 0x001fc400078e02ff */
[C---:B------:R-:W-:Y:S02]  /*03a0*/  IMAD R5, R8.reuse, 0xe341, R5 ;  /* 0x0000e34108057824 */ /* 0x040fe400078e0205 */
[----:B---3--:R-:W-:Y:S02]  /*03b0*/  HFMA2 R16, -RZ, RZ, 89.75, 126 ;  /* 0x559c57e0ff107431 */ /* 0x008fe400000001ff */
[C---:B------:R-:W-:Y:S01]  /*03c0*/  IMAD.WIDE.U32 R14, R8.reuse, 0x36af5c79, R14 ;  /* 0x36af5c79080e7825 */ /* 0x040fe200078e000e */
[----:B------:R-:W-:Y:S01]  /*03d0*/  STL.64 [R1+0x60], R24 ;  /* 0x0000601801007387 */ /* 0x000fe20000100a00 */
[----:B-1----:R-:W-:Y:S02]  /*03e0*/  MOV R23, 0x9f9e9d9c ;  /* 0x9f9e9d9c00177802 */ /* 0x002fe40000000f00 */
[----:B------:R-:W-:Y:S01]  /*03f0*/  IMAD.IADD R4, R11, 0x1, R5 ;  /* 0x000000010b047824 */ /* 0x000fe200078e0205 */
[----:B------:R0:W-:Y:S01]  /*0400*/  STL.64 [R1+0x50], R20 ;  /* 0x0000501401007387 */ /* 0x0001e20000100a00 */
[----:B------:R-:W-:Y:S01]  /*0410*/  IMAD R7, R8, 0x3f225b5b, R7 ;  /* 0x3f225b5b08077824 */ /* 0x000fe200078e0207 */
[----:B----4-:R-:W-:Y:S01]  /*0420*/  MOV R18, 0xec83724 ;  /* 0x0ec8372400127802 */ /* 0x010fe20000000f00 */
[----:B------:R-:W-:Y:S01]  /*0430*/  IMAD.MOV.U32 R13, RZ, RZ, 0xedde654 ;  /* 0x0edde654ff0d7424 */ /* 0x000fe200078e00ff */
[----:B------:R-:W-:Y:S01]  /*0440*/  LOP3.LUT R22, R4, 0xffff, RZ, 0xc0, !PT ;  /* 0x0000ffff04167812 */ /* 0x000fe200078ec0ff */
[----:B------:R-:W-:-:S02]  /*0450*/  IMAD R5, R9, 0x59cb76e9, RZ ;  /* 0x59cb76e909057824 */ /* 0x000fc400078e02ff */
[----:B------:R-:W-:Y:S02]  /*0460*/  IMAD.MOV.U32 R17, RZ, RZ, 0x630baad2 ;  /* 0x630baad2ff117424 */ /* 0x000fe400078e00ff */
[----:B------:R-:W-:Y:S02]  /*0470*/  IMAD.IADD R27, R15, 0x1, R7 ;  /* 0x000000010f1b7824 */ /* 0x000fe400078e0207 */
[----:B------:R-:W-:Y:S02]  /*0480*/  IMAD R11, R22, -0x60c7f860, RZ ;  /* 0x9f3807a0160b7824 */ /* 0x000fe400078e02ff */
[----:B0-----:R-:W-:Y:S02]  /*0490*/  HFMA2 R21, -RZ, RZ, 7608, 5552 ;  /* 0x6f6e6d6cff157431 */ /* 0x001fe400000001ff */
[C---:B------:R-:W-:Y:S01]  /*04a0*/  IMAD.WIDE.U32 R12, R8.reuse, 0x59cb76e9, R12 ;  /* 0x59cb76e9080c7825 */ /* 0x040fe200078e000c */
[----:B------:R-:W-:Y:S02]  /*04b0*/  LOP3.LUT R27, R27, 0xffff, RZ, 0xc0, !PT ;  /* 0x0000ffff1b1b7812 */ /* 0x000fe400078ec0ff */
[----:B------:R-:W-:Y:S01]  /*04c0*/  MOV R20, 0x6b6a6968 ;  /* 0x6b6a696800147802 */ /* 0x000fe20000000f00 */
[----:B------:R-:W-:Y:S01]  /*04d0*/  IMAD R5, R8, 0x2805f0d1, R5 ;  /* 0x2805f0d108057824 */ /* 0x000fe200078e0205 */
[----:B------:R-:W-:Y:S01]  /*04e0*/  SHF.R.U64 R4, R14, 0x15, R27 ;  /* 0x000000150e047819 */ /* 0x000fe2000000121b */
[----:B------:R-:W-:-:S02]  /*04f0*/  IMAD.WIDE.U32 R16, R10, -0x60c7f860, R16 ;  /* 0x9f3807a00a107825 */ /* 0x000fc400078e0010 */
[----:B------:R0:W-:Y:S01]  /*0500*/  STL.64 [R1+0x68], R20 ;  /* 0x0000681401007387 */ /* 0x0001e20000100a00 */
[----:B------:R-:W-:Y:S01]  /*0510*/  IADD3 R7, PT, PT, R13, R5, RZ ;  /* 0x000000050d077210 */ /* 0x000fe20007ffe0ff */
[----:B------:R-:W-:Y:S01]  /*0520*/  IMAD R11, R10, 0x700dc01f, R11 ;  /* 0x700dc01f0a0b7824 */ /* 0x000fe200078e020b */
[----:B------:R-:W-:Y:S01]  /*0530*/  SHF.R.U32.HI R5, RZ, 0x15, R27 ;  /* 0x00000015ff057819 */ /* 0x000fe2000001161b */
[----:B------:R-:W-:Y:S01]  /*0540*/  IMAD.MOV.U32 R19, RZ, RZ, -0x47fce721 ;  /* 0xb80318dfff137424 */ /* 0x000fe200078e00ff */
[----:B------:R-:W-:Y:S01]  /*0550*/  SHF.R.U64 R7, R12, 0x15, R7 ;  /* 0x000000150c077819 */ /* 0x000fe20000001207 */
[----:B------:R-:W-:Y:S01]  /*0560*/  IMAD.IADD R6, R17, 0x1, R11 ;  /* 0x0000000111067824 */ /* 0x000fe200078e020b */
[----:B------:R-:W-:Y:S01]  /*0570*/  LOP3.LUT R12, R4, 0xf8000000, R16, 0xf8, !PT ;  /* 0xf8000000040c7812 */ /* 0x000fe200078ef810 */
[----:B------:R-:W-:Y:S02]  /*0580*/  IMAD R11, R9, 0x3278df91, RZ ;  /* 0x3278df91090b7824 */ /* 0x000fe400078e02ff */
[----:B------:R-:W-:-:S02]  /*0590*/  HFMA2 R16, -RZ, RZ, 26208, -0.3359375 ;  /* 0x7666b560ff107431 */ /* 0x000fc400000001ff */
[----:B------:R-:W-:Y:S01]  /*05a0*/  IMAD.MOV.U32 R17, RZ, RZ, 0xefd846a ;  /* 0x0efd846aff117424 */ /* 0x000fe200078e00ff */
[----:B------:R-:W-:Y:S01]  /*05b0*/  LOP3.LUT R13, R5, 0x1fffff, R6, 0xf8, !PT ;  /* 0x001fffff050d7812 */ /* 0x000fe200078ef806 */
[----:B------:R-:W-:Y:S01]  /*05c0*/  IMAD.WIDE.U32 R4, R8, 0x3278df91, R18 ;  /* 0x3278df9108047825 */ /* 0x000fe200078e0012 */
[----:B------:R-:W-:-:S03]  /*05d0*/  LOP3.LUT R7, R7, 0x7ffffff, RZ, 0xc0, !PT ;  /* 0x07ffffff07077812 */ /* 0x000fc600078ec0ff */
[----:B0-----:R-:W-:Y:S02]  /*05e0*/  HFMA2 R21, -RZ, RZ, -0.0018520355224609375, -0.001361846923828125 ;  /* 0x97969594ff157431 */ /* 0x001fe400000001ff */
[C---:B------:R-:W-:Y:S01]  /*05f0*/  IMAD R11, R8.reuse, -0x18d84098, R11 ;  /* 0xe727bf68080b7824 */ /* 0x040fe200078e020b */
[----:B------:R-:W0:Y:S01]  /*0600*/  I2F.F64.U64 R12, R12 ;  /* 0x0000000c000c7312 */ /* 0x000e220000301800 */
[----:B------:R-:W-:Y:S02]  /*0610*/  IMAD R9, R9, -0x64796260, RZ ;  /* 0x9b869da009097824 */ /* 0x000fe400078e02ff */
[----:B------:R-:W-:Y:S01]  /*0620*/  IMAD.WIDE.U32 R16, R8, -0x64796260, R16 ;  /* 0x9b869da008107825 */ /* 0x000fe200078e0010 */
[----:B------:R-:W-:-:S03]  /*0630*/  IADD3 R15, PT, PT, R5, R11, RZ ;  /* 0x0000000b050f7210 */ /* 0x000fc60007ffe0ff */
[----:B------:R-:W-:Y:S01]  /*0640*/  IMAD R5, R8, 0x21a2d7d4, R9 ;  /* 0x21a2d7d408057824 */ /* 0x000fe200078e0209 */
[----:B------:R-:W-:Y:S01]  /*0650*/  SHF.R.U64 R15, R4, 0x15, R15 ;  /* 0x00000015040f7819 */ /* 0x000fe2000000120f */
[----:B------:R-:W-:Y:S01]  /*0660*/  IMAD.MOV.U32 R8, RZ, RZ, -0x7634d860 ;  /* 0x89cb27a0ff087424 */ /* 0x000fe200078e00ff */
[----:B------:R-:W-:Y:S01]  /*0670*/  MOV R9, 0x2501550a ;  /* 0x2501550a00097802 */ /* 0x000fe20000000f00 */
[----:B------:R-:W-:Y:S01]  /*0680*/  IMAD.IADD R4, R17, 0x1, R5 ;  /* 0x0000000111047824 */ /* 0x000fe200078e0205 */
[----:B------:R-:W-:Y:S01]  /*0690*/  LOP3.LUT R24, R7, 0xf8000000, R16, 0xf8, !PT ;  /* 0xf800000007187812 */ /* 0x000fe200078ef810 */
[----:B------:R-:W-:Y:S01]  /*06a0*/  IMAD R11, R22, -0x5ea76960, RZ ;  /* 0xa15896a0160b7824 */ /* 0x000fe200078e02ff */
[----:B------:R-:W-:Y:S01]  /*06b0*/  LOP3.LUT R15, R15, 0x7ffffff, RZ, 0xc0, !PT ;  /* 0x07ffffff0f0f7812 */ /* 0x000fe200078ec0ff */
[----:B------:R-:W-:Y:S01]  /*06c0*/  IMAD.WIDE.U32 R6, R10, -0x5ea76960, R8 ;  /* 0xa15896a00a067825 */ /* 0x000fe200078e0008 */
[----:B------:R-:W-:Y:S01]  /*06d0*/  LOP3.LUT R25, R4, 0x1fffff, RZ, 0xc0, !PT ;  /* 0x001fffff04197812 */ /* 0x000fe200078ec0ff */
[----:B0-----:R-:W-:-:S02]  /*06e0*/  DMUL R4, R12, 1.1102230246251565404e-16 ;  /* 0x3ca000000c047828 */ /* 0x001fc40000000000 */
[----:B------:R-:W-:Y:S02]  /*06f0*/  HFMA2 R8, -RZ, RZ, 15248, 11136 ;  /* 0x73727170ff087431 */ /* 0x000fe400000001ff */
[----:B------:R-:W-:Y:S01]  /*0700*/  IMAD R19, R10, 0x181a9317, R11 ;  /* 0x181a93170a137824 */ /* 0x000fe200078e020b */
[----:B------:R-:W-:Y:S01]  /*0710*/  LOP3.LUT R6, R15, 0xf8000000, R6, 0xf8, !PT ;  /* 0xf80000000f067812 */ /* 0x000fe200078ef806 */
[----:B------:R-:W-:Y:S01]  /*0720*/  IMAD.MOV.U32 R9, RZ, RZ, 0x77767574 ;  /* 0x77767574ff097424 */ /* 0x000fe200078e00ff */
[----:B------:R-:W0:Y:S01]  /*0730*/  I2F.F64.U64 R24, R24 ;  /* 0x0000001800187312 */ /* 0x000e220000301800 */
[----:B------:R-:W-:Y:S02]  /*0740*/  HFMA2 R16, -RZ, RZ, -5.352497100830078125e-05, -2.288818359375e-05 ;  /* 0x83828180ff107431 */ /* 0x000fe400000001ff */
[----:B------:R-:W-:Y:S01]  /*0750*/  IMAD.MOV.U32 R17, RZ, RZ, -0x78797a7c ;  /* 0x87868584ff117424 */ /* 0x000fe200078e00ff */
[----:B------:R-:W-:Y:S01]  /*0760*/  DMUL R10, R4, 256 ;  /* 0x40700000040a7828 */ /* 0x000fe20000000000 */
[----:B------:R-:W-:Y:S01]  /*0770*/  STL.64 [R1+0x70], R8 ;  /* 0x0000700801007387 */ /* 0x000fe20000100a00 */
[----:B------:R-:W-:Y:S01]  /*0780*/  IADD3 R4, PT, PT, R7, R19, RZ ;  /* 0x0000001307047210 */ /* 0x000fe20007ffe0ff */
[----:B------:R-:W-:Y:S01]  /*0790*/  IMAD.MOV.U32 R18, RZ, RZ, -0x74757678 ;  /* 0x8b8a8988ff127424 */ /* 0x000fe200078e00ff */
[----:B------:R-:W-:Y:S01]  /*07a0*/  MOV R19, 0x8f8e8d8c ;  /* 0x8f8e8d8c00137802 */ /* 0x000fe20000000f00 */
[----:B------:R1:W-:Y:S01]  /*07b0*/  STL.64 [R1+0x80], R16 ;  /* 0x0000801001007387 */ /* 0x0003e20000100a00 */
[----:B------:R-:W-:Y:S01]  /*07c0*/  LOP3.LUT R7, R4, 0x1fffff, RZ, 0xc0, !PT ;  /* 0x001fffff04077812 */ /* 0x000fe200078ec0ff */
[----:B------:R-:W-:Y:S01]  /*07d0*/  IMAD.MOV.U32 R20, RZ, RZ, -0x6c6d6e70 ;  /* 0x93929190ff147424 */ /* 0x000fe200078e00ff */
[----:B------:R-:W-:Y:S01]  /*07e0*/  MOV R12, 0x7b7a7978 ;  /* 0x7b7a7978000c7802 */ /* 0x000fe20000000f00 */
[----:B------:R3:W-:Y:S01]  /*07f0*/  STL.64 [R1+0x88], R18 ;  /* 0x0000881201007387 */ /* 0x0007e20000100a00 */
[----:B------:R4:W5:Y:S01]  /*0800*/  I2F.F64.U64 R28, R6 ;  /* 0x00000006001c7312 */ /* 0x0009620000301800 */
[----:B------:R-:W-:Y:S01]  /*0810*/  IMAD.MOV.U32 R22, RZ, RZ, -0x64656668 ;  /* 0x9b9a9998ff167424 */ /* 0x000fe200078e00ff */
[----:B0-----:R-:W-:Y:S01]  /*0820*/  DMUL R4, R24, 1.1102230246251565404e-16 ;  /* 0x3ca0000018047828 */ /* 0x001fe20000000000 */
[----:B------:R0:W-:Y:S01]  /*0830*/  STL.64 [R1+0x90], R20 ;  /* 0x0000901401007387 */ /* 0x0001e20000100a00 */
[----:B------:R-:W-:Y:S01]  /*0840*/  IMAD.MOV.U32 R24, RZ, RZ, -0x44454648 ;  /* 0xbbbab9b8ff187424 */ /* 0x000fe200078e00ff */
[----:B------:R-:W-:Y:S01]  /*0850*/  MOV R25, 0xbfbebdbc ;  /* 0xbfbebdbc00197802 */ /* 0x000fe20000000f00 */
[----:B------:R-:W-:Y:S01]  /*0860*/  IMAD.MOV.U32 R13, RZ, RZ, 0x7f7e7d7c ;  /* 0x7f7e7d7cff0d7424 */ /* 0x000fe200078e00ff */
[----:B-1----:R-:W-:Y:S01]  /*0870*/  MOV R17, 0xafaeadac ;  /* 0xafaeadac00117802 */ /* 0x002fe20000000f00 */
[----:B------:R-:W-:Y:S01]  /*0880*/  F2F.F32.F64 R10, R10 ;  /* 0x0000000a000a7310 */ /* 0x000fe20000301000 */
[----:B------:R-:W-:Y:S01]  /*0890*/  IMAD.MOV.U32 R16, RZ, RZ, -0x54555658 ;  /* 0xabaaa9a8ff107424 */ /* 0x000fe200078e00ff */
[----:B------:R-:W-:Y:S01]  /*08a0*/  DMUL R8, R4, 256 ;  /* 0x4070000004087828 */ /* 0x000fe20000000000 */
[----:B---3--:R-:W-:-:S02]  /*08b0*/  HFMA2 R19, -RZ, RZ, -7.7734375, -5.765625 ;  /* 0xc7c6c5c4ff137431 */ /* 0x008fc400000001ff */
[----:B------:R-:W-:Y:S01]  /*08c0*/  IMAD.MOV.U32 R18, RZ, RZ, -0x3c3d3e40 ;  /* 0xc3c2c1c0ff127424 */ /* 0x000fe200078e00ff */
[----:B------:R1:W-:Y:S01]  /*08d0*/  STL.64 [R1+0xb8], R24 ;  /* 0x0000b81801007387 */ /* 0x0003e20000100a00 */
[----:B----4-:R-:W-:Y:S01]  /*08e0*/  IMAD.MOV.U32 R6, RZ, RZ, -0x4c4d4e50 ;  /* 0xb3b2b1b0ff067424 */ /* 0x010fe200078e00ff */
[----:B-----5:R-:W-:Y:S01]  /*08f0*/  DMUL R4, R28, 1.1102230246251565404e-16 ;  /* 0x3ca000001c047828 */ /* 0x020fe20000000000 */
[----:B------:R-:W-:Y:S01]  /*0900*/  MOV R7, 0xb7b6b5b4 ;  /* 0xb7b6b5b400077802 */ /* 0x000fe20000000f00 */
[----:B------:R3:W-:Y:S01]  /*0910*/  STL.64 [R1+0xa8], R16 ;  /* 0x0000a81001007387 */ /* 0x0007e20000100a00 */
[----:B0-----:R-:W-:Y:S01]  /*0920*/  IMAD.MOV.U32 R20, RZ, RZ, -0x34353638 ;  /* 0xcbcac9c8ff147424 */ /* 0x001fe200078e00ff */
[----:B------:R-:W-:Y:S01]  /*0930*/  MOV R21, 0xcfcecdcc ;  /* 0xcfcecdcc00157802 */ /* 0x000fe20000000f00 */
[----:B------:R-:W-:Y:S01]  /*0940*/  F2F.F32.F64 R8, R8 ;  /* 0x0000000800087310 */ /* 0x000fe20000301000 */
[----:B------:R0:W-:Y:S02]  /*0950*/  STL.64 [R1+0x98], R22 ;  /* 0x0000981601007387 */ /* 0x0001e40000100a00 */
[----:B------:R-:W-:Y:S01]  /*0960*/  DMUL R28, R4, 256 ;  /* 0x40700000041c7828 */ /* 0x000fe20000000000 */
[----:B-1----:R-:W-:Y:S01]  /*0970*/  HFMA2 R25, -RZ, RZ, -32608, -24384 ;  /* 0xf7f6f5f4ff197431 */ /* 0x002fe200000001ff */
[----:B------:R1:W-:Y:S01]  /*0980*/  STL.64 [R1+0xc0], R18 ;  /* 0x0000c01201007387 */ /* 0x0003e20000100a00 */
[----:B------:R-:W-:Y:S01]  /*0990*/  IMAD.MOV.U32 R24, RZ, RZ, -0xc0d0e10 ;  /* 0xf3f2f1f0ff187424 */ /* 0x000fe200078e00ff */
[----:B------:R-:W-:-:S02]  /*09a0*/  MOV R5, 0xdfdedddc ;  /* 0xdfdedddc00057802 */ /* 0x000fc40000000f00 */
[----:B------:R-:W4:Y:S01]  /*09b0*/  F2F.F32.F64 R9, R28 ;  /* 0x0000001c00097310 */ /* 0x000f220000301000 */
[----:B---3--:R-:W-:Y:S02]  /*09c0*/  HFMA2 R17, -RZ, RZ, -2022, -1508 ;  /* 0xe7e6e5e4ff117431 */ /* 0x008fe400000001ff */
[----:B------:R-:W-:Y:S01]  /*09d0*/  IMAD.MOV.U32 R16, RZ, RZ, -0x1c1d1e20 ;  /* 0xe3e2e1e0ff107424 */ /* 0x000fe200078e00ff */
[----:B------:R3:W-:Y:S01]  /*09e0*/  STL.64 [R1+0xb0], R6 ;  /* 0x0000b00601007387 */ /* 0x0007e20000100a00 */
[----:B0-----:R-:W-:Y:S01]  /*09f0*/  IMAD.MOV.U32 R22, RZ, RZ, -0x14151618 ;  /* 0xebeae9e8ff167424 */ /* 0x001fe200078e00ff */
[----:B------:R-:W-:Y:S01]  /*0a00*/  MOV R23, 0xefeeedec ;  /* 0xefeeedec00177802 */ /* 0x000fe20000000f00 */
[----:B------:R-:W-:Y:S01]  /*0a10*/  IMAD.MOV.U32 R4, RZ, RZ, -0x24252628 ;  /* 0xdbdad9d8ff047424 */ /* 0x000fe200078e00ff */
[----:B------:R-:W-:Y:S01]  /*0a20*/  STL.64 [R1+0xc8], R20 ;  /* 0x0000c81401007387 */ /* 0x000fe20000100a00 */
[----:B-1----:R-:W-:Y:S01]  /*0a30*/  IMAD.MOV.U32 R18, RZ, RZ, -0x4050608 ;  /* 0xfbfaf9f8ff127424 */ /* 0x002fe200078e00ff */
[----:B------:R-:W-:-:S02]  /*0a40*/  MOV R19, 0xfffefdfc ;  /* 0xfffefdfc00137802 */ /* 0x000fc40000000f00 */
[----:B------:R-:W-:Y:S04]  /*0a50*/  STL.64 [R1+0xe0], R16 ;  /* 0x0000e01001007387 */ /* 0x000fe80000100a00 */
[----:B------:R-:W-:Y:S01]  /*0a60*/  STL.64 [R1+0xe8], R22 ;  /* 0x0000e81601007387 */ /* 0x000fe20000100a00 */
[----:B---3--:R-:W0:Y:S03]  /*0a70*/  LDC R6, c[0x0][0x2f8] ;  /* 0x0000be00ff067b82 */ /* 0x008e260000000800 */
[----:B------:R-:W-:Y:S04]  /*0a80*/  STL.64 [R1+0xf0], R24 ;  /* 0x0000f01801007387 */ /* 0x000fe80000100a00 */
[----:B------:R-:W-:Y:S04]  /*0a90*/  STL.64 [R1+0xf8], R18 ;  /* 0x0000f81201007387 */ /* 0x000fe80000100a00 */
[----:B----4-:R-:W-:Y:S04]  /*0aa0*/  STL.64 [R1+0x100], R8 ;  /* 0x0001000801007387 */ /* 0x010fe80000100a00 */
[----:B------:R-:W-:Y:S04]  /*0ab0*/  STL [R1+0x108], R10 ;  /* 0x0001080a01007387 */ /* 0x000fe80000100800 */
[----:B------:R1:W-:Y:S04]  /*0ac0*/  STL.64 [R1+0x78], R12 ;  /* 0x0000780c01007387 */ /* 0x0003e80000100a00 */
[----:B------:R3:W-:Y:S01]  /*0ad0*/  STL.64 [R1+0xd8], R4 ;  /* 0x0000d80401007387 */ /* 0x0007e20000100a00 */
[----:B-1----:R-:W-:-:S02]  /*0ae0*/  HFMA2 R13, -RZ, RZ, -0.029876708984375, -0.02203369140625 ;  /* 0xa7a6a5a4ff0d7431 */ /* 0x002fc400000001ff */
[----:B------:R-:W-:Y:S02]  /*0af0*/  IMAD.MOV.U32 R12, RZ, RZ, -0x5c5d5e60 ;  /* 0xa3a2a1a0ff0c7424 */ /* 0x000fe400078e00ff */
[----:B---3--:R-:W-:Y:S02]  /*0b00*/  HFMA2 R4, -RZ, RZ, 0, 6.55651092529296875e-07 ;  /* 0x0000000bff047431 */ /* 0x008fe400000001ff */
[----:B------:R-:W-:Y:S01]  /*0b10*/  IMAD.MOV.U32 R5, RZ, RZ, 0x0 ;  /* 0x00000000ff057424 */ /* 0x000fe200078e00ff */
[----:B------:R1:W-:Y:S02]  /*0b20*/  STL.64 [R1+0xa0], R12 ;  /* 0x0000a00c01007387 */ /* 0x0003e40000100a00 */
[----:B-1----:R-:W-:Y:S02]  /*0b30*/  HFMA2 R13, -RZ, RZ, -125.375, -93.25 ;  /* 0xd7d6d5d4ff0d7431 */ /* 0x002fe400000001ff */
[----:B------:R-:W-:-:S05]  /*0b40*/  IMAD.MOV.U32 R12, RZ, RZ, -0x2c2d2e30 ;  /* 0xd3d2d1d0ff0c7424 */ /* 0x000fca00078e00ff */
[----:B------:R1:W-:Y:S02]  /*0b50*/  STL.64 [R1+0xd0], R12 ;  /* 0x0000d00c01007387 */ /* 0x0003e40000100a00 */
[----:B012---:R-:W-:-:S07]  /*0b60*/  IMAD.MOV.U32 R12, RZ, RZ, RZ ;  /* 0x000000ffff0c7224 */ /* 0x007fce00078e00ff */
.L_x_4:
[C---:B------:R-:W-:Y:S02]  /*0b70*/  IADD3 R16, PT, PT, -R12.reuse, 0x100, RZ ;  /* 0x000001000c107810 */ /* 0x040fe40007ffe1ff */
[----:B------:R-:W-:-:S04]  /*0b80*/  IADD3 R21, PT, PT, -R12, 0xff, RZ ;  /* 0x000000ff0c157810 */ /* 0x000fc80007ffe1ff */
[----:B------:R-:W-:-:S13]  /*0b90*/  LOP3.LUT P0, RZ, R16, R21, RZ, 0xc0, !PT ;  /* 0x0000001510ff7212 */ /* 0x000fda000780c0ff */
[----:B0-----:R-:W-:Y:S05]  /*0ba0*/  @P0 BRA `(.L_x_0) ;  /* 0x0000000000340947 */ /* 0x001fea0003800000 */
[----:B------:R-:W-:Y:S02]  /*0bb0*/  IMAD R27, R27, -0x21131993, RZ ;  /* 0xdeece66d1b1b7824 */ /* 0x000fe400078e02ff */
[----:B------:R-:W-:-:S04]  /*0bc0*/  IMAD.WIDE.U32 R8, R14, -0x21131993, R4 ;  /* 0xdeece66d0e087825 */ /* 0x000fc800078e0004 */
[----:B------:R-:W-:Y:S01]  /*0bd0*/  IMAD R15, R14, 0x5, R27 ;  /* 0x000000050e0f7824 */ /* 0x000fe200078e021b */
[----:B------:R-:W-:-:S04]  /*0be0*/  MOV R19, R8 ;  /* 0x0000000800137202 */ /* 0x000fc80000000f00 */
[----:B------:R-:W-:-:S04]  /*0bf0*/  IADD3 R15, PT, PT, R9, R15, RZ ;  /* 0x0000000f090f7210 */ /* 0x000fc80007ffe0ff */
[----:B------:R-:W-:-:S04]  /*0c00*/  LOP3.LUT R15, R15, 0xffff, RZ, 0xc0, !PT ;  /* 0x0000ffff0f0f7812 */ /* 0x000fc800078ec0ff */
[--C-:B------:R-:W-:Y:S02]  /*0c10*/  SHF.R.U32.HI R7, RZ, 0x11, R15.reuse ;  /* 0x00000011ff077819 */ /* 0x100fe4000001160f */
[----:B------:R-:W-:-:S03]  /*0c20*/  SHF.R.U64 R10, R8, 0x11, R15 ;  /* 0x00000011080a7819 */ /* 0x000fc6000000120f */
[-C--:B------:R-:W-:Y:S02]  /*0c30*/  IMAD R7, R7, R16.reuse, RZ ;  /* 0x0000001007077224 */ /* 0x080fe400078e02ff */
[----:B------:R-:W-:-:S04]  /*0c40*/  IMAD.WIDE.U32 R10, R10, R16, RZ ;  /* 0x000000100a0a7225 */ /* 0x000fc800078e00ff */
[----:B------:R-:W-:-:S05]  /*0c50*/  IMAD.IADD R7, R11, 0x1, R7 ;  /* 0x000000010b077824 */ /* 0x000fca00078e0207 */
[----:B------:R-:W-:Y:S01]  /*0c60*/  SHF.R.U64 R7, R10, 0x1f, R7 ;  /* 0x0000001f0a077819 */ /* 0x000fe20000001207 */
[----:B------:R-:W-:Y:S06]  /*0c70*/  BRA `(.L_x_1) ;  /* 0x0000000000607947 */ /* 0x000fec0003800000 */
.L_x_0:
[----:B------:R-:W0:Y:S01]  /*0c80*/  I2F.U32.RP R7, R16 ;  /* 0x0000001000077306 */ /* 0x000e220000209000 */
[----:B------:R-:W-:Y:S01]  /*0c90*/  IMAD R27, R27, -0x21131993, RZ ;  /* 0xdeece66d1b1b7824 */ /* 0x000fe200078e02ff */
[----:B------:R-:W-:Y:S02]  /*0ca0*/  IADD3 R11, PT, PT, RZ, -R16, RZ ;  /* 0x80000010ff0b7210 */ /* 0x000fe40007ffe0ff */
[----:B------:R-:W-:Y:S01]  /*0cb0*/  ISETP.NE.U32.AND P1, PT, R16, RZ, PT ;  /* 0x000000ff1000720c */ /* 0x000fe20003f25070 */
[C---:B------:R-:W-:Y:S02]  /*0cc0*/  IMAD R27, R14.reuse, 0x5, R27 ;  /* 0x000000050e1b7824 */ /* 0x040fe400078e021b */
[----:B------:R-:W-:-:S04]  /*0cd0*/  IMAD.WIDE.U32 R14, R14, -0x21131993, R4 ;  /* 0xdeece66d0e0e7825 */ /* 0x000fc800078e0004 */
[----:B------:R-:W-:Y:S01]  /*0ce0*/  IMAD.IADD R27, R15, 0x1, R27 ;  /* 0x000000010f1b7824 */ /* 0x000fe200078e021b */
[----:B------:R-:W-:Y:S01]  /*0cf0*/  MOV R19, R14 ;  /* 0x0000000e00137202 */ /* 0x000fe20000000f00 */
[----:B0-----:R-:W0:Y:S03]  /*0d00*/  MUFU.RCP R7, R7 ;  /* 0x0000000700077308 */ /* 0x001e260000001000 */
[----:B------:R-:W-:Y:S01]  /*0d10*/  LOP3.LUT R15, R27, 0xffff, RZ, 0xc0, !PT ;  /* 0x0000ffff1b0f7812 */ /* 0x000fe200078ec0ff */
[----:B0-----:R-:W-:-:S04]  /*0d20*/  VIADD R8, R7, 0xffffffe ;  /* 0x0ffffffe07087836 */ /* 0x001fc80000000000 */
[----:B------:R0:W1:Y:S02]  /*0d30*/  F2I.FTZ.U32.TRUNC.NTZ R9, R8 ;  /* 0x0000000800097305 */ /* 0x000064000021f000 */
[----:B0-----:R-:W-:Y:S02]  /*0d40*/  HFMA2 R8, -RZ, RZ, 0, 0 ;  /* 0x00000000ff087431 */ /* 0x001fe400000001ff */
[----:B-1----:R-:W-:-:S04]  /*0d50*/  IMAD R11, R11, R9, RZ ;  /* 0x000000090b0b7224 */ /* 0x002fc800078e02ff */
[----:B------:R-:W-:Y:S01]  /*0d60*/  IMAD.HI.U32 R9, R9, R11, R8 ;  /* 0x0000000b09097227 */ /* 0x000fe200078e0008 */
[----:B------:R-:W-:-:S05]  /*0d70*/  SHF.R.U64 R8, R14, 0x11, R15 ;  /* 0x000000110e087819 */ /* 0x000fca000000120f */
[----:B------:R-:W-:-:S04]  /*0d80*/  IMAD.HI.U32 R9, R9, R8, RZ ;  /* 0x0000000809097227 */ /* 0x000fc800078e00ff */
[----:B------:R-:W-:-:S04]  /*0d90*/  IMAD.MOV R9, RZ, RZ, -R9 ;  /* 0x000000ffff097224 */ /* 0x000fc800078e0a09 */
[----:B------:R-:W-:-:S05]  /*0da0*/  IMAD R7, R16, R9, R8 ;  /* 0x0000000910077224 */ /* 0x000fca00078e0208 */
[----:B------:R-:W-:-:S13]  /*0db0*/  ISETP.GE.U32.AND P0, PT, R7, R16, PT ;  /* 0x000000100700720c */ /* 0x000fda0003f06070 */
[----:B------:R-:W-:-:S04]  /*0dc0*/  @P0 IADD3 R7, PT, PT, -R16, R7, RZ ;  /* 0x0000000710070210 */ /* 0x000fc80007ffe1ff */
[----:B------:R-:W-:-:S13]  /*0dd0*/  ISETP.GE.U32.AND P0, PT, R7, R16, PT ;  /* 0x000000100700720c */ /* 0x000fda0003f06070 */
[----:B------:R-:W-:Y:S01]  /*0de0*/  @P0 IMAD.IADD R7, R7, 0x1, -R16 ;  /* 0x0000000107070824 */ /* 0x000fe200078e0a10 */
[----:B------:R-:W-:-:S07]  /*0df0*/  @!P1 LOP3.LUT R7, RZ, R16, RZ, 0x33, !PT ;  /* 0x00000010ff079212 */ /* 0x000fce00078e33ff */
.L_x_1:
[C-C-:B------:R-:W-:Y:S01]  /*0e00*/  IADD3 R18, PT, PT, R1.reuse, R7, R12.reuse ;  /* 0x0000000701127210 */ /* 0x140fe20007ffe00c */
[----:B------:R-:W-:-:S04]  /*0e10*/  IMAD.IADD R20, R1, 0x1, R12 ;  /* 0x0000000101147824 */ /* 0x000fc800078e020c */
[----:B------:R-:W2:Y:S04]  /*0e20*/  LDL.U8 R13, [R18] ;  /* 0x00000000120d7983 */ /* 0x000ea80000100000 */
[----:B------:R-:W3:Y:S01]  /*0e30*/  LDL.U8 R7, [R20] ;  /* 0x0000000014077983 */ /* 0x000ee20000100000 */
[----:B------:R-:W0:Y:S01]  /*0e40*/  I2F.U32.RP R14, R21 ;  /* 0x00000015000e7306 */ /* 0x000e220000209000 */
[----:B------:R-:W-:Y:S01]  /*0e50*/  IMAD R16, R15, -0x21131993, RZ ;  /* 0xdeece66d0f107824 */ /* 0x000fe200078e02ff */
[----:B------:R-:W-:Y:S01]  /*0e60*/  ISETP.NE.U32.AND P1, PT, R21, RZ, PT ;  /* 0x000000ff1500720c */ /* 0x000fe20003f25070 */
[----:B------:R-:W-:-:S04]  /*0e70*/  IMAD.WIDE.U32 R8, R19, -0x21131993, R4 ;  /* 0xdeece66d13087825 */ /* 0x000fc800078e0004 */
[----:B------:R-:W-:Y:S02]  /*0e80*/  IMAD R17, R19, 0x5, R16 ;  /* 0x0000000513117824 */ /* 0x000fe400078e0210 */
[----:B------:R-:W-:-:S03]  /*0e90*/  IMAD.MOV R23, RZ, RZ, -R21 ;  /* 0x000000ffff177224 */ /* 0x000fc600078e0a15 */
[----:B------:R-:W-:Y:S01]  /*0ea0*/  IADD3 R9, PT, PT, R9, R17, RZ ;  /* 0x0000001109097210 */ /* 0x000fe20007ffe0ff */
[----:B0-----:R-:W0:Y:S03]  /*0eb0*/  MUFU.RCP R14, R14 ;  /* 0x0000000e000e7308 */ /* 0x001e260000001000 */
[----:B------:R-:W-:-:S04]  /*0ec0*/  SHF.R.U64 R8, R8, 0x11, R9 ;  /* 0x0000001108087819 */ /* 0x000fc80000001209 */
[----:B------:R-:W-:Y:S02]  /*0ed0*/  LOP3.LUT R8, R8, 0x7fffffff, RZ, 0xc0, !PT ;  /* 0x7fffffff08087812 */ /* 0x000fe400078ec0ff */
[----:B0-----:R-:W-:-:S04]  /*0ee0*/  IADD3 R10, PT, PT, R14, 0xffffffe, RZ ;  /* 0x0ffffffe0e0a7810 */ /* 0x001fc80007ffe0ff */
[----:B------:R0:W1:Y:S02]  /*0ef0*/  F2I.FTZ.U32.TRUNC.NTZ R11, R10 ;  /* 0x0000000a000b7305 */ /* 0x000064000021f000 */
[----:B0-----:R-:W-:Y:S02]  /*0f00*/  IMAD.MOV.U32 R10, RZ, RZ, RZ ;  /* 0x000000ffff0a7224 */ /* 0x001fe400078e00ff */
[----:B-1----:R-:W-:-:S04]  /*0f10*/  IMAD R17, R23, R11, RZ ;  /* 0x0000000b17117224 */ /* 0x002fc800078e02ff */
[----:B------:R-:W-:-:S06]  /*0f20*/  IMAD.HI.U32 R11, R11, R17, R10 ;  /* 0x000000110b0b7227 */ /* 0x000fcc00078e000a */
[----:B------:R-:W-:-:S05]  /*0f30*/  IMAD.HI.U32 R11, R11, R8, RZ ;  /* 0x000000080b0b7227 */ /* 0x000fca00078e00ff */
[----:B------:R-:W-:-:S05]  /*0f40*/  IADD3 R11, PT, PT, -R11, RZ, RZ ;  /* 0x000000ff0b0b7210 */ /* 0x000fca0007ffe1ff */
[----:B------:R-:W-:-:S05]  /*0f50*/  IMAD R8, R21, R11, R8 ;  /* 0x0000000b15087224 */ /* 0x000fca00078e0208 */
[----:B------:R-:W-:-:S13]  /*0f60*/  ISETP.GE.U32.AND P0, PT, R8, R21, PT ;  /* 0x000000150800720c */ /* 0x000fda0003f06070 */
[----:B------:R-:W-:-:S05]  /*0f70*/  @P0 IMAD.IADD R8, R8, 0x1, -R21 ;  /* 0x0000000108080824 */ /* 0x000fca00078e0a15 */
[----:B------:R-:W-:-:S13]  /*0f80*/  ISETP.GE.U32.AND P0, PT, R8, R21, PT ;  /* 0x000000150800720c */ /* 0x000fda0003f06070 */
[----:B------:R-:W-:Y:S02]  /*0f90*/  @P0 IADD3 R8, PT, PT, -R21, R8, RZ ;  /* 0x0000000815080210 */ /* 0x000fe40007ffe1ff */
[----:B------:R-:W-:-:S05]  /*0fa0*/  @!P1 LOP3.LUT R8, RZ, R21, RZ, 0x33, !PT ;  /* 0x00000015ff089212 */ /* 0x000fca00078e33ff */
[----:B------:R-:W-:Y:S01]  /*0fb0*/  IMAD.IADD R17, R8, 0x1, R20 ;  /* 0x0000000108117824 */ /* 0x000fe200078e0214 */
[----:B------:R-:W-:-:S04]  /*0fc0*/  IADD3 R22, PT, PT, -R12, 0xfe, RZ ;  /* 0x000000fe0c167810 */ /* 0x000fc80007ffe1ff */
[----:B------:R-:W-:Y:S01]  /*0fd0*/  LOP3.LUT P0, RZ, R22, 0xfc, RZ, 0xc0, !PT ;  /* 0x000000fc16ff7812 */ /* 0x000fe2000780c0ff */
[----:B--2---:R0:W-:Y:S04]  /*0fe0*/  STL.U8 [R20], R13 ;  /* 0x0000000d14007387 */ /* 0x0041e80000100000 */
[----:B---3--:R1:W-:Y:S04]  /*0ff0*/  STL.U8 [R18], R7 ;  /* 0x0000000712007387 */ /* 0x0083e80000100000 */
[----:B------:R-:W2:Y:S04]  /*1000*/  LDL.U8 R11, [R17+0x1] ;  /* 0x00000100110b7983 */ /* 0x000ea80000100000 */
[----:B------:R-:W3:Y:S01]  /*1010*/  LDL.U8 R10, [R20+0x1] ;  /* 0x00000100140a7983 */ /* 0x000ee20000100000 */
[----:B------:R-:W4:Y:S01]  /*1020*/  @P0 I2F.U32.RP R16, R22 ;  /* 0x0000001600100306 */ /* 0x000f220000209000 */
[----:B------:R-:W-:Y:S01]  /*1030*/  IMAD R14, R15, -0x4b9ff597, RZ ;  /* 0xb4600a690f0e7824 */ /* 0x000fe200078e02ff */
[----:B------:R-:W-:Y:S01]  /*1040*/  MOV R29, 0x40 ;  /* 0x00000040001d7802 */ /* 0x000fe20000000f00 */
[----:B------:R-:W-:Y:S01]  /*1050*/  IMAD.MOV.U32 R28, RZ, RZ, -0x6bd21946 ;  /* 0x942de6baff1c7424 */ /* 0x000fe200078e00ff */
[----:B------:R-:W-:Y:S01]  /*1060*/  PLOP3.LUT P2, PT, PT, PT, PT, 0x8, 0x80 ;  /* 0x000000000080781c */ /* 0x000fe20003f4e170 */
[----:B0-----:R-:W-:-:S02]  /*1070*/  IMAD.MOV R13, RZ, RZ, -R22 ;  /* 0x000000ffff0d7224 */ /* 0x001fc400078e0a16 */
[C---:B-1----:R-:W-:Y:S02]  /*1080*/  IMAD R7, R19.reuse, 0x7760bb20, R14 ;  /* 0x7760bb2013077824 */ /* 0x042fe400078e020e */
[----:B------:R-:W-:Y:S01]  /*1090*/  IMAD.WIDE.U32 R14, R19, -0x4b9ff597, R28 ;  /* 0xb4600a69130e7825 */ /* 0x000fe200078e001c */
[----:B------:R-:W-:-:S03]  /*10a0*/  MOV R19, R13 ;  /* 0x0000000d00137202 */ /* 0x000fc60000000f00 */
[----:B------:R-:W-:Y:S01]  /*10b0*/  IMAD.IADD R13, R15, 0x1, R7 ;  /* 0x000000010f0d7824 */ /* 0x000fe200078e0207 */
[----:B----4-:R-:W0:Y:S02]  /*10c0*/  @P0 MUFU.RCP R16, R16 ;  /* 0x0000001000100308 */ /* 0x010e240000001000 */
[----:B0-----:R-:W-:-:S06]  /*10d0*/  @P0 IADD3 R8, PT, PT, R16, 0xffffffe, RZ ;  /* 0x0ffffffe10080810 */ /* 0x001fcc0007ffe0ff */
[----:B------:R0:W1:Y:S02]  /*10e0*/  @P0 F2I.FTZ.U32.TRUNC.NTZ R9, R8 ;  /* 0x0000000800090305 */ /* 0x000064000021f000 */
[----:B0-----:R-:W-:Y:S01]  /*10f0*/  @P0 MOV R8, RZ ;  /* 0x000000ff00080202 */ /* 0x001fe20000000f00 */
[----:B-1----:R-:W-:Y:S01]  /*1100*/  @P0 IMAD R7, R19, R9, RZ ;  /* 0x0000000913070224 */ /* 0x002fe200078e02ff */
[----:B------:R-:W-:-:S03]  /*1110*/  LOP3.LUT R19, R13, 0xffff, RZ, 0xc0, !PT ;  /* 0x0000ffff0d137812 */ /* 0x000fc600078ec0ff */
[----:B------:R-:W-:Y:S01]  /*1120*/  @P0 IMAD.HI.U32 R8, R9, R7, R8 ;  /* 0x0000000709080227 */ /* 0x000fe200078e0008 */
[----:B------:R-:W-:-:S05]  /*1130*/  @P0 SHF.R.U64 R7, R14, 0x11, R19 ;  /* 0x000000110e070819 */ /* 0x000fca0000001213 */
[----:B------:R-:W-:-:S04]  /*1140*/  @P0 IMAD.HI.U32 R8, R8, R7, RZ ;  /* 0x0000000708080227 */ /* 0x000fc800078e00ff */
[----:B------:R-:W-:-:S04]  /*1150*/  @P0 IMAD.MOV R8, RZ, RZ, -R8 ;  /* 0x000000ffff080224 */ /* 0x000fc800078e0a08 */
[----:B------:R-:W-:-:S05]  /*1160*/  @P0 IMAD R7, R22, R8, R7 ;  /* 0x0000000816070224 */ /* 0x000fca00078e0207 */
[----:B------:R-:W-:-:S04]  /*1170*/  @P0 ISETP.GE.U32.AND P1, PT, R7, R22, PT ;  /* 0x000000160700020c */ /* 0x000fc80003f26070 */
[----:B------:R-:W-:-:S13]  /*1180*/  @P0 PLOP3.LUT P2, PT, P1, PT, PT, 0x80, 0x8 ;  /* 0x000000000008081c */ /* 0x000fda0000f4f070 */
[----:B------:R-:W-:Y:S02]  /*1190*/  @P2 IADD3 R7, PT, PT, -R22, R7, RZ ;  /* 0x0000000716072210 */ /* 0x000fe40007ffe1ff */
[----:B------:R-:W-:Y:S02]  /*11a0*/  PLOP3.LUT P2, PT, PT, PT, PT, 0x8, 0x80 ;  /* 0x000000000080781c */ /* 0x000fe40003f4e170 */
[----:B------:R-:W-:-:S04]  /*11b0*/  @P0 ISETP.GE.U32.AND P1, PT, R7, R22, PT ;  /* 0x000000160700020c */ /* 0x000fc80003f26070 */
[----:B------:R-:W-:Y:S02]  /*11c0*/  @P0 PLOP3.LUT P2, PT, P1, PT, PT, 0x80, 0x8 ;  /* 0x000000000008081c */ /* 0x000fe40000f4f070 */
[----:B------:R-:W-:-:S11]  /*11d0*/  ISETP.NE.U32.OR P1, PT, R22, RZ, !P0 ;  /* 0x000000ff1600720c */ /* 0x000fd60004725470 */
[----:B------:R-:W-:Y:S02]  /*11e0*/  @P2 IMAD.IADD R7, R7, 0x1, -R22 ;  /* 0x0000000107072824 */ /* 0x000fe400078e0a16 */
[----:B------:R-:W-:Y:S02]  /*11f0*/  @!P1 LOP3.LUT R7, RZ, R22, RZ, 0x33, !PT ;  /* 0x00000016ff079212 */ /* 0x000fe400078e33ff */
[----:B------:R-:W-:-:S04]  /*1200*/  @!P0 SHF.R.U32.HI R7, RZ, 0xf, R19 ;  /* 0x0000000fff078819 */ /* 0x000fc80000011613 */
[----:B------:R-:W-:Y:S01]  /*1210*/  IADD3 R16, PT, PT, R7, R20, RZ ;  /* 0x0000001407107210 */ /* 0x000fe20007ffe0ff */
[----:B--2---:R0:W-:Y:S04]  /*1220*/  STL.U8 [R20+0x1], R11 ;  /* 0x0000010b14007387 */ /* 0x0041e80000100000 */
[----:B---3--:R0:W-:Y:S04]  /*1230*/  STL.U8 [R17+0x1], R10 ;  /* 0x0000010a11007387 */ /* 0x0081e80000100000 */
[----:B------:R-:W2:Y:S04]  /*1240*/  LDL.U8 R8, [R16+0x2] ;  /* 0x0000020010087983 */ /* 0x000ea80000100000 */
[----:B------:R-:W3:Y:S01]  /*1250*/  LDL.U8 R7, [R20+0x2] ;  /* 0x0000020014077983 */ /* 0x000ee20000100000 */
[----:B------:R-:W-:-:S04]  /*1260*/  IADD3 R18, PT, PT, -R12, 0xfd, RZ ;  /* 0x000000fd0c127810 */ /* 0x000fc80007ffe1ff */
[----:B------:R-:W-:Y:S01]  /*1270*/  LOP3.LUT P0, RZ, R18, 0xfc, RZ, 0xc0, !PT ;  /* 0x000000fc12ff7812 */ /* 0x000fe2000780c0ff */
[----:B--2---:R0:W-:Y:S04]  /*1280*/  STL.U8 [R20+0x2], R8 ;  /* 0x0000020814007387 */ /* 0x0041e80000100000 */
[----:B---3--:R0:W-:Y:S08]  /*1290*/  STL.U8 [R16+0x2], R7 ;  /* 0x0000020710007387 */ /* 0x0081f00000100000 */
[----:B------:R-:W-:Y:S05]  /*12a0*/  @!P0 BRA `(.L_x_2) ;  /* 0x0000000000608947 */ /* 0x000fea0003800000 */
[----:B0-----:R-:W0:Y:S01]  /*12b0*/  I2F.U32.RP R7, R18 ;  /* 0x0000001200077306 */ /* 0x001e220000209000 */
[----:B------:R-:W-:Y:S01]  /*12c0*/  IMAD R11, R13, -0x21131993, RZ ;  /* 0xdeece66d0d0b7824 */ /* 0x000fe200078e02ff */
[----:B------:R-:W-:Y:S02]  /*12d0*/  IADD3 R13, PT, PT, RZ, -R18, RZ ;  /* 0x80000012ff0d7210 */ /* 0x000fe40007ffe0ff */
[----:B------:R-:W-:Y:S01]  /*12e0*/  ISETP.NE.U32.AND P1, PT, R18, RZ, PT ;  /* 0x000000ff1200720c */ /* 0x000fe20003f25070 */
[C---:B------:R-:W-:Y:S02]  /*12f0*/  IMAD R11, R14.reuse, 0x5, R11 ;  /* 0x000000050e0b7824 */ /* 0x040fe400078e020b */
[----:B------:R-:W-:-:S04]  /*1300*/  IMAD.WIDE.U32 R14, R14, -0x21131993, R4 ;  /* 0xdeece66d0e0e7825 */ /* 0x000fc800078e0004 */
[----:B------:R-:W-:Y:S01]  /*1310*/  IMAD.IADD R27, R15, 0x1, R11 ;  /* 0x000000010f1b7824 */ /* 0x000fe200078e020b */
[----:B0-----:R-:W0:Y:S04]  /*1320*/  MUFU.RCP R7, R7 ;  /* 0x0000000700077308 */ /* 0x001e280000001000 */
        /* <DEDUP_REMOVED lines=14> */
[----:B------:R-:W-:Y:S01]  /*1410*/  @!P1 LOP3.LUT R7, RZ, R18, RZ, 0x33, !PT ;  /* 0x00000012ff079212 */ /* 0x000fe200078e33ff */
[----:B------:R-:W-:Y:S06]  /*1420*/  BRA `(.L_x_3) ;  /* 0x00000000001c7947 */ /* 0x000fec0003800000 */
.L_x_2:
[----:B------:R-:W-:Y:S02]  /*1430*/  IMAD R13, R13, -0x21131993, RZ ;  /* 0xdeece66d0d0d7824 */ /* 0x000fe400078e02ff */
[----:B0-----:R-:W-:-:S04]  /*1440*/  IMAD.WIDE.U32 R8, R14, -0x21131993, R4 ;  /* 0xdeece66d0e087825 */ /* 0x001fc800078e0004 */
[----:B------:R-:W-:Y:S01]  /*1450*/  IMAD R13, R14, 0x5, R13 ;  /* 0x000000050e0d7824 */ /* 0x000fe200078e020d */
[----:B------:R-:W-:Y:S01]  /*1460*/  MOV R14, R8 ;  /* 0x00000008000e7202 */ /* 0x000fe20000000f00 */
[----:B------:R-:W-:-:S03]  /*1470*/  IMAD.MOV.U32 R7, RZ, RZ, RZ ;  /* 0x000000ffff077224 */ /* 0x000fc600078e00ff */
[----:B------:R-:W-:-:S04]  /*1480*/  IADD3 R13, PT, PT, R9, R13, RZ ;  /* 0x0000000d090d7210 */ /* 0x000fc80007ffe0ff */
[----:B------:R-:W-:-:S07]  /*1490*/  LOP3.LUT R27, R13, 0xffff, RZ, 0xc0, !PT ;  /* 0x0000ffff0d1b7812 */ /* 0x000fce00078ec0ff */
.L_x_3:
[----:B------:R-:W-:Y:S02]  /*14a0*/  IMAD.IADD R10, R7, 0x1, R20 ;  /* 0x00000001070a7824 */ /* 0x000fe400078e0214 */
[----:B------:R-:W2:Y:S04]  /*14b0*/  LDL.U8 R7, [R20+0x3] ;  /* 0x0000030014077983 */ /* 0x000ea80000100000 */
[----:B------:R-:W3:Y:S01]  /*14c0*/  LDL.U8 R8, [R10+0x3] ;  /* 0x000003000a087983 */ /* 0x000ee20000100000 */
[----:B------:R-:W-:-:S04]  /*14d0*/  IADD3 R12, PT, PT, R12, 0x4, RZ ;  /* 0x000000040c0c7810 */ /* 0x000fc80007ffe0ff */
[----:B------:R-:W-:Y:S01]  /*14e0*/  ISETP.NE.AND P0, PT, R12, 0x100, PT ;  /* 0x000001000c00780c */ /* 0x000fe20003f05270 */
[----:B---3--:R0:W-:Y:S04]  /*14f0*/  STL.U8 [R20+0x3], R8 ;  /* 0x0000030814007387 */ /* 0x0081e80000100000 */
[----:B--2---:R0:W-:Y:S08]  /*1500*/  STL.U8 [R10+0x3], R7 ;  /* 0x000003070a007387 */ /* 0x0041f00000100000 */
[----:B------:R-:W-:Y:S05]  /*1510*/  @P0 BRA `(.L_x_4) ;  /* 0xfffffff400940947 */ /* 0x000fea000383ffff */
[----:B0-----:R-:W-:Y:S01]  /*1520*/  IMAD.MOV.U32 R8, RZ, RZ, 0xf0e0d0c ;  /* 0x0f0e0d0cff087424 */ /* 0x001fe200078e00ff */
[----:B------:R-:W-:Y:S01]  /*1530*/  MOV R9, 0x13121110 ;  /* 0x1312111000097802 */ /* 0x000fe20000000f00 */
[----:B------:R-:W-:Y:S02]  /*1540*/  HFMA2 R5, -RZ, RZ, 0.0002148151397705078125, 0.00015354156494140625 ;  /* 0x0b0a0908ff057431 */ /* 0x000fe400000001ff */
[----:B------:R-:W-:Y:S02]  /*1550*/  IMAD.MOV.U32 R4, RZ, RZ, 0x7060504 ;  /* 0x07060504ff047424 */ /* 0x000fe400078e00ff */
[----:B------:R-:W-:Y:S02]  /*1560*/  HFMA2 R17, -RZ, RZ, 0.05596923828125, 0.040283203125 ;  /* 0x2b2a2928ff117431 */ /* 0x000fe400000001ff */
[----:B------:R-:W-:Y:S01]  /*1570*/  IMAD.MOV.U32 R16, RZ, RZ, 0x27262524 ;  /* 0x27262524ff107424 */ /* 0x000fe200078e00ff */
[----:B------:R0:W-:Y:S01]  /*1580*/  STL.64 [R1+0x118], R8 ;  /* 0x0001180801007387 */ /* 0x0001e20000100a00 */
[----:B------:R-:W-:Y:S01]  /*1590*/  IMAD.MOV.U32 R12, RZ, RZ, 0x1f1e1d1c ;  /* 0x1f1e1d1cff0c7424 */ /* 0x000fe200078e00ff */
[----:B------:R-:W-:Y:S01]  /*15a0*/  MOV R13, 0x23222120 ;  /* 0x23222120000d7802 */ /* 0x000fe20000000f00 */
[----:B------:R-:W-:Y:S01]  /*15b0*/  IMAD.MOV.U32 R18, RZ, RZ, 0x2f2e2d2c ;  /* 0x2f2e2d2cff127424 */ /* 0x000fe200078e00ff */
[----:B------:R1:W-:Y:S01]  /*15c0*/  STL.64 [R1+0x110], R4 ;  /* 0x0001100401007387 */ /* 0x0003e20000100a00 */
[----:B------:R-:W-:Y:S01]  /*15d0*/  MOV R19, 0x33323130 ;  /* 0x3332313000137802 */ /* 0x000fe20000000f00 */
[----:B------:R-:W-:-:S02]  /*15e0*/  HFMA2 R11, -RZ, RZ, 0.003467559814453125, 0.0024871826171875 ;  /* 0x1b1a1918ff0b7431 */ /* 0x000fc400000001ff */
[----:B------:R-:W-:Y:S01]  /*15f0*/  IMAD.MOV.U32 R10, RZ, RZ, 0x17161514 ;  /* 0x17161514ff0a7424 */ /* 0x000fe200078e00ff */
[----:B------:R2:W-:Y:S01]  /*1600*/  STL.64 [R1+0x130], R16 ;  /* 0x0001301001007387 */ /* 0x0005e20000100a00 */
[----:B------:R-:W-:Y:S02]  /*1610*/  IMAD R7, R27, -0x4b9ff597, RZ ;  /* 0xb4600a691b077824 */ /* 0x000fe400078e02ff */
[----:B------:R-:W-:Y:S02]  /*1620*/  HFMA2 R25, -RZ, RZ, 58.5625, 42.5 ;  /* 0x53525150ff197431 */ /* 0x000fe400000001ff */
[----:B------:R-:W-:Y:S02]  /*1630*/  IMAD.MOV.U32 R24, RZ, RZ, 0x4f4e4d4c ;  /* 0x4f4e4d4cff187424 */ /* 0x000fe400078e00ff */
[----:B0-----:R-:W-:Y:S02]  /*1640*/  HFMA2 R9, -RZ, RZ, -0.00016605854034423828125, 0.08154296875 ;  /* 0x89712d38ff097431 */ /* 0x001fe400000001ff */
[----:B------:R-:W-:Y:S01]  /*1650*/  IMAD.MOV.U32 R8, RZ, RZ, 0x73c4cd04 ;  /* 0x73c4cd04ff087424 */ /* 0x000fe200078e00ff */
[----:B------:R0:W-:Y:S01]  /*1660*/  STL.64 [R1+0x128], R12 ;  /* 0x0001280c01007387 */ /* 0x0001e20000100a00 */
[----:B------:R-:W-:-:S02]  /*1670*/  IMAD R7, R14, 0x7760bb20, R7 ;  /* 0x7760bb200e077824 */ /* 0x000fc400078e0207 */
[----:B------:R-:W-:Y:S02]  /*1680*/  HFMA2 R21, -RZ, RZ, 0.9033203125, 0.65234375 ;  /* 0x3b3a3938ff157431 */ /* 0x000fe400000001ff */
[----:B-1----:R-:W-:Y:S01]  /*1690*/  IMAD R5, R27, 0x772c5f11, RZ ;  /* 0x772c5f111b057824 */ /* 0x002fe200078e02ff */
[----:B------:R1:W-:Y:S01]  /*16a0*/  STL.64 [R1+0x138], R18 ;  /* 0x0001381201007387 */ /* 0x0003e20000100a00 */
[----:B------:R-:W-:Y:S02]  /*16b0*/  IMAD.MOV.U32 R20, RZ, RZ, 0x37363534 ;  /* 0x37363534ff147424 */ /* 0x000fe400078e00ff */
[----:B--2---:R-:W-:Y:S02]  /*16c0*/  HFMA2 R17, -RZ, RZ, 945, 688 ;  /* 0x63626160ff117431 */ /* 0x004fe400000001ff */
[C---:B------:R-:W-:Y:S01]  /*16d0*/  IMAD R5, R14.reuse, 0x530f32eb, R5 ;  /* 0x530f32eb0e057824 */ /* 0x040fe200078e0205 */
[----:B------:R2:W-:Y:S01]  /*16e0*/  STL.64 [R1+0x120], R10 ;  /* 0x0001200a01007387 */ /* 0x0005e20000100a00 */
[----:B------:R-:W-:Y:S01]  /*16f0*/  IMAD.WIDE.U32 R8, R14, 0x772c5f11, R8 ;  /* 0x772c5f110e087825 */ /* 0x000fe200078e0008 */
[----:B------:R-:W-:-:S02]  /*1700*/  MOV R23, 0x43424140 ;  /* 0x4342414000177802 */ /* 0x000fc40000000f00 */
[----:B0-----:R-:W-:Y:S01]  /*1710*/  MOV R13, 0x5b5a5958 ;  /* 0x5b5a5958000d7802 */ /* 0x001fe20000000f00 */
[----:B------:R-:W-:Y:S01]  /*1720*/  IMAD.IADD R4, R9, 0x1, R5 ;  /* 0x0000000109047824 */ /* 0x000fe200078e0205 */
[----:B------:R-:W-:Y:S01]  /*1730*/  STL.64 [R1+0x158], R24 ;  /* 0x0001581801007387 */ /* 0x000fe20000100a00 */
[----:B------:R-:W-:Y:S02]  /*1740*/  IMAD.MOV.U32 R12, RZ, RZ, 0x57565554 ;  /* 0x57565554ff0c7424 */ /* 0x000fe400078e00ff */
[----:B-1----:R-:W-:Y:S02]  /*1750*/  HFMA2 R18, -RZ, RZ, 1894, 1380 ;  /* 0x67666564ff127431 */ /* 0x002fe400000001ff */
[----:B------:R-:W-:Y:S01]  /*1760*/  IMAD.MOV.U32 R16, RZ, RZ, 0x5f5e5d5c ;  /* 0x5f5e5d5cff107424 */ /* 0x000fe200078e00ff */
[----:B------:R-:W-:Y:S01]  /*1770*/  SHF.R.U64 R4, R8, 0x15, R4 ;  /* 0x0000001508047819 */ /* 0x000fe20000001204 */
[----:B------:R-:W-:Y:S01]  /*1780*/  IMAD R5, R27, -0x5ea76960, RZ ;  /* 0xa15896a01b057824 */ /* 0x000fe200078e02ff */
[----:B------:R-:W-:Y:S01]  /*1790*/  MOV R8, 0x89cb27a0 ;  /* 0x89cb27a000087802 */ /* 0x000fe20000000f00 */
[----:B------:R-:W-:Y:S01]  /*17a0*/  IMAD.MOV.U32 R9, RZ, RZ, 0x2501550a ;  /* 0x2501550aff097424 */ /* 0x000fe200078e00ff */
[----:B------:R0:W-:Y:S01]  /*17b0*/  STL.64 [R1+0x160], R12 ;  /* 0x0001600c01007387 */ /* 0x0001e20000100a00 */
[----:B------:R-:W-:Y:S01]  /*17c0*/  IMAD.MOV.U32 R19, RZ, RZ, 0x6b6a6968 ;  /* 0x6b6a6968ff137424 */ /* 0x000fe200078e00ff */
[----:B--2---:R-:W-:Y:S01]  /*17d0*/  MOV R11, 0x4b4a4948 ;  /* 0x4b4a4948000b7802 */ /* 0x004fe20000000f00 */
[C---:B------:R-:W-:Y:S01]  /*17e0*/  IMAD R5, R14.reuse, 0x181a9317, R5 ;  /* 0x181a93170e057824 */ /* 0x040fe200078e0205 */
[----:B------:R1:W-:Y:S01]  /*17f0*/  STL.64 [R1+0x168], R16 ;  /* 0x0001681001007387 */ /* 0x0003e20000100a00 */
[----:B------:R-:W-:Y:S01]  /*1800*/  IMAD.WIDE.U32 R8, R14, -0x5ea76960, R8 ;  /* 0xa15896a00e087825 */ /* 0x000fe200078e0008 */
[----:B------:R-:W-:-:S02]  /*1810*/  LOP3.LUT R4, R4, 0x7ffffff, RZ, 0xc0, !PT ;  /* 0x07ffffff04047812 */ /* 0x000fc400078ec0ff */
[----:B------:R2:W-:Y:S01]  /*1820*/  STL.64 [R1+0x170], R18 ;  /* 0x0001701201007387 */ /* 0x0005e20000100a00 */
[----:B------:R-:W-:Y:S01]  /*1830*/  IMAD.MOV.U32 R10, RZ, RZ, 0x47464544 ;  /* 0x47464544ff0a7424 */ /* 0x000fe200078e00ff */
[----:B------:R-:W-:Y:S01]  /*1840*/  IADD3 R5, PT, PT, R9, R5, RZ ;  /* 0x0000000509057210 */ /* 0x000fe20007ffe0ff */
[----:B------:R-:W-:Y:S01]  /*1850*/  IMAD.MOV.U32 R22, RZ, RZ, 0x3f3e3d3c ;  /* 0x3f3e3d3cff167424 */ /* 0x000fe200078e00ff */
[----:B------:R-:W-:Y:S01]  /*1860*/  LOP3.LUT R4, R4, 0xf8000000, R8, 0xf8, !PT ;  /* 0xf800000004047812 */ /* 0x000fe200078ef808 */
[----:B0-----:R-:W-:Y:S01]  /*1870*/  IMAD R13, R27, 0x3749a7f9, RZ ;  /* 0x3749a7f91b0d7824 */ /* 0x001fe200078e02ff */
[----:B------:R0:W-:Y:S01]  /*1880*/  STL.64 [R1+0x150], R10 ;  /* 0x0001500a01007387 */ /* 0x0001e20000100a00 */
[----:B------:R-:W-:Y:S01]  /*1890*/  LOP3.LUT R5, R5, 0x1fffff, RZ, 0xc0, !PT ;  /* 0x001fffff05057812 */ /* 0x000fe200078ec0ff */
[----:B-1----:R-:W-:Y:S01]  /*18a0*/  IMAD.MOV.U32 R16, RZ, RZ, 0x7168255e ;  /* 0x7168255eff107424 */ /* 0x002fe200078e00ff */
[----:B------:R-:W-:Y:S01]  /*18b0*/  MOV R17, 0x699d1761 ;  /* 0x699d176100117802 */ /* 0x000fe20000000f00 */
[----:B------:R-:W-:Y:S01]  /*18c0*/  IMAD R15, R14, 0x2dae45d7, R13 ;  /* 0x2dae45d70e0f7824 */ /* 0x000fe200078e020d */
[----:B------:R1:W-:Y:S01]  /*18d0*/  STL.64 [R1+0x140], R20 ;  /* 0x0001401401007387 */ /* 0x0003e20000100a00 */
[----:B--2---:R-:W-:-:S02]  /*18e0*/  HFMA2 R19, -RZ, RZ, 901.5, -0.05328369140625 ;  /* 0x630baad2ff137431 */ /* 0x004fc400000001ff */
[----:B------:R-:W-:Y:S01]  /*18f0*/  IMAD.MOV.U32 R18, RZ, RZ, 0x559c57e0 ;  /* 0x559c57e0ff127424 */ /* 0x000fe200078e00ff */
[----:B------:R-:W2:Y:S01]  /*1900*/  I2F.F64.U64 R4, R4 ;  /* 0x0000000400047312 */ /* 0x000ea20000301800 */
[C---:B------:R-:W-:Y:S01]  /*1910*/  IMAD.WIDE.U32 R12, R14.reuse, 0x3749a7f9, R16 ;  /* 0x3749a7f90e0c7825 */ /* 0x040fe200078e0010 */
[----:B------:R3:W-:Y:S01]  /*1920*/  STL.64 [R1+0x148], R22 ;  /* 0x0001481601007387 */ /* 0x0007e20000100a00 */
[----:B------:R-:W-:Y:S02]  /*1930*/  MOV R31, 0xfbfaf9f8 ;  /* 0xfbfaf9f8001f7802 */ /* 0x000fe40000000f00 */
[----:B0-----:R-:W-:Y:S02]  /*1940*/  IMAD R11, R27, -0x60c7f860, RZ ;  /* 0x9f3807a01b0b7824 */ /* 0x001fe400078e02ff */
[----:B------:R-:W-:Y:S02]  /*1950*/  IMAD.IADD R15, R13, 0x1, R15 ;  /* 0x000000010d0f7824 */ /* 0x000fe400078e020f */
[----:B------:R-:W-:Y:S01]  /*1960*/  IMAD.WIDE.U32 R8, R14, -0x4b9ff597, R28 ;  /* 0xb4600a690e087825 */ /* 0x000fe200078e001c */
[----:B-1----:R-:W-:-:S02]  /*1970*/  MOV R20, 0x6f6e6d6c ;  /* 0x6f6e6d6c00147802 */ /* 0x002fc40000000f00 */
[----:B------:R-:W-:Y:S01]  /*1980*/  LOP3.LUT R33, R15, 0xffff, RZ, 0xc0, !PT ;  /* 0x0000ffff0f217812 */ /* 0x000fe200078ec0ff */
[C---:B------:R-:W-:Y:S01]  /*1990*/  IMAD.WIDE.U32 R16, R14.reuse, -0x60c7f860, R18 ;  /* 0x9f3807a00e107825 */ /* 0x040fe200078e0012 */
[----:B------:R-:W-:Y:S01]  /*19a0*/  IADD3 R7, PT, PT, R9, R7, RZ ;  /* 0x0000000709077210 */ /* 0x000fe20007ffe0ff */
[----:B--2---:R-:W-:Y:S01]  /*19b0*/  DMUL R4, R4, 1.1102230246251565404e-16 ;  /* 0x3ca0000004047828 */ /* 0x004fe20000000000 */
[----:B------:R-:W-:Y:S01]  /*19c0*/  SHF.R.U32.HI R9, RZ, 0x15, R33 ;  /* 0x00000015ff097819 */ /* 0x000fe20000011621 */
[----:B------:R-:W-:Y:S01]  /*19d0*/  IMAD R11, R14, 0x700dc01f, R11 ;  /* 0x700dc01f0e0b7824 */ /* 0x000fe200078e020b */
[----:B------:R-:W-:Y:S01]  /*19e0*/  SHF.R.U64 R7, R8, 0x15, R7 ;  /* 0x0000001508077819 */ /* 0x000fe20000001207 */
[----:B------:R-:W-:Y:S02]  /*19f0*/  IMAD.MOV.U32 R21, RZ, RZ, 0x73727170 ;  /* 0x73727170ff157424 */ /* 0x000fe400078e00ff */
[----:B---3--:R-:W-:Y:S02]  /*1a00*/  HFMA2 R22, -RZ, RZ, 30560, 22336 ;  /* 0x77767574ff167431 */ /* 0x008fe400000001ff */
[----:B------:R-:W-:Y:S01]  /*1a10*/  IMAD.IADD R10, R17, 0x1, R11 ;  /* 0x00000001110a7824 */ /* 0x000fe200078e020b */
[----:B------:R-:W-:Y:S01]  /*1a20*/  SHF.R.U64 R17, R12, 0x15, R33 ;  /* 0x000000150c117819 */ /* 0x000fe20000001221 */
[----:B------:R-:W-:Y:S01]  /*1a30*/  IMAD.MOV.U32 R11, RZ, RZ, 0x0 ;  /* 0x00000000ff0b7424 */ /* 0x000fe200078e00ff */
[----:B------:R-:W-:Y:S01]  /*1a40*/  LOP3.LUT R7, R7, 0x7ffffff, RZ, 0xc0, !PT ;  /* 0x07ffffff07077812 */ /* 0x000fe200078ec0ff */
[----:B------:R-:W-:Y:S01]  /*1a50*/  IMAD.MOV.U32 R23, RZ, RZ, 0x7b7a7978 ;  /* 0x7b7a7978ff177424 */ /* 0x000fe200078e00ff */
[----:B------:R-:W-:Y:S01]  /*1a60*/  LOP3.LUT R16, R17, 0xf8000000, R16, 0xf8, !PT ;  /* 0xf800000011107812 */ /* 0x000fe200078ef810 */
[----:B------:R0:W-:Y:S01]  /*1a70*/  STL.64 [R1+0x178], R20 ;  /* 0x0001781401007387 */ /* 0x0001e20000100a00 */
[----:B------:R-:W-:Y:S01]  /*1a80*/  LOP3.LUT R17, R9, 0x1fffff, R10, 0xf8, !PT ;  /* 0x001fffff09117812 */ /* 0x000fe200078ef80a */
[----:B------:R-:W-:-:S02]  /*1a90*/  HFMA2 R10, -RZ, RZ, 0, 2.09808349609375e-05 ;  /* 0x00000160ff0a7431 */ /* 0x000fc400000001ff */
[----:B------:R-:W-:Y:S01]  /*1aa0*/  IMAD R9, R27, -0x22633260, RZ ;  /* 0xdd9ccda01b097824 */ /* 0x000fe200078e02ff */
[----:B------:R1:W-:Y:S01]  /*1ab0*/  STL.64 [R1+0x180], R22 ;  /* 0x0001801601007387 */ /* 0x0003e20000100a00 */
[----:B------:R2:W3:Y:S01]  /*1ac0*/  I2F.F64.U64 R24, R16 ;  /* 0x0000001000187312 */ /* 0x0004e20000301800 */
[----:B------:R-:W-:Y:S01]  /*1ad0*/  MOV R18, 0x7f7e7d7c ;  /* 0x7f7e7d7c00127802 */ /* 0x000fe20000000f00 */
[C---:B------:R-:W-:Y:S01]  /*1ae0*/  IMAD R13, R14.reuse, 0xbb, R9 ;  /* 0x000000bb0e0d7824 */ /* 0x040fe200078e0209 */
[----:B------:R-:W-:Y:S01]  /*1af0*/  MOV R27, 0xcbcac9c8 ;  /* 0xcbcac9c8001b7802 */ /* 0x000fe20000000f00 */
[----:B------:R-:W-:Y:S01]  /*1b00*/  IMAD.MOV.U32 R19, RZ, RZ, -0x7c7d7e80 ;  /* 0x83828180ff137424 */ /* 0x000fe200078e00ff */
[----:B------:R-:W-:Y:S01]  /*1b10*/  MOV R15, 0x9b9a9998 ;  /* 0x9b9a9998000f7802 */ /* 0x000fe20000000f00 */
[----:B------:R-:W-:Y:S01]  /*1b20*/  IMAD.MOV.U32 R26, RZ, RZ, -0x38393a3c ;  /* 0xc7c6c5c4ff1a7424 */ /* 0x000fe200078e00ff */
[----:B0-----:R-:W-:Y:S01]  /*1b30*/  MOV R20, 0x87868584 ;  /* 0x8786858400147802 */ /* 0x001fe20000000f00 */
[----:B------:R-:W-:Y:S01]  /*1b40*/  IMAD.WIDE.U32 R8, R14, -0x22633260, R10 ;  /* 0xdd9ccda00e087825 */ /* 0x000fe200078e000a */
[----:B------:R-:W-:-:S03]  /*1b50*/  DMUL R10, R4, 256 ;  /* 0x40700000040a7828 */ /* 0x000fc60000000000 */
[----:B--2---:R-:W-:Y:S01]  /*1b60*/  HFMA2 R17, -RZ, RZ, -0.0149078369140625, -0.010986328125 ;  /* 0xa3a2a1a0ff117431 */ /* 0x004fe200000001ff */
[----:B-1----:R-:W-:Y:S01]  /*1b70*/  MOV R22, 0x8f8e8d8c ;  /* 0x8f8e8d8c00167802 */ /* 0x002fe20000000f00 */
[----:B------:R-:W-:Y:S01]  /*1b80*/  IMAD.MOV.U32 R21, RZ, RZ, -0x74757678 ;  /* 0x8b8a8988ff157424 */ /* 0x000fe200078e00ff */
[----:B------:R-:W-:Y:S01]  /*1b90*/  IADD3 R4, PT, PT, R9, R13, RZ ;  /* 0x0000000d09047210 */ /* 0x000fe20007ffe0ff */
[----:B------:R-:W-:Y:S01]  /*1ba0*/  IMAD.MOV.U32 R23, RZ, RZ, -0x6c6d6e70 ;  /* 0x93929190ff177424 */ /* 0x000fe200078e00ff */
[----:B------:R-:W-:Y:S01]  /*1bb0*/  LOP3.LUT R8, R7, 0xf8000000, R8, 0xf8, !PT ;  /* 0xf800000007087812 */ /* 0x000fe200078ef808 */
[----:B------:R0:W-:Y:S01]  /*1bc0*/  STL.64 [R1+0x188], R18 ;  /* 0x0001881201007387 */ /* 0x0001e20000100a00 */
[----:B------:R-:W-:Y:S01]  /*1bd0*/  LOP3.LUT R9, R4, 0x1fffff, RZ, 0xc0, !PT ;  /* 0x001fffff04097812 */ /* 0x000fe200078ec0ff */
[----:B---3--:R-:W-:Y:S01]  /*1be0*/  DMUL R4, R24, 1.1102230246251565404e-16 ;  /* 0x3ca0000018047828 */ /* 0x008fe20000000000 */
[----:B------:R-:W-:Y:S01]  /*1bf0*/  F2F.F32.F64 R10, R10 ;  /* 0x0000000a000a7310 */ /* 0x000fe20000301000 */
[----:B------:R1:W-:Y:S01]  /*1c00*/  STL.64 [R1+0x190], R20 ;  /* 0x0001901401007387 */ /* 0x0003e20000100a00 */
[----:B------:R-:W-:Y:S01]  /*1c10*/  IMAD.MOV.U32 R16, RZ, RZ, -0x60616264 ;  /* 0x9f9e9d9cff107424 */ /* 0x000fe200078e00ff */
[----:B------:R-:W-:Y:S01]  /*1c20*/  MOV R25, 0xc3c2c1c0 ;  /* 0xc3c2c1c000197802 */ /* 0x000fe20000000f00 */
[----:B------:R-:W-:Y:S01]  /*1c30*/  IMAD.MOV.U32 R24, RZ, RZ, -0x40414244 ;  /* 0xbfbebdbcff187424 */ /* 0x000fe200078e00ff */
[----:B------:R2:W-:Y:S01]  /*1c40*/  STL.64 [R1+0x198], R22 ;  /* 0x0001981601007387 */ /* 0x0005e20000100a00 */
[----:B------:R-:W-:Y:S01]  /*1c50*/  IMAD.MOV.U32 R30, RZ, RZ, -0x8090a0c ;  /* 0xf7f6f5f4ff1e7424 */ /* 0x000fe200078e00ff */
[----:B------:R-:W-:Y:S01]  /*1c60*/  DMUL R28, R4, 256 ;  /* 0x40700000041c7828 */ /* 0x000fe20000000000 */
[----:B------:R-:W3:Y:S01]  /*1c70*/  I2F.F64.U64 R8, R8 ;  /* 0x0000000800087312 */ /* 0x000ee20000301800 */
[----:B0-----:R-:W-:Y:S01]  /*1c80*/  IMAD.MOV.U32 R18, RZ, RZ, -0x58595a5c ;  /* 0xa7a6a5a4ff127424 */ /* 0x001fe200078e00ff */
[----:B------:R-:W-:Y:S01]  /*1c90*/  MOV R19, 0xabaaa9a8 ;  /* 0xabaaa9a800137802 */ /* 0x000fe20000000f00 */
[----:B------:R0:W-:Y:S01]  /*1ca0*/  STL.64 [R1+0x1a8], R16 ;  /* 0x0001a81001007387 */ /* 0x0001e20000100a00 */
[----:B------:R-:W-:-:S02]  /*1cb0*/  IMAD.MOV.U32 R14, RZ, RZ, -0x68696a6c ;  /* 0x97969594ff0e7424 */ /* 0x000fc400078e00ff */
[----:B-1----:R-:W-:Y:S02]  /*1cc0*/  HFMA2 R21, -RZ, RZ, -0.240478515625, -0.177734375 ;  /* 0xb3b2b1b0ff157431 */ /* 0x002fe400000001ff */
[----:B------:R-:W-:Y:S01]  /*1cd0*/  IMAD.MOV.U32 R20, RZ, RZ, -0x50515254 ;  /* 0xafaeadacff147424 */ /* 0x000fe200078e00ff */
[----:B------:R1:W-:Y:S01]  /*1ce0*/  STL.64 [R1+0x1b0], R18 ;  /* 0x0001b01201007387 */ /* 0x0003e20000100a00 */
[----:B------:R4:W5:Y:S01]  /*1cf0*/  F2F.F32.F64 R11, R28 ;  /* 0x0000001c000b7310 */ /* 0x0009620000301000 */
[----:B--2---:R-:W-:Y:S01]  /*1d00*/  IMAD.MOV.U32 R22, RZ, RZ, -0x48494a4c ;  /* 0xb7b6b5b4ff167424 */ /* 0x004fe200078e00ff */
[----:B------:R-:W-:Y:S01]  /*1d10*/  MOV R23, 0xbbbab9b8 ;  /* 0xbbbab9b800177802 */ /* 0x000fe20000000f00 */
[----:B------:R2:W-:Y:S01]  /*1d20*/  STL.64 [R1+0x1c8], R24 ;  /* 0x0001c81801007387 */ /* 0x0005e20000100a00 */
[----:B---3--:R-:W-:-:S03]  /*1d30*/  DMUL R4, R8, 1.1102230246251565404e-16 ;  /* 0x3ca0000008047828 */ /* 0x008fc60000000000 */
[----:B------:R3:W-:Y:S01]  /*1d40*/  STL.64 [R1+0x1b8], R20 ;  /* 0x0001b81401007387 */ /* 0x0007e20000100a00 */
[----:B0-----:R-:W-:Y:S02]  /*1d50*/  IMAD.MOV.U32 R16, RZ, RZ, 0x3020100 ;  /* 0x03020100ff107424 */ /* 0x001fe400078e00ff */
[----:B----4-:R-:W-:Y:S02]  /*1d60*/  HFMA2 R29, -RZ, RZ, -16272, -12160 ;  /* 0xf3f2f1f0ff1d7431 */ /* 0x010fe400000001ff */
[----:B-1----:R-:W-:Y:S01]  /*1d70*/  IMAD.MOV.U32 R18, RZ, RZ, -0x28292a2c ;  /* 0xd7d6d5d4ff127424 */ /* 0x002fe200078e00ff */
[----:B------:R0:W-:Y:S01]  /*1d80*/  STL.64 [R1+0x1c0], R22 ;  /* 0x0001c01601007387 */ /* 0x0001e20000100a00 */
[----:B------:R-:W-:Y:S01]  /*1d90*/  MOV R19, 0xdbdad9d8 ;  /* 0xdbdad9d800137802 */ /* 0x000fe20000000f00 */
[----:B------:R-:W-:Y:S01]  /*1da0*/  IMAD.MOV.U32 R28, RZ, RZ, -0x10111214 ;  /* 0xefeeedecff1c7424 */ /* 0x000fe200078e00ff */
[----:B------:R-:W-:Y:S01]  /*1db0*/  DMUL R4, R4, 256 ;  /* 0x4070000004047828 */ /* 0x000fe20000000000 */
[----:B--2---:R-:W-:Y:S01]  /*1dc0*/  MOV R24, 0xfffefdfc ;  /* 0xfffefdfc00187802 */ /* 0x004fe20000000f00 */
[----:B------:R-:W-:Y:S01]  /*1dd0*/  STL.64 [R1+0x1d0], R26 ;  /* 0x0001d01a01007387 */ /* 0x000fe20000100a00 */
[----:B---3--:R-:W-:-:S03]  /*1de0*/  HFMA2 R21, -RZ, RZ, -1009, -752 ;  /* 0xe3e2e1e0ff157431 */ /* 0x008fc600000001ff */
[----:B------:R1:W2:Y:S01]  /*1df0*/  F2F.F32.F64 R8, R4 ;  /* 0x0000000400087310 */ /* 0x0002a20000301000 */
[----:B------:R-:W-:Y:S01]  /*1e00*/  IMAD.MOV.U32 R20, RZ, RZ, -0x20212224 ;  /* 0xdfdedddcff147424 */ /* 0x000fe200078e00ff */
[----:B------:R-:W-:Y:S01]  /*1e10*/  STL.64 [R1+0x1e0], R18 ;  /* 0x0001e01201007387 */ /* 0x000fe20000100a00 */
[----:B0-----:R-:W-:Y:S01]  /*1e20*/  IMAD.MOV.U32 R22, RZ, RZ, -0x18191a1c ;  /* 0xe7e6e5e4ff167424 */ /* 0x001fe200078e00ff */
[----:B------:R-:W-:Y:S02]  /*1e30*/  MOV R23, 0xebeae9e8 ;  /* 0xebeae9e800177802 */ /* 0x000fe40000000f00 */
[----:B------:R-:W-:Y:S04]  /*1e40*/  STL.64 [R1+0x1e8], R20 ;  /* 0x0001e81401007387 */ /* 0x000fe80000100a00 */
[----:B------:R-:W-:Y:S01]  /*1e50*/  STL.64 [R1+0x1f0], R22 ;  /* 0x0001f01601007387 */ /* 0x000fe20000100a00 */
[----:B-1----:R-:W-:Y:S01]  /*1e60*/  IMAD.MOV.U32 R4, RZ, RZ, 0xb ;  /* 0x0000000bff047424 */ /* 0x002fe200078e00ff */
[----:B------:R-:W-:-:S02]  /*1e70*/  MOV R5, 0x0 ;  /* 0x0000000000057802 */ /* 0x000fc40000000f00 */
[----:B------:R-:W-:Y:S04]  /*1e80*/  STL.64 [R1+0x1f8], R28 ;  /* 0x0001f81c01007387 */ /* 0x000fe80000100a00 */
[----:B------:R-:W-:Y:S04]  /*1e90*/  STL.64 [R1+0x200], R30 ;  /* 0x0002001e01007387 */ /* 0x000fe80000100a00 */
[----:B------:R-:W-:Y:S04]  /*1ea0*/  STL [R1+0x10c], R16 ;  /* 0x00010c1001007387 */ /* 0x000fe80000100800 */
[----:B------:R-:W-:Y:S04]  /*1eb0*/  STL [R1+0x208], R24 ;  /* 0x0002081801007387 */ /* 0x000fe80000100800 */
[----:B-----5:R-:W-:Y:S04]  /*1ec0*/  STL.64 [R1+0x210], R10 ;  /* 0x0002100a01007387 */ /* 0x020fe80000100a00 */
[----:B--2---:R-:W-:Y:S04]  /*1ed0*/  STL [R1+0x20c], R8 ;  /* 0x00020c0801007387 */ /* 0x004fe80000100800 */
[----:B------:R0:W-:Y:S02]  /*1ee0*/  STL.64 [R1+0x1a0], R14 ;  /* 0x0001a00e01007387 */ /* 0x0001e40000100a00 */
[----:B0-----:R-:W-:-:S02]  /*1ef0*/  HFMA2 R15, -RZ, RZ, -62.5625, -46.5 ;  /* 0xd3d2d1d0ff0f7431 */ /* 0x001fc400000001ff */
[----:B------:R-:W-:-:S05]  /*1f00*/  IMAD.MOV.U32 R14, RZ, RZ, -0x30313234 ;  /* 0xcfcecdccff0e7424 */ /* 0x000fca00078e00ff */
[----:B------:R0:W-:Y:S02]  /*1f10*/  STL.64 [R1+0x1d8], R14 ;  /* 0x0001d80e01007387 */ /* 0x0001e40000100a00 */
[----:B0-----:R-:W-:Y:S02]  /*1f20*/  IMAD.MOV.U32 R14, RZ, RZ, R12 ;  /* 0x000000ffff0e7224 */ /* 0x001fe400078e000c */
[----:B------:R-:W-:-:S07]  /*1f30*/  HFMA2 R12, -RZ, RZ, 0, 0 ;  /* 0x00000000ff0c7431 */ /* 0x000fce00000001ff */
.L_x_9:
[C---:B------:R-:W-:Y:S02]  /*1f40*/  IADD3 R16, PT, PT, -R12.reuse, 0x100, RZ ;  /* 0x000001000c107810 */ /* 0x040fe40007ffe1ff */
[----:B------:R-:W-:-:S04]  /*1f50*/  IADD3 R21, PT, PT, -R12, 0xff, RZ ;  /* 0x000000ff0c157810 */ /* 0x000fc80007ffe1ff */
[----:B------:R-:W-:-:S13]  /*1f60*/  LOP3.LUT P0, RZ, R16, R21, RZ, 0xc0, !PT ;  /* 0x0000001510ff7212 */ /* 0x000fda000780c0ff */
[----:B0-----:R-:W-:Y:S05]  /*1f70*/  @!P0 BRA `(.L_x_5) ;  /* 0x0000000000648947 */ /* 0x001fea0003800000 */
        /* <DEDUP_REMOVED lines=25> */
.L_x_5:
[----:B------:R-:W-:Y:S02]  /*2110*/  IMAD R33, R33, -0x21131993, RZ ;  /* 0xdeece66d21217824 */ /* 0x000fe400078e02ff */
[----:B------:R-:W-:-:S04]  /*2120*/  IMAD.WIDE.U32 R10, R14, -0x21131993, R4 ;  /* 0xdeece66d0e0a7825 */ /* 0x000fc800078e0004 */
[----:B------:R-:W-:Y:S02]  /*2130*/  IMAD R33, R14, 0x5, R33 ;  /* 0x000000050e217824 */ /* 0x000fe400078e0221 */
[----:B------:R-:W-:Y:S02]  /*2140*/  IMAD.MOV.U32 R19, RZ, RZ, R10 ;  /* 0x000000ffff137224 */ /* 0x000fe400078e000a */
[----:B------:R-:W-:-:S05]  /*2150*/  IMAD.IADD R33, R11, 0x1, R33 ;  /* 0x000000010b217824 */ /* 0x000fca00078e0221 */
[----:B------:R-:W-:-:S04]  /*2160*/  LOP3.LUT R15, R33, 0xffff, RZ, 0xc0, !PT ;  /* 0x0000ffff210f7812 */ /* 0x000fc800078ec0ff */
[--C-:B------:R-:W-:Y:S02]  /*2170*/  SHF.R.U32.HI R7, RZ, 0x11, R15.reuse ;  /* 0x00000011ff077819 */ /* 0x100fe4000001160f */
[----:B------:R-:W-:-:S03]  /*2180*/  SHF.R.U64 R9, R10, 0x11, R15 ;  /* 0x000000110a097819 */ /* 0x000fc6000000120f */
[-C--:B------:R-:W-:Y:S02]  /*2190*/  IMAD R7, R7, R16.reuse, RZ ;  /* 0x0000001007077224 */ /* 0x080fe400078e02ff */
[----:B------:R-:W-:-:S05]  /*21a0*/  IMAD.WIDE.U32 R8, R9, R16, RZ ;  /* 0x0000001009087225 */ /* 0x000fca00078e00ff */
[----:B------:R-:W-:-:S04]  /*21b0*/  IADD3 R7, PT, PT, R9, R7, RZ ;  /* 0x0000000709077210 */ /* 0x000fc80007ffe0ff */
[----:B------:R-:W-:-:S07]  /*21c0*/  SHF.R.U64 R7, R8, 0x1f, R7 ;  /* 0x0000001f08077819 */ /* 0x000fce0000001207 */
.L_x_6:
[C---:B------:R-:W-:Y:S02]  /*21d0*/  IADD3 R18, PT, PT, R1.reuse, R7, R12 ;  /* 0x0000000701127210 */ /* 0x040fe40007ffe00c */
[----:B------:R-:W-:-:S03]  /*21e0*/  IADD3 R20, PT, PT, R1, R12, RZ ;  /* 0x0000000c01147210 */ /* 0x000fc60007ffe0ff */
[----:B------:R-:W2:Y:S04]  /*21f0*/  LDL.U8 R13, [R18+0x10c] ;  /* 0x00010c00120d7983 */ /* 0x000ea80000100000 */
[----:B------:R-:W3:Y:S01]  /*2200*/  LDL.U8 R7, [R20+0x10c] ;  /* 0x00010c0014077983 */ /* 0x000ee20000100000 */
[----:B------:R-:W0:Y:S01]  /*2210*/  I2F.U32.RP R14, R21 ;  /* 0x00000015000e7306 */ /* 0x000e220000209000 */
[----:B------:R-:W-:Y:S01]  /*2220*/  IMAD R16, R15, -0x21131993, RZ ;  /* 0xdeece66d0f107824 */ /* 0x000fe200078e02ff */
[----:B------:R-:W-:Y:S01]  /*2230*/  IADD3 R23, PT, PT, RZ, -R21, RZ ;  /* 0x80000015ff177210 */ /* 0x000fe20007ffe0ff */
[----:B------:R-:W-:Y:S01]  /*2240*/  IMAD.WIDE.U32 R8, R19, -0x21131993, R4 ;  /* 0xdeece66d13087825 */ /* 0x000fe200078e0004 */
[----:B------:R-:W-:-:S03]  /*2250*/  ISETP.NE.U32.AND P1, PT, R21, RZ, PT ;  /* 0x000000ff1500720c */ /* 0x000fc60003f25070 */
[----:B------:R-:W-:-:S04]  /*2260*/  IMAD R17, R19, 0x5, R16 ;  /* 0x0000000513117824 */ /* 0x000fc800078e0210 */
[----:B------:R-:W-:Y:S01]  /*2270*/  IMAD.IADD R9, R9, 0x1, R17 ;  /* 0x0000000109097824 */ /* 0x000fe200078e0211 */
[----:B0-----:R-:W0:Y:S04]  /*2280*/  MUFU.RCP R14, R14 ;  /* 0x0000000e000e7308 */ /* 0x001e280000001000 */
[----:B------:R-:W-:-:S04]  /*2290*/  SHF.R.U64 R8, R8, 0x11, R9 ;  /* 0x0000001108087819 */ /* 0x000fc80000001209 */
[----:B------:R-:W-:Y:S01]  /*22a0*/  LOP3.LUT R8, R8, 0x7fffffff, RZ, 0xc0, !PT ;  /* 0x7fffffff08087812 */ /* 0x000fe200078ec0ff */
[----:B0-----:R-:W-:-:S04]  /*22b0*/  VIADD R10, R14, 0xffffffe ;  /* 0x0ffffffe0e0a7836 */ /* 0x001fc80000000000 */
[----:B------:R0:W1:Y:S02]  /*22c0*/  F2I.FTZ.U32.TRUNC.NTZ R11, R10 ;  /* 0x0000000a000b7305 */ /* 0x000064000021f000 */
[----:B0-----:R-:W-:Y:S01]  /*22d0*/  MOV R10, RZ ;  /* 0x000000ff000a7202 */ /* 0x001fe20000000f00 */
[----:B-1----:R-:W-:-:S04]  /*22e0*/  IMAD R17, R23, R11, RZ ;  /* 0x0000000b17117224 */ /* 0x002fc800078e02ff */
[----:B------:R-:W-:-:S06]  /*22f0*/  IMAD.HI.U32 R11, R11, R17, R10 ;  /* 0x000000110b0b7227 */ /* 0x000fcc00078e000a */
[----:B------:R-:W-:-:S04]  /*2300*/  IMAD.HI.U32 R11, R11, R8, RZ ;  /* 0x000000080b0b7227 */ /* 0x000fc800078e00ff */
[----:B------:R-:W-:-:S04]  /*2310*/  IMAD.MOV R11, RZ, RZ, -R11 ;  /* 0x000000ffff0b7224 */ /* 0x000fc800078e0a0b */
[----:B------:R-:W-:-:S05]  /*2320*/  IMAD R8, R21, R11, R8 ;  /* 0x0000000b15087224 */ /* 0x000fca00078e0208 */
[----:B------:R-:W-:-:S13]  /*2330*/  ISETP.GE.U32.AND P0, PT, R8, R21, PT ;  /* 0x000000150800720c */ /* 0x000fda0003f06070 */
[----:B------:R-:W-:-:S04]  /*2340*/  @P0 IADD3 R8, PT, PT, -R21, R8, RZ ;  /* 0x0000000815080210 */ /* 0x000fc80007ffe1ff */
[----:B------:R-:W-:-:S13]  /*2350*/  ISETP.GE.U32.AND P0, PT, R8, R21, PT ;  /* 0x000000150800720c */ /* 0x000fda0003f06070 */
[----:B------:R-:W-:Y:S01]  /*2360*/  @P0 IMAD.IADD R8, R8, 0x1, -R21 ;  /* 0x0000000108080824 */ /* 0x000fe200078e0a15 */
[----:B------:R-:W-:-:S04]  /*2370*/  @!P1 LOP3.LUT R8, RZ, R21, RZ, 0x33, !PT ;  /* 0x00000015ff089212 */ /* 0x000fc800078e33ff */
[----:B------:R-:W-:Y:S02]  /*2380*/  IADD3 R17, PT, PT, R8, R20, RZ ;  /* 0x0000001408117210 */ /* 0x000fe40007ffe0ff */
[----:B------:R-:W-:-:S04]  /*2390*/  IADD3 R22, PT, PT, -R12, 0xfe, RZ ;  /* 0x000000fe0c167810 */ /* 0x000fc80007ffe1ff */
[----:B------:R-:W-:Y:S01]  /*23a0*/  LOP3.LUT P0, RZ, R22, 0xfc, RZ, 0xc0, !PT ;  /* 0x000000fc16ff7812 */ /* 0x000fe2000780c0ff */
[----:B--2---:R0:W-:Y:S04]  /*23b0*/  STL.U8 [R20+0x10c], R13 ;  /* 0x00010c0d14007387 */ /* 0x0041e80000100000 */
[----:B---3--:R1:W-:Y:S04]  /*23c0*/  STL.U8 [R18+0x10c], R7 ;  /* 0x00010c0712007387 */ /* 0x0083e80000100000 */
[----:B------:R-:W2:Y:S04]  /*23d0*/  LDL.U8 R11, [R17+0x10d] ;  /* 0x00010d00110b7983 */ /* 0x000ea80000100000 */
[----:B------:R-:W3:Y:S01]  /*23e0*/  LDL.U8 R10, [R20+0x10d] ;  /* 0x00010d00140a7983 */ /* 0x000ee20000100000 */
[----:B------:R-:W4:Y:S01]  /*23f0*/  @P0 I2F.U32.RP R16, R22 ;  /* 0x0000001600100306 */ /* 0x000f220000209000 */
[----:B------:R-:W-:Y:S01]  /*2400*/  IMAD R14, R15, -0x4b9ff597, RZ ;  /* 0xb4600a690f0e7824 */ /* 0x000fe200078e02ff */
[----:B------:R-:W-:Y:S01]  /*2410*/  MOV R30, 0x942de6ba ;  /* 0x942de6ba001e7802 */ /* 0x000fe20000000f00 */
[----:B------:R-:W-:Y:S01]  /*2420*/  IMAD.MOV.U32 R31, RZ, RZ, 0x40 ;  /* 0x00000040ff1f7424 */ /* 0x000fe200078e00ff */
[----:B0-----:R-:W-:Y:S01]  /*2430*/  IADD3 R13, PT, PT, RZ, -R22, RZ ;  /* 0x80000016ff0d7210 */ /* 0x001fe20007ffe0ff */
[C---:B-1----:R-:W-:Y:S01]  /*2440*/  IMAD R7, R19.reuse, 0x7760bb20, R14 ;  /* 0x7760bb2013077824 */ /* 0x042fe200078e020e */
[----:B------:R-:W-:Y:S01]  /*2450*/  PLOP3.LUT P2, PT, PT, PT, PT, 0x8, 0x80 ;  /* 0x000000000080781c */ /* 0x000fe20003f4e170 */
[----:B------:R-:W-:-:S04]  /*2460*/  IMAD.WIDE.U32 R14, R19, -0x4b9ff597, R30 ;  /* 0xb4600a69130e7825 */ /* 0x000fc800078e001e */
[----:B------:R-:W-:Y:S01]  /*2470*/  IMAD.MOV.U32 R19, RZ, RZ, R13 ;  /* 0x000000ffff137224 */ /* 0x000fe200078e000d */
[----:B------:R-:W-:Y:S01]  /*2480*/  IADD3 R13, PT, PT, R15, R7, RZ ;  /* 0x000000070f0d7210 */ /* 0x000fe20007ffe0ff */
[----:B----4-:R-:W0:Y:S02]  /*2490*/  @P0 MUFU.RCP R16, R16 ;  /* 0x0000001000100308 */ /* 0x010e240000001000 */
[----:B0-----:R-:W-:-:S06]  /*24a0*/  @P0 VIADD R8, R16, 0xffffffe ;  /* 0x0ffffffe10080836 */ /* 0x001fcc0000000000 */
[----:B------:R0:W1:Y:S02]  /*24b0*/  @P0 F2I.FTZ.U32.TRUNC.NTZ R9, R8 ;  /* 0x0000000800090305 */ /* 0x000064000021f000 */
[----:B0-----:R-:W-:Y:S02]  /*24c0*/  @P0 IMAD.MOV.U32 R8, RZ, RZ, RZ ;  /* 0x000000ffff080224 */ /* 0x001fe400078e00ff */
[----:B-1----:R-:W-:Y:S01]  /*24d0*/  @P0 IMAD R7, R19, R9, RZ ;  /* 0x0000000913070224 */ /* 0x002fe200078e02ff */
[----:B------:R-:W-:-:S03]  /*24e0*/  LOP3.LUT R19, R13, 0xffff, RZ, 0xc0, !PT ;  /* 0x0000ffff0d137812 */ /* 0x000fc600078ec0ff */
[----:B------:R-:W-:Y:S01]  /*24f0*/  @P0 IMAD.HI.U32 R8, R9, R7, R8 ;  /* 0x0000000709080227 */ /* 0x000fe200078e0008 */
[----:B------:R-:W-:-:S05]  /*2500*/  @P0 SHF.R.U64 R7, R14, 0x11, R19 ;  /* 0x000000110e070819 */ /* 0x000fca0000001213 */
[----:B------:R-:W-:-:S05]  /*2510*/  @P0 IMAD.HI.U32 R8, R8, R7, RZ ;  /* 0x0000000708080227 */ /* 0x000fca00078e00ff */
[----:B------:R-:W-:-:S05]  /*2520*/  @P0 IADD3 R8, PT, PT, -R8, RZ, RZ ;  /* 0x000000ff08080210 */ /* 0x000fca0007ffe1ff */
[----:B------:R-:W-:-:S05]  /*2530*/  @P0 IMAD R7, R22, R8, R7 ;  /* 0x0000000816070224 */ /* 0x000fca00078e0207 */
[----:B------:R-:W-:-:S04]  /*2540*/  @P0 ISETP.GE.U32.AND P1, PT, R7, R22, PT ;  /* 0x000000160700020c */ /* 0x000fc80003f26070 */
[----:B------:R-:W-:-:S13]  /*2550*/  @P0 PLOP3.LUT P2, PT, P1, PT, PT, 0x80, 0x8 ;  /* 0x000000000008081c */ /* 0x000fda0000f4f070 */
[----:B------:R-:W-:Y:S01]  /*2560*/  @P2 IMAD.IADD R7, R7, 0x1, -R22 ;  /* 0x0000000107072824 */ /* 0x000fe200078e0a16 */
[----:B------:R-:W-:-:S04]  /*2570*/  PLOP3.LUT P2, PT, PT, PT, PT, 0x8, 0x80 ;  /* 0x000000000080781c */ /* 0x000fc80003f4e170 */
[----:B------:R-:W-:-:S04]  /*2580*/  @P0 ISETP.GE.U32.AND P1, PT, R7, R22, PT ;  /* 0x000000160700020c */ /* 0x000fc80003f26070 */
[----:B------:R-:W-:Y:S02]  /*2590*/  @P0 PLOP3.LUT P2, PT, P1, PT, PT, 0x80, 0x8 ;  /* 0x000000000008081c */ /* 0x000fe40000f4f070 */
[----:B------:R-:W-:-:S11]  /*25a0*/  ISETP.NE.U32.OR P1, PT, R22, RZ, !P0 ;  /* 0x000000ff1600720c */ /* 0x000fd60004725470 */
[----:B------:R-:W-:Y:S02]  /*25b0*/  @P2 IADD3 R7, PT, PT, -R22, R7, RZ ;  /* 0x0000000716072210 */ /* 0x000fe40007ffe1ff */
[----:B------:R-:W-:Y:S02]  /*25c0*/  @!P1 LOP3.LUT R7, RZ, R22, RZ, 0x33, !PT ;  /* 0x00000016ff079212 */ /* 0x000fe400078e33ff */
[----:B------:R-:W-:-:S05]  /*25d0*/  @!P0 SHF.R.U32.HI R7, RZ, 0xf, R19 ;  /* 0x0000000fff078819 */ /* 0x000fca0000011613 */
[----:B------:R-:W-:Y:S01]  /*25e0*/  IMAD.IADD R16, R7, 0x1, R20 ;  /* 0x0000000107107824 */ /* 0x000fe200078e0214 */
        /* <DEDUP_REMOVED lines=11> */
[----:B------:R-:W-:Y:S01]  /*26a0*/  ISETP.NE.U32.AND P1, PT, R18, RZ, PT ;  /* 0x000000ff1200720c */ /* 0x000fe20003f25070 */
[----:B------:R-:W-:Y:S02]  /*26b0*/  IMAD.MOV R13, RZ, RZ, -R18 ;  /* 0x000000ffff0d7224 */ /* 0x000fe400078e0a12 */
[C---:B------:R-:W-:Y:S02]  /*26c0*/  IMAD R11, R14.reuse, 0x5, R11 ;  /* 0x000000050e0b7824 */ /* 0x040fe400078e020b */
[----:B------:R-:W-:-:S05]  /*26d0*/  IMAD.WIDE.U32 R14, R14, -0x21131993, R4 ;  /* 0xdeece66d0e0e7825 */ /* 0x000fca00078e0004 */
[----:B------:R-:W-:Y:S01]  /*26e0*/  IADD3 R33, PT, PT, R15, R11, RZ ;  /* 0x0000000b0f217210 */ /* 0x000fe20007ffe0ff */
[----:B0-----:R-:W0:Y:S03]  /*26f0*/  MUFU.RCP R7, R7 ;  /* 0x0000000700077308 */ /* 0x001e260000001000 */
[----:B------:R-:W-:Y:S02]  /*2700*/  LOP3.LUT R33, R33, 0xffff, RZ, 0xc0, !PT ;  /* 0x0000ffff21217812 */ /* 0x000fe400078ec0ff */
[----:B0-----:R-:W-:-:S04]  /*2710*/  IADD3 R8, PT, PT, R7, 0xffffffe, RZ ;  /* 0x0ffffffe07087810 */ /* 0x001fc80007ffe0ff */
[----:B------:R0:W1:Y:S02]  /*2720*/  F2I.FTZ.U32.TRUNC.NTZ R9, R8 ;  /* 0x0000000800097305 */ /* 0x000064000021f000 */
[----:B0-----:R-:W-:Y:S02]  /*2730*/  IMAD.MOV.U32 R8, RZ, RZ, RZ ;  /* 0x000000ffff087224 */ /* 0x001fe400078e00ff */
[----:B-1----:R-:W-:-:S04]  /*2740*/  IMAD R11, R13, R9, RZ ;  /* 0x000000090d0b7224 */ /* 0x002fc800078e02ff */
[----:B------:R-:W-:Y:S01]  /*2750*/  IMAD.HI.U32 R9, R9, R11, R8 ;  /* 0x0000000b09097227 */ /* 0x000fe200078e0008 */
[----:B------:R-:W-:-:S05]  /*2760*/  SHF.R.U64 R8, R14, 0x11, R33 ;  /* 0x000000110e087819 */ /* 0x000fca0000001221 */
        /* <DEDUP_REMOVED lines=8> */
[----:B------:R-:W-:Y:S01]  /*27f0*/  VIADD R7, R7, 0x10c ;  /* 0x0000010c07077836 */ /* 0x000fe20000000000 */
[----:B------:R-:W-:Y:S06]  /*2800*/  BRA `(.L_x_8) ;  /* 0x00000000001c7947 */ /* 0x000fec0003800000 */
.L_x_7:
[----:B------:R-:W-:Y:S02]  /*2810*/  IMAD R13, R13, -0x21131993, RZ ;  /* 0xdeece66d0d0d7824 */ /* 0x000fe400078e02ff */
[----:B0-----:R-:W-:-:S04]  /*2820*/  IMAD.WIDE.U32 R8, R14, -0x21131993, R4 ;  /* 0xdeece66d0e087825 */ /* 0x001fc800078e0004 */
[----:B------:R-:W-:Y:S01]  /*2830*/  IMAD R13, R14, 0x5, R13 ;  /* 0x000000050e0d7824 */ /* 0x000fe200078e020d */
[----:B------:R-:W-:Y:S01]  /*2840*/  MOV R14, R8 ;  /* 0x00000008000e7202 */ /* 0x000fe20000000f00 */
[----:B------:R-:W-:-:S03]  /*2850*/  IMAD.MOV.U32 R7, RZ, RZ, 0x10c ;  /* 0x0000010cff077424 */ /* 0x000fc600078e00ff */
[----:B------:R-:W-:-:S04]  /*2860*/  IADD3 R13, PT, PT, R9, R13, RZ ;  /* 0x0000000d090d7210 */ /* 0x000fc80007ffe0ff */
[----:B------:R-:W-:-:S07]  /*2870*/  LOP3.LUT R33, R13, 0xffff, RZ, 0xc0, !PT ;  /* 0x0000ffff0d217812 */ /* 0x000fce00078ec0ff */
.L_x_8:
        /* <DEDUP_REMOVED lines=8> */
[----:B------:R-:W-:Y:S02]  /*2900*/  HFMA2 R17, -RZ, RZ, 0.027923583984375, 0.02008056640625 ;  /* 0x27262524ff117431 */ /* 0x000fe400000001ff */
[----:B------:R-:W-:Y:S02]  /*2910*/  IMAD.MOV.U32 R16, RZ, RZ, 0x23222120 ;  /* 0x23222120ff107424 */ /* 0x000fe400078e00ff */
[----:B------:R-:W-:Y:S02]  /*2920*/  HFMA2 R5, -RZ, RZ, 0.00010716915130615234375, 7.65323638916015625e-05 ;  /* 0x07060504ff057431 */ /* 0x000fe400000001ff */
[----:B------:R-:W-:Y:S02]  /*2930*/  IMAD.MOV.U32 R4, RZ, RZ, 0x3020100 ;  /* 0x03020100ff047424 */ /* 0x000fe400078e00ff */
[----:B------:R-:W-:Y:S02]  /*2940*/  HFMA2 R11, -RZ, RZ, 0.0017299652099609375, 0.001239776611328125 ;  /* 0x17161514ff0b7431 */ /* 0x000fe400000001ff */
[----:B0-----:R-:W-:Y:S01]  /*2950*/  IMAD.MOV.U32 R10, RZ, RZ, 0x13121110 ;  /* 0x13121110ff0a7424 */ /* 0x001fe200078e00ff */
[----:B------:R-:W-:Y:S01]  /*2960*/  MOV R13, 0x1f1e1d1c ;  /* 0x1f1e1d1c000d7802 */ /* 0x000fe20000000f00 */
[----:B------:R0:W-:Y:S01]  /*2970*/  STL.64 [R1+0x238], R16 ;  /* 0x0002381001007387 */ /* 0x0001e20000100a00 */
[----:B------:R-:W-:Y:S01]  /*2980*/  IMAD R7, R33, 0x3749a7f9, RZ ;  /* 0x3749a7f921077824 */ /* 0x000fe200078e02ff */
[----:B------:R-:W-:Y:S01]  /*2990*/  MOV R9, 0xf0e0d0c ;  /* 0x0f0e0d0c00097802 */ /* 0x000fe20000000f00 */
[----:B------:R-:W-:Y:S01]  /*29a0*/  IMAD.MOV.U32 R12, RZ, RZ, 0x1b1a1918 ;  /* 0x1b1a1918ff0c7424 */ /* 0x000fe200078e00ff */
[----:B------:R1:W-:Y:S01]  /*29b0*/  STL.64 [R1+0x218], R4 ;  /* 0x0002180401007387 */ /* 0x0003e20000100a00 */
[----:B------:R-:W-:Y:S01]  /*29c0*/  IMAD.MOV.U32 R8, RZ, RZ, 0xb0a0908 ;  /* 0x0b0a0908ff087424 */ /* 0x000fe200078e00ff */
[----:B------:R-:W-:Y:S01]  /*29d0*/  MOV R25, 0x4f4e4d4c ;  /* 0x4f4e4d4c00197802 */ /* 0x000fe20000000f00 */
[----:B------:R-:W-:Y:S01]  /*29e0*/  IMAD.MOV.U32 R24, RZ, RZ, 0x4b4a4948 ;  /* 0x4b4a4948ff187424 */ /* 0x000fe200078e00ff */
[----:B------:R2:W-:Y:S01]  /*29f0*/  STL.64 [R1+0x228], R10 ;  /* 0x0002280a01007387 */ /* 0x0005e20000100a00 */
[----:B------:R-:W-:Y:S01]  /*2a00*/  IMAD.MOV.U32 R28, RZ, RZ, 0x5b5a5958 ;  /* 0x5b5a5958ff1c7424 */ /* 0x000fe200078e00ff */
[----:B------:R-:W-:Y:S01]  /*2a10*/  MOV R29, 0x5f5e5d5c ;  /* 0x5f5e5d5c001d7802 */ /* 0x000fe20000000f00 */
[----:B------:R-:W-:-:S02]  /*2a20*/  IMAD.MOV.U32 R18, RZ, RZ, 0x2b2a2928 ;  /* 0x2b2a2928ff127424 */ /* 0x000fc400078e00ff */
[----:B0-----:R-:W-:Y:S02]  /*2a30*/  HFMA2 R17, -RZ, RZ, 2874, 0.00180149078369140625 ;  /* 0x699d1761ff117431 */ /* 0x001fe400000001ff */
[----:B------:R-:W-:Y:S01]  /*2a40*/  IMAD.MOV.U32 R16, RZ, RZ, 0x7168255e ;  /* 0x7168255eff107424 */ /* 0x000fe200078e00ff */
[----:B------:R0:W-:Y:S01]  /*2a50*/  STL.64 [R1+0x230], R12 ;  /* 0x0002300c01007387 */ /* 0x0001e20000100a00 */
[----:B------:R-:W-:Y:S01]  /*2a60*/  MOV R19, 0x2f2e2d2c ;  /* 0x2f2e2d2c00137802 */ /* 0x000fe20000000f00 */
[----:B-1----:R-:W-:Y:S02]  /*2a70*/  HFMA2 R5, -RZ, RZ, 7.2734375, 5.265625 ;  /* 0x47464544ff057431 */ /* 0x002fe400000001ff */
[----:B------:R-:W-:Y:S01]  /*2a80*/  IMAD.MOV.U32 R4, RZ, RZ, 0x43424140 ;  /* 0x43424140ff047424 */ /* 0x000fe200078e00ff */
[----:B------:R1:W-:Y:S01]  /*2a90*/  STL.64 [R1+0x220], R8 ;  /* 0x0002200801007387 */ /* 0x0003e20000100a00 */
[----:B------:R-:W-:Y:S01]  /*2aa0*/  IMAD.MOV.U32 R22, RZ, RZ, 0x3b3a3938 ;  /* 0x3b3a3938ff167424 */ /* 0x000fe200078e00ff */
[----:B------:R-:W-:Y:S01]  /*2ab0*/  MOV R23, 0x3f3e3d3c ;  /* 0x3f3e3d3c00177802 */ /* 0x000fe20000000f00 */
[C---:B--2---:R-:W-:Y:S01]  /*2ac0*/  IMAD R11, R14.reuse, 0x2dae45d7, R7 ;  /* 0x2dae45d70e0b7824 */ /* 0x044fe200078e0207 */
[----:B------:R-:W-:Y:S01]  /*2ad0*/  STL.64 [R1+0x260], R24 ;  /* 0x0002601801007387 */ /* 0x000fe20000100a00 */
[----:B------:R-:W-:-:S04]  /*2ae0*/  IMAD.WIDE.U32 R16, R14, 0x3749a7f9, R16 ;  /* 0x3749a7f90e107825 */ /* 0x000fc800078e0010 */
[----:B------:R-:W-:Y:S01]  /*2af0*/  HFMA2 R21, -RZ, RZ, 0.45068359375, 0.3251953125 ;  /* 0x37363534ff157431 */ /* 0x000fe200000001ff */
[----:B------:R2:W-:Y:S01]  /*2b00*/  STL.64 [R1+0x258], R4 ;  /* 0x0002580401007387 */ /* 0x0005e20000100a00 */
[----:B0-----:R-:W-:Y:S01]  /*2b10*/  MOV R13, 0x630baad2 ;  /* 0x630baad2000d7802 */ /* 0x001fe20000000f00 */
[----:B------:R-:W-:Y:S02]  /*2b20*/  IMAD.MOV.U32 R12, RZ, RZ, 0x559c57e0 ;  /* 0x559c57e0ff0c7424 */ /* 0x000fe400078e00ff */
[----:B------:R-:W-:Y:S02]  /*2b30*/  HFMA2 R27, -RZ, RZ, 117.375, 85.25 ;  /* 0x57565554ff1b7431 */ /* 0x000fe400000001ff */
[----:B------:R-:W-:Y:S01]  /*2b40*/  IMAD R7, R33, -0x60c7f860, RZ ;  /* 0x9f3807a021077824 */ /* 0x000fe200078e02ff */
[----:B------:R-:W-:Y:S01]  /*2b50*/  STL.64 [R1+0x270], R28 ;  /* 0x0002701c01007387 */ /* 0x000fe20000100a00 */
[----:B-1----:R-:W-:-:S03]  /*2b60*/  IMAD.WIDE.U32 R8, R14, -0x4b9ff597, R30 ;  /* 0xb4600a690e087825 */ /* 0x002fc600078e001e */
[----:B------:R0:W-:Y:S01]  /*2b70*/  STL.64 [R1+0x240], R18 ;  /* 0x0002401201007387 */ /* 0x0001e20000100a00 */
[C---:B------:R-:W-:Y:S02]  /*2b80*/  IMAD R7, R14.reuse, 0x700dc01f, R7 ;  /* 0x700dc01f0e077824 */ /* 0x040fe400078e0207 */
[----:B--2---:R-:W-:Y:S01]  /*2b90*/  IMAD R5, R33, -0x4b9ff597, RZ ;  /* 0xb4600a6921057824 */ /* 0x004fe200078e02ff */
[----:B------:R1:W-:Y:S01]  /*2ba0*/  STL.64 [R1+0x250], R22 ;  /* 0x0002501601007387 */ /* 0x0003e20000100a00 */
[----:B------:R-:W-:Y:S02]  /*2bb0*/  IMAD.IADD R4, R17, 0x1, R11 ;  /* 0x0000000111047824 */ /* 0x000fe400078e020b */
[C---:B------:R-:W-:Y:S02]  /*2bc0*/  IMAD R5, R14.reuse, 0x7760bb20, R5 ;  /* 0x7760bb200e057824 */ /* 0x040fe400078e0205 */
[----:B------:R-:W-:Y:S01]  /*2bd0*/  IMAD.WIDE.U32 R10, R14, -0x60c7f860, R12 ;  /* 0x9f3807a00e0a7825 */ /* 0x000fe200078e000c */
[----:B------:R-:W-:-:S02]  /*2be0*/  LOP3.LUT R31, R4, 0xffff, RZ, 0xc0, !PT ;  /* 0x0000ffff041f7812 */ /* 0x000fc400078ec0ff */
[----:B------:R-:W-:Y:S01]  /*2bf0*/  IADD3 R9, PT, PT, R9, R5, RZ ;  /* 0x0000000509097210 */ /* 0x000fe20007ffe0ff */
[----:B------:R-:W-:Y:S01]  /*2c00*/  IMAD.IADD R12, R11, 0x1, R7 ;  /* 0x000000010b0c7824 */ /* 0x000fe200078e0207 */
[--C-:B------:R-:W-:Y:S01]  /*2c10*/  SHF.R.U64 R11, R16, 0x15, R31.reuse ;  /* 0x00000015100b7819 */ /* 0x100fe2000000121f */
[----:B------:R-:W-:Y:S01]  /*2c20*/  IMAD R7, R33, 0x772c5f11, RZ ;  /* 0x772c5f1121077824 */ /* 0x000fe200078e02ff */
[----:B------:R-:W-:Y:S01]  /*2c30*/  SHF.R.U32.HI R5, RZ, 0x15, R31 ;  /* 0x00000015ff057819 */ /* 0x000fe2000001161f */
[----:B------:R-:W-:Y:S01]  /*2c40*/  IMAD.MOV.U32 R13, RZ, RZ, -0x768ed2c8 ;  /* 0x89712d38ff0d7424 */ /* 0x000fe200078e00ff */
[----:B------:R-:W-:Y:S01]  /*2c50*/  LOP3.LUT R10, R11, 0xf8000000, R10, 0xf8, !PT ;  /* 0xf80000000b0a7812 */ /* 0x000fe200078ef80a */
[----:B------:R-:W-:Y:S01]  /*2c60*/  IMAD R7, R14, 0x530f32eb, R7 ;  /* 0x530f32eb0e077824 */ /* 0x000fe200078e0207 */
[----:B------:R-:W-:Y:S01]  /*2c70*/  LOP3.LUT R11, R5, 0x1fffff, R12, 0xf8, !PT ;  /* 0x001fffff050b7812 */ /* 0x000fe200078ef80c */
[----:B------:R-:W-:Y:S01]  /*2c80*/  HFMA2 R12, -RZ, RZ, 15904, -20.0625 ;  /* 0x73c4cd04ff0c7431 */ /* 0x000fe200000001ff */
[----:B------:R-:W-:Y:S01]  /*2c90*/  SHF.R.U64 R4, R8, 0x15, R9 ;  /* 0x0000001508047819 */ /* 0x000fe20000001209 */
[----:B------:R-:W-:Y:S01]  /*2ca0*/  IMAD R5, R33, -0x22633260, RZ ;  /* 0xdd9ccda021057824 */ /* 0x000fe200078e02ff */
[----:B------:R-:W-:Y:S01]  /*2cb0*/  MOV R8, 0x160 ;  /* 0x0000016000087802 */ /* 0x000fe20000000f00 */
[----:B------:R2:W3:Y:S01]  /*2cc0*/  I2F.F64.U64 R24, R10 ;  /* 0x0000000a00187312 */ /* 0x0004e20000301800 */
[----:B------:R-:W-:Y:S01]  /*2cd0*/  IMAD.MOV.U32 R9, RZ, RZ, 0x0 ;  /* 0x00000000ff097424 */ /* 0x000fe200078e00ff */
[----:B------:R-:W-:Y:S01]  /*2ce0*/  LOP3.LUT R4, R4, 0x7ffffff, RZ, 0xc0, !PT ;  /* 0x07ffffff04047812 */ /* 0x000fe200078ec0ff */
[----:B------:R-:W-:-:S02]  /*2cf0*/  IMAD R5, R14, 0xbb, R5 ;  /* 0x000000bb0e057824 */ /* 0x000fc400078e0205 */
[----:B0-----:R-:W-:Y:S02]  /*2d00*/  HFMA2 R18, -RZ, RZ, 945, 688 ;  /* 0x63626160ff127431 */ /* 0x001fe400000001ff */
[----:B------:R-:W-:-:S04]  /*2d10*/  IMAD.WIDE.U32 R8, R14, -0x22633260, R8 ;  /* 0xdd9ccda00e087825 */ /* 0x000fc800078e0008 */
[----:B-1----:R-:W-:Y:S02]  /*2d20*/  HFMA2 R22, -RZ, RZ, 15248, 11136 ;  /* 0x73727170ff167431 */ /* 0x002fe400000001ff */
[----:B------:R-:W-:Y:S01]  /*2d30*/  IMAD.WIDE.U32 R12, R14, 0x772c5f11, R12 ;  /* 0x772c5f110e0c7825 */ /* 0x000fe200078e000c */
[----:B------:R-:W-:-:S03]  /*2d40*/  LOP3.LUT R8, R4, 0xf8000000, R8, 0xf8, !PT ;  /* 0xf800000004087812 */ /* 0x000fc600078ef808 */
[----:B------:R-:W-:Y:S01]  /*2d50*/  IMAD.IADD R5, R9, 0x1, R5 ;  /* 0x0000000109057824 */ /* 0x000fe200078e0205 */
[----:B------:R-:W-:Y:S01]  /*2d60*/  IADD3 R7, PT, PT, R13, R7, RZ ;  /* 0x000000070d077210 */ /* 0x000fe20007ffe0ff */
[----:B--2---:R-:W-:Y:S02]  /*2d70*/  IMAD R11, R33, -0x5ea76960, RZ ;  /* 0xa15896a0210b7824 */ /* 0x004fe400078e02ff */
[----:B------:R-:W-:Y:S01]  /*2d80*/  IMAD.MOV.U32 R13, RZ, RZ, 0x2501550a ;  /* 0x2501550aff0d7424 */ /* 0x000fe200078e00ff */
[----:B------:R-:W-:Y:S01]  /*2d90*/  SHF.R.U64 R7, R12, 0x15, R7 ;  /* 0x000000150c077819 */ /* 0x000fe20000001207 */
[C---:B------:R-:W-:Y:S01]  /*2da0*/  IMAD R15, R14.reuse, 0x181a9317, R11 ;  /* 0x181a93170e0f7824 */ /* 0x040fe200078e020b */
[----:B------:R-:W-:Y:S01]  /*2db0*/  MOV R12, 0x89cb27a0 ;  /* 0x89cb27a0000c7802 */ /* 0x000fe20000000f00 */
[----:B------:R-:W-:Y:S01]  /*2dc0*/  IMAD.MOV.U32 R20, RZ, RZ, 0x33323130 ;  /* 0x33323130ff147424 */ /* 0x000fe200078e00ff */
[----:B------:R-:W-:Y:S01]  /*2dd0*/  LOP3.LUT R9, R5, 0x1fffff, RZ, 0xc0, !PT ;  /* 0x001fffff05097812 */ /* 0x000fe200078ec0ff */
[----:B---3--:R-:W-:Y:S01]  /*2de0*/  DMUL R4, R24, 1.1102230246251565404e-16 ;  /* 0x3ca0000018047828 */ /* 0x008fe20000000000 */
[----:B------:R-:W-:Y:S01]  /*2df0*/  LOP3.LUT R7, R7, 0x7ffffff, RZ, 0xc0, !PT ;  /* 0x07ffffff07077812 */ /* 0x000fe200078ec0ff */
[----:B------:R-:W-:Y:S01]  /*2e00*/  IMAD.WIDE.U32 R12, R14, -0x5ea76960, R12 ;  /* 0xa15896a00e0c7825 */ /* 0x000fe200078e000c */
[----:B------:R0:W-:Y:S01]  /*2e10*/  STL.64 [R1+0x248], R20 ;  /* 0x0002481401007387 */ /* 0x0001e20000100a00 */
[----:B------:R-:W-:Y:S01]  /*2e20*/  MOV R25, 0x9f9e9d9c ;  /* 0x9f9e9d9c00197802 */ /* 0x000fe20000000f00 */
[----:B------:R-:W1:Y:S01]  /*2e30*/  I2F.F64.U64 R8, R8 ;  /* 0x0000000800087312 */ /* 0x000e620000301800 */
[----:B------:R-:W-:Y:S01]  /*2e40*/  IMAD.MOV.U32 R19, RZ, RZ, 0x67666564 ;  /* 0x67666564ff137424 */ /* 0x000fe200078e00ff */
[----:B------:R-:W-:Y:S01]  /*2e50*/  LOP3.LUT R12, R7, 0xf8000000, R12, 0xf8, !PT ;  /* 0xf8000000070c7812 */ /* 0x000fe200078ef80c */
[----:B------:R-:W-:Y:S01]  /*2e60*/  DMUL R10, R4, 256 ;  /* 0x40700000040a7828 */ /* 0x000fe20000000000 */
[----:B------:R-:W-:Y:S01]  /*2e70*/  IMAD.MOV.U32 R23, RZ, RZ, 0x77767574 ;  /* 0x77767574ff177424 */ /* 0x000fe200078e00ff */
[----:B------:R-:W-:Y:S01]  /*2e80*/  IADD3 R4, PT, PT, R13, R15, RZ ;  /* 0x0000000f0d047210 */ /* 0x000fe20007ffe0ff */
[----:B------:R2:W-:Y:S01]  /*2e90*/  STL.64 [R1+0x278], R18 ;  /* 0x0002781201007387 */ /* 0x0005e20000100a00 */
[----:B------:R-:W-:Y:S01]  /*2ea0*/  IMAD.MOV.U32 R26, RZ, RZ, 0x53525150 ;  /* 0x53525150ff1a7424 */ /* 0x000fe200078e00ff */
[----:B------:R-:W-:Y:S01]  /*2eb0*/  MOV R15, 0x8f8e8d8c ;  /* 0x8f8e8d8c000f7802 */ /* 0x000fe20000000f00 */
[----:B------:R-:W-:Y:S01]  /*2ec0*/  IMAD.MOV.U32 R24, RZ, RZ, -0x64656668 ;  /* 0x9b9a9998ff187424 */ /* 0x000fe200078e00ff */
[----:B------:R-:W-:Y:S01]  /*2ed0*/  LOP3.LUT R13, R4, 0x1fffff, RZ, 0xc0, !PT ;  /* 0x001fffff040d7812 */ /* 0x000fe200078ec0ff */
[----:B0-----:R-:W-:Y:S01]  /*2ee0*/  IMAD.MOV.U32 R21, RZ, RZ, 0x6f6e6d6c ;  /* 0x6f6e6d6cff157424 */ /* 0x001fe200078e00ff */
[----:B------:R-:W-:Y:S01]  /*2ef0*/  MOV R20, 0x6b6a6968 ;  /* 0x6b6a696800147802 */ /* 0x000fe20000000f00 */
[----:B------:R0:W-:Y:S01]  /*2f00*/  STL.64 [R1+0x288], R22 ;  /* 0x0002881601007387 */ /* 0x0001e20000100a00 */
[----:B------:R3:W4:Y:S01]  /*2f10*/  I2F.F64.U64 R28, R12 ;  /* 0x0000000c001c7312 */ /* 0x0007220000301800 */
[----:B-1----:R-:W-:Y:S01]  /*2f20*/  DMUL R4, R8, 1.1102230246251565404e-16 ;  /* 0x3ca0000008047828 */ /* 0x002fe20000000000 */
[----:B------:R-:W-:Y:S01]  /*2f30*/  IMAD.MOV.U32 R14, RZ, RZ, -0x74757678 ;  /* 0x8b8a8988ff0e7424 */ /* 0x000fe200078e00ff */
[----:B------:R1:W-:Y:S01]  /*2f40*/  STL.64 [R1+0x280], R20 ;  /* 0x0002801401007387 */ /* 0x0003e20000100a00 */
[----:B--2---:R-:W-:-:S02]  /*2f50*/  HFMA2 R18, -RZ, RZ, 61248, 44800 ;  /* 0x7b7a7978ff127431 */ /* 0x004fc400000001ff */
[----:B------:R-:W-:Y:S01]  /*2f60*/  IMAD.MOV.U32 R19, RZ, RZ, 0x7f7e7d7c ;  /* 0x7f7e7d7cff137424 */ /* 0x000fe200078e00ff */
[----:B------:R2:W-:Y:S01]  /*2f70*/  STL.64 [R1+0x268], R26 ;  /* 0x0002681a01007387 */ /* 0x0005e20000100a00 */
[----:B------:R-:W-:Y:S01]  /*2f80*/  F2F.F32.F64 R10, R10 ;  /* 0x0000000a000a7310 */ /* 0x000fe20000301000 */
[----:B------:R-:W-:Y:S01]  /*2f90*/  DMUL R8, R4, 256 ;  /* 0x4070000004087828 */ /* 0x000fe20000000000 */
[----:B---3--:R-:W-:Y:S02]  /*2fa0*/  IMAD.MOV.U32 R12, RZ, RZ, -0x4c4d4e50 ;  /* 0xb3b2b1b0ff0c7424 */ /* 0x008fe400078e00ff */
[----:B0-----:R-:W-:Y:S02]  /*2fb0*/  HFMA2 R23, -RZ, RZ, -0.0018520355224609375, -0.001361846923828125 ;  /* 0x97969594ff177431 */ /* 0x001fe400000001ff */
[----:B------:R-:W-:Y:S01]  /*2fc0*/  IMAD.MOV.U32 R22, RZ, RZ, -0x6c6d6e70 ;  /* 0x93929190ff167424 */ /* 0x000fe200078e00ff */
[----:B------:R0:W-:Y:S01]  /*2fd0*/  STL.64 [R1+0x290], R18 ;  /* 0x0002901201007387 */ /* 0x0001e20000100a00 */
[----:B------:R-:W-:Y:S01]  /*2fe0*/  MOV R13, 0xb7b6b5b4 ;  /* 0xb7b6b5b4000d7802 */ /* 0x000fe20000000f00 */
[----:B----4-:R-:W-:Y:S01]  /*2ff0*/  DMUL R4, R28, 1.1102230246251565404e-16 ;  /* 0x3ca000001c047828 */ /* 0x010fe20000000000 */
[----:B-1----:R-:W-:Y:S01]  /*3000*/  MOV R20, 0x83828180 ;  /* 0x8382818000147802 */ /* 0x002fe20000000f00 */
[----:B------:R-:W-:Y:S01]  /*3010*/  IMAD.MOV.U32 R21, RZ, RZ, -0x78797a7c ;  /* 0x87868584ff157424 */ /* 0x000fe200078e00ff */
[----:B------:R1:W-:Y:S01]  /*3020*/  STL.64 [R1+0x2a8], R22 ;  /* 0x0002a81601007387 */ /* 0x0003e20000100a00 */
[----:B------:R-:W-:Y:S01]  /*3030*/  F2F.F32.F64 R8, R8 ;  /* 0x0000000800087310 */ /* 0x000fe20000301000 */
[----:B--2---:R-:W-:Y:S01]  /*3040*/  IMAD.MOV.U32 R26, RZ, RZ, -0x44454648 ;  /* 0xbbbab9b8ff1a7424 */ /* 0x004fe200078e00ff */
[----:B------:R-:W-:Y:S01]  /*3050*/  MOV R27, 0xbfbebdbc ;  /* 0xbfbebdbc001b7802 */ /* 0x000fe20000000f00 */
[----:B------:R2:W-:Y:S01]  /*3060*/  STL.64 [R1+0x298], R20 ;  /* 0x0002981401007387 */ /* 0x0005e20000100a00 */
[----:B------:R-:W-:Y:S01]  /*3070*/  DMUL R4, R4, 256 ;  /* 0x4070000004047828 */ /* 0x000fe20000000000 */
[----:B------:R-:W-:-:S02]  /*3080*/  IMAD.MOV.U32 R28, RZ, RZ, -0x14151618 ;  /* 0xebeae9e8ff1c7424 */ /* 0x000fc400078e00ff */
[----:B0-----:R-:W-:Y:S02]  /*3090*/  HFMA2 R19, -RZ, RZ, -0.029876708984375, -0.02203369140625 ;  /* 0xa7a6a5a4ff137431 */ /* 0x001fe400000001ff */
[----:B------:R-:W-:Y:S01]  /*30a0*/  IMAD.MOV.U32 R18, RZ, RZ, -0x5c5d5e60 ;  /* 0xa3a2a1a0ff127424 */ /* 0x000fe200078e00ff */
[----:B------:R0:W-:Y:S01]  /*30b0*/  STL.64 [R1+0x2b0], R24 ;  /* 0x0002b01801007387 */ /* 0x0001e20000100a00 */
[----:B------:R-:W-:Y:S01]  /*30c0*/  MOV R29, 0xefeeedec ;  /* 0xefeeedec001d7802 */ /* 0x000fe20000000f00 */
[----:B------:R3:W4:Y:S01]  /*30d0*/  F2F.F32.F64 R9, R4 ;  /* 0x0000000400097310 */ /* 0x0007220000301000 */
[----:B-1----:R-:W-:Y:S01]  /*30e0*/  IMAD.MOV.U32 R22, RZ, RZ, -0x34353638 ;  /* 0xcbcac9c8ff167424 */ /* 0x002fe200078e00ff */
[----:B------:R-:W-:Y:S01]  /*30f0*/  MOV R23, 0xcfcecdcc ;  /* 0xcfcecdcc00177802 */ /* 0x000fe20000000f00 */
[----:B------:R1:W-:Y:S01]  /*3100*/  STL.64 [R1+0x2b8], R18 ;  /* 0x0002b81201007387 */ /* 0x0003e20000100a00 */
[----:B--2---:R-:W-:Y:S01]  /*3110*/  IMAD.MOV.U32 R20, RZ, RZ, -0x54555658 ;  /* 0xabaaa9a8ff147424 */ /* 0x004fe200078e00ff */
[----:B------:R-:W-:-:S02]  /*3120*/  MOV R21, 0xafaeadac ;  /* 0xafaeadac00157802 */ /* 0x000fc40000000f00 */
[----:B------:R2:W-:Y:S01]  /*3130*/  STL.64 [R1+0x2d0], R26 ;  /* 0x0002d01a01007387 */ /* 0x0005e20000100a00 */
[----:B0-----:R-:W-:-:S03]  /*3140*/  HFMA2 R25, -RZ, RZ, -2022, -1508 ;  /* 0xe7e6e5e4ff197431 */ /* 0x001fc600000001ff */
[----:B------:R0:W-:Y:S01]  /*3150*/  STL.64 [R1+0x2c0], R20 ;  /* 0x0002c01401007387 */ /* 0x0001e20000100a00 */
[----:B------:R-:W-:Y:S01]  /*3160*/  IMAD.MOV.U32 R24, RZ, RZ, -0x1c1d1e20 ;  /* 0xe3e2e1e0ff187424 */ /* 0x000fe200078e00ff */
[----:B---3--:R-:W-:Y:S01]  /*3170*/  MOV R5, 0x0 ;  /* 0x0000000000057802 */ /* 0x008fe20000000f00 */
[----:B------:R-:W-:Y:S02]  /*3180*/  IMAD.MOV.U32 R4, RZ, RZ, 0xb ;  /* 0x0000000bff047424 */ /* 0x000fe400078e00ff */
[----:B-1----:R-:W-:Y:S01]  /*3190*/  HFMA2 R19, -RZ, RZ, -125.375, -93.25 ;  /* 0xd7d6d5d4ff137431 */ /* 0x002fe200000001ff */
[----:B------:R1:W-:Y:S01]  /*31a0*/  STL.64 [R1+0x2e0], R22 ;  /* 0x0002e01601007387 */ /* 0x0003e20000100a00 */
[----:B------:R-:W-:Y:S02]  /*31b0*/  IMAD.MOV.U32 R18, RZ, RZ, -0x2c2d2e30 ;  /* 0xd3d2d1d0ff127424 */ /* 0x000fe400078e00ff */
[----:B--2---:R-:W-:Y:S02]  /*31c0*/  HFMA2 R27, -RZ, RZ, -32608, -24384 ;  /* 0xf7f6f5f4ff1b7431 */ /* 0x004fe400000001ff */
[----:B------:R-:W-:Y:S01]  /*31d0*/  IMAD.MOV.U32 R26, RZ, RZ, -0xc0d0e10 ;  /* 0xf3f2f1f0ff1a7424 */ /* 0x000fe200078e00ff */
[----:B------:R-:W-:Y:S01]  /*31e0*/  STL.64 [R1+0x2f8], R24 ;  /* 0x0002f81801007387 */ /* 0x000fe20000100a00 */
[----:B0-----:R-:W-:Y:S01]  /*31f0*/  IMAD.MOV.U32 R20, RZ, RZ, -0x24252628 ;  /* 0xdbdad9d8ff147424 */ /* 0x001fe200078e00ff */
[----:B------:R-:W-:-:S02]  /*3200*/  MOV R21, 0xdfdedddc ;  /* 0xdfdedddc00157802 */ /* 0x000fc40000000f00 */
[----:B------:R-:W-:Y:S01]  /*3210*/  STL.64 [R1+0x2e8], R18 ;  /* 0x0002e81201007387 */ /* 0x000fe20000100a00 */
[----:B-1----:R-:W-:Y:S01]  /*3220*/  IMAD.MOV.U32 R22, RZ, RZ, -0x4050608 ;  /* 0xfbfaf9f8ff167424 */ /* 0x002fe200078e00ff */
[----:B------:R-:W-:Y:S02]  /*3230*/  MOV R23, 0xfffefdfc ;  /* 0xfffefdfc00177802 */ /* 0x000fe40000000f00 */
[----:B------:R-:W-:Y:S04]  /*3240*/  STL.64 [R1+0x2f0], R20 ;  /* 0x0002f01401007387 */ /* 0x000fe80000100a00 */
[----:B------:R-:W-:Y:S04]  /*3250*/  STL.64 [R1+0x300], R28 ;  /* 0x0003001c01007387 */ /* 0x000fe80000100a00 */
[----:B------:R-:W-:Y:S04]  /*3260*/  STL.64 [R1+0x308], R26 ;  /* 0x0003081a01007387 */ /* 0x000fe80000100a00 */
[----:B------:R-:W-:Y:S04]  /*3270*/  STL.64 [R1+0x310], R22 ;  /* 0x0003101601007387 */ /* 0x000fe80000100a00 */
[----:B----4-:R-:W-:Y:S04]  /*3280*/  STL.64 [R1+0x318], R8 ;  /* 0x0003180801007387 */ /* 0x010fe80000100a00 */
[----:B------:R-:W-:Y:S04]  /*3290*/  STL [R1+0x320], R10 ;  /* 0x0003200a01007387 */ /* 0x000fe80000100800 */
[----:B------:R0:W-:Y:S04]  /*32a0*/  STL.64 [R1+0x2a0], R14 ;  /* 0x0002a00e01007387 */ /* 0x0001e80000100a00 */
[----:B------:R1:W-:Y:S01]  /*32b0*/  STL.64 [R1+0x2c8], R12 ;  /* 0x0002c80c01007387 */ /* 0x0003e20000100a00 */
[----:B0-----:R-:W-:-:S02]  /*32c0*/  HFMA2 R15, -RZ, RZ, -7.7734375, -5.765625 ;  /* 0xc7c6c5c4ff0f7431 */ /* 0x001fc400000001ff */
[----:B------:R-:W-:Y:S02]  /*32d0*/  IMAD.MOV.U32 R14, RZ, RZ, -0x3c3d3e40 ;  /* 0xc3c2c1c0ff0e7424 */ /* 0x000fe400078e00ff */
[----:B-1----:R-:W-:-:S03]  /*32e0*/  HFMA2 R12, -RZ, RZ, 0, 0 ;  /* 0x00000000ff0c7431 */ /* 0x002fc600000001ff */
[----:B------:R0:W-:Y:S02]  /*32f0*/  STL.64 [R1+0x2d8], R14 ;  /* 0x0002d80e01007387 */ /* 0x0001e40000100a00 */
[----:B0-----:R-:W-:-:S07]  /*3300*/  IMAD.MOV.U32 R14, RZ, RZ, R16 ;  /* 0x000000ffff0e7224 */ /* 0x001fce00078e0010 */
.L_x_14:
        /* <DEDUP_REMOVED lines=29> */
.L_x_10:
        /* <DEDUP_REMOVED lines=12> */
.L_x_11:
        /* <DEDUP_REMOVED lines=100> */
.L_x_12:
[----:B------:R-:W-:Y:S02]  /*3be0*/  IMAD R13, R13, -0x21131993, RZ ;  /* 0xdeece66d0d0d7824 */ /* 0x000fe400078e02ff */
[----:B0-----:R-:W-:-:S04]  /*3bf0*/  IMAD.WIDE.U32 R8, R14, -0x21131993, R4 ;  /* 0xdeece66d0e087825 */ /* 0x001fc800078e0004 */
[----:B------:R-:W-:Y:S01]  /*3c00*/  IMAD R13, R14, 0x5, R13 ;  /* 0x000000050e0d7824 */ /* 0x000fe200078e020d */
[----:B------:R-:W-:Y:S01]  /*3c10*/  MOV R14, R8 ;  /* 0x00000008000e7202 */ /* 0x000fe20000000f00 */
[----:B------:R-:W-:-:S03]  /*3c20*/  IMAD.MOV.U32 R7, RZ, RZ, 0x218 ;  /* 0x00000218ff077424 */ /* 0x000fc600078e00ff */
[----:B------:R-:W-:-:S04]  /*3c30*/  IADD3 R13, PT, PT, R9, R13, RZ ;  /* 0x0000000d090d7210 */ /* 0x000fc80007ffe0ff */
[----:B------:R-:W-:-:S07]  /*3c40*/  LOP3.LUT R31, R13, 0xffff, RZ, 0xc0, !PT ;  /* 0x0000ffff0d1f7812 */ /* 0x000fce00078ec0ff */
.L_x_13:
        /* <DEDUP_REMOVED lines=15> */
[----:B------:R-:W-:Y:S01]  /*3d40*/  MOV R13, 0x23222120 ;  /* 0x23222120000d7802 */ /* 0x000fe20000000f00 */
[----:B------:R-:W-:Y:S01]  /*3d50*/  IMAD.MOV.U32 R16, RZ, RZ, 0x27262524 ;  /* 0x27262524ff107424 */ /* 0x000fe200078e00ff */
[----:B------:R-:W-:Y:S01]  /*3d60*/  MOV R19, 0x33323130 ;  /* 0x3332313000137802 */ /* 0x000fe20000000f00 */
[----:B------:R1:W-:Y:S01]  /*3d70*/  STL.64 [R1+0x328], R4 ;  /* 0x0003280401007387 */ /* 0x0003e20000100a00 */
[----:B------:R-:W-:-:S02]  /*3d80*/  IMAD.MOV.U32 R18, RZ, RZ, 0x2f2e2d2c ;  /* 0x2f2e2d2cff127424 */ /* 0x000fc400078e00ff */
[----:B------:R-:W-:Y:S02]  /*3d90*/  HFMA2 R11, -RZ, RZ, 0.003467559814453125, 0.0024871826171875 ;  /* 0x1b1a1918ff0b7431 */ /* 0x000fe400000001ff */
[----:B------:R-:W-:Y:S01]  /*3da0*/  IMAD.MOV.U32 R10, RZ, RZ, 0x17161514 ;  /* 0x17161514ff0a7424 */ /* 0x000fe200078e00ff */
[----:B------:R2:W-:Y:S01]  /*3db0*/  STL.64 [R1+0x340], R12 ;  /* 0x0003400c01007387 */ /* 0x0005e20000100a00 */
[----:B------:R-:W-:Y:S02]  /*3dc0*/  IMAD R7, R31, -0x4b9ff597, RZ ;  /* 0xb4600a691f077824 */ /* 0x000fe400078e02ff */
[----:B------:R-:W-:Y:S02]  /*3dd0*/  HFMA2 R25, -RZ, RZ, 58.5625, 42.5 ;  /* 0x53525150ff197431 */ /* 0x000fe400000001ff */
[----:B------:R-:W-:Y:S02]  /*3de0*/  IMAD.MOV.U32 R24, RZ, RZ, 0x4f4e4d4c ;  /* 0x4f4e4d4cff187424 */ /* 0x000fe400078e00ff */
[----:B0-----:R-:W-:-:S02]  /*3df0*/  HFMA2 R9, -RZ, RZ, -0.00016605854034423828125, 0.08154296875 ;  /* 0x89712d38ff097431 */ /* 0x001fc400000001ff */
[----:B------:R-:W-:Y:S01]  /*3e00*/  IMAD.MOV.U32 R8, RZ, RZ, 0x73c4cd04 ;  /* 0x73c4cd04ff087424 */ /* 0x000fe200078e00ff */
[----:B------:R0:W-:Y:S01]  /*3e10*/  STL.64 [R1+0x348], R16 ;  /* 0x0003481001007387 */ /* 0x0001e20000100a00 */
[C---:B------:R-:W-:Y:S02]  /*3e20*/  IMAD R7, R14.reuse, 0x7760bb20, R7 ;  /* 0x7760bb200e077824 */ /* 0x040fe400078e0207 */
[----:B------:R-:W-:Y:S02]  /*3e30*/  HFMA2 R21, -RZ, RZ, 0.9033203125, 0.65234375 ;  /* 0x3b3a3938ff157431 */ /* 0x000fe400000001ff */
[----:B-1----:R-:W-:Y:S01]  /*3e40*/  IMAD R5, R31, 0x772c5f11, RZ ;  /* 0x772c5f111f057824 */ /* 0x002fe200078e02ff */
[----:B------:R1:W-:Y:S01]  /*3e50*/  STL.64 [R1+0x350], R18 ;  /* 0x0003501201007387 */ /* 0x0003e20000100a00 */
[----:B------:R-:W-:Y:S01]  /*3e60*/  IMAD.MOV.U32 R20, RZ, RZ, 0x37363534 ;  /* 0x37363534ff147424 */ /* 0x000fe200078e00ff */
[----:B--2---:R-:W-:Y:S01]  /*3e70*/  MOV R13, 0x5b5a5958 ;  /* 0x5b5a5958000d7802 */ /* 0x004fe20000000f00 */
[C---:B------:R-:W-:Y:S01]  /*3e80*/  IMAD R5, R14.reuse, 0x530f32eb, R5 ;  /* 0x530f32eb0e057824 */ /* 0x040fe200078e0205 */
[----:B------:R2:W-:Y:S01]  /*3e90*/  STL.64 [R1+0x338], R10 ;  /* 0x0003380a01007387 */ /* 0x0005e20000100a00 */
[----:B------:R-:W-:Y:S01]  /*3ea0*/  IMAD.WIDE.U32 R8, R14, 0x772c5f11, R8 ;  /* 0x772c5f110e087825 */ /* 0x000fe200078e0008 */
[----:B------:R-:W-:-:S03]  /*3eb0*/  MOV R23, 0x43424140 ;  /* 0x4342414000177802 */ /* 0x000fc60000000f00 */
[----:B------:R-:W-:Y:S01]  /*3ec0*/  HFMA2 R26, -RZ, RZ, 30560, 22336 ;  /* 0x77767574ff1a7431 */ /* 0x000fe200000001ff */
[----:B------:R-:W-:Y:S01]  /*3ed0*/  STL.64 [R1+0x370], R24 ;  /* 0x0003701801007387 */ /* 0x000fe20000100a00 */
[----:B------:R-:W-:Y:S02]  /*3ee0*/  IMAD.IADD R4, R9, 0x1, R5 ;  /* 0x0000000109047824 */ /* 0x000fe400078e0205 */
[----:B0-----:R-:W-:Y:S02]  /*3ef0*/  HFMA2 R17, -RZ, RZ, 945, 688 ;  /* 0x63626160ff117431 */ /* 0x001fe400000001ff */
[----:B------:R-:W-:Y:S01]  /*3f00*/  IMAD.MOV.U32 R12, RZ, RZ, 0x57565554 ;  /* 0x57565554ff0c7424 */ /* 0x000fe200078e00ff */
[----:B-1----:R-:W-:Y:S01]  /*3f10*/  MOV R19, 0x699d1761 ;  /* 0x699d176100137802 */ /* 0x002fe20000000f00 */
[----:B------:R-:W-:Y:S01]  /*3f20*/  IMAD R5, R31, -0x5ea76960, RZ ;  /* 0xa15896a01f057824 */ /* 0x000fe200078e02ff */
[----:B------:R-:W-:Y:S01]  /*3f30*/  SHF.R.U64 R4, R8, 0x15, R4 ;  /* 0x0000001508047819 */ /* 0x000fe20000001204 */
[----:B------:R-:W-:Y:S01]  /*3f40*/  IMAD.MOV.U32 R9, RZ, RZ, 0x2501550a ;  /* 0x2501550aff097424 */ /* 0x000fe200078e00ff */
[----:B------:R-:W-:Y:S01]  /*3f50*/  MOV R8, 0x89cb27a0 ;  /* 0x89cb27a000087802 */ /* 0x000fe20000000f00 */
[----:B------:R-:W-:Y:S01]  /*3f60*/  IMAD.MOV.U32 R16, RZ, RZ, 0x5f5e5d5c ;  /* 0x5f5e5d5cff107424 */ /* 0x000fe200078e00ff */
[----:B------:R0:W-:Y:S01]  /*3f70*/  STL.64 [R1+0x378], R12 ;  /* 0x0003780c01007387 */ /* 0x0001e20000100a00 */
[C---:B------:R-:W-:Y:S01]  /*3f80*/  IMAD R5, R14.reuse, 0x181a9317, R5 ;  /* 0x181a93170e057824 */ /* 0x040fe200078e0205 */
[----:B--2---:R-:W-:Y:S01]  /*3f90*/  MOV R11, 0x4b4a4948 ;  /* 0x4b4a4948000b7802 */ /* 0x004fe20000000f00 */
[----:B------:R-:W-:Y:S01]  /*3fa0*/  IMAD.WIDE.U32 R8, R14, -0x5ea76960, R8 ;  /* 0xa15896a00e087825 */ /* 0x000fe200078e0008 */
[----:B------:R1:W-:Y:S01]  /*3fb0*/  STL.64 [R1+0x380], R16 ;  /* 0x0003801001007387 */ /* 0x0003e20000100a00 */
[----:B------:R-:W-:-:S02]  /*3fc0*/  LOP3.LUT R4, R4, 0x7ffffff, RZ, 0xc0, !PT ;  /* 0x07ffffff04047812 */ /* 0x000fc400078ec0ff */
[----:B------:R-:W-:Y:S01]  /*3fd0*/  IMAD.MOV.U32 R18, RZ, RZ, 0x7168255e ;  /* 0x7168255eff127424 */ /* 0x000fe200078e00ff */
[----:B------:R-:W-:Y:S01]  /*3fe0*/  IADD3 R5, PT, PT, R9, R5, RZ ;  /* 0x0000000509057210 */ /* 0x000fe20007ffe0ff */
[----:B------:R-:W-:Y:S01]  /*3ff0*/  IMAD.MOV.U32 R10, RZ, RZ, 0x47464544 ;  /* 0x47464544ff0a7424 */ /* 0x000fe200078e00ff */
[----:B------:R-:W-:Y:S01]  /*4000*/  LOP3.LUT R4, R4, 0xf8000000, R8, 0xf8, !PT ;  /* 0xf800000004047812 */ /* 0x000fe200078ef808 */
[C---:B------:R-:W-:Y:S01]  /*4010*/  IMAD.WIDE.U32 R8, R14.reuse, -0x4b9ff597, R28 ;  /* 0xb4600a690e087825 */ /* 0x040fe200078e001c */
[----:B------:R-:W-:Y:S01]  /*4020*/  LOP3.LUT R5, R5, 0x1fffff, RZ, 0xc0, !PT ;  /* 0x001fffff05057812 */ /* 0x000fe200078ec0ff */
[----:B------:R2:W-:Y:S02]  /*4030*/  STL.64 [R1+0x358], R20 ;  /* 0x0003581401007387 */ /* 0x0005e40000100a00 */
[----:B0-----:R-:W-:Y:S02]  /*4040*/  IMAD R13, R31, 0x3749a7f9, RZ ;  /* 0x3749a7f91f0d7824 */ /* 0x001fe400078e02ff */
[----:B-1----:R-:W-:Y:S01]  /*4050*/  HFMA2 R17, -RZ, RZ, 901.5, -0.05328369140625 ;  /* 0x630baad2ff117431 */ /* 0x002fe200000001ff */
[----:B------:R0:W-:Y:S01]  /*4060*/  STL.64 [R1+0x368], R10 ;  /* 0x0003680a01007387 */ /* 0x0001e20000100a00 */
[----:B------:R-:W-:Y:S01]  /*4070*/  IMAD.MOV.U32 R16, RZ, RZ, 0x559c57e0 ;  /* 0x559c57e0ff107424 */ /* 0x000fe200078e00ff */
[----:B------:R-:W1:Y:S01]  /*4080*/  I2F.F64.U64 R4, R4 ;  /* 0x0000000400047312 */ /* 0x000e620000301800 */
[C---:B------:R-:W-:Y:S01]  /*4090*/  IMAD R15, R14.reuse, 0x2dae45d7, R13 ;  /* 0x2dae45d70e0f7824 */ /* 0x040fe200078e020d */
[----:B------:R-:W-:Y:S01]  /*40a0*/  IADD3 R7, PT, PT, R9, R7, RZ ;  /* 0x0000000709077210 */ /* 0x000fe20007ffe0ff */
[----:B------:R-:W-:Y:S01]  /*40b0*/  IMAD.WIDE.U32 R12, R14, 0x3749a7f9, R18 ;  /* 0x3749a7f90e0c7825 */ /* 0x000fe200078e0012 */
[----:B------:R-:W-:-:S02]  /*40c0*/  MOV R18, 0x7f7e7d7c ;  /* 0x7f7e7d7c00127802 */ /* 0x000fc40000000f00 */
[----:B------:R-:W-:Y:S01]  /*40d0*/  SHF.R.U64 R7, R8, 0x15, R7 ;  /* 0x0000001508077819 */ /* 0x000fe20000001207 */
[----:B------:R-:W-:Y:S02]  /*40e0*/  IMAD.IADD R15, R13, 0x1, R15 ;  /* 0x000000010d0f7824 */ /* 0x000fe400078e020f */
[----:B--2---:R-:W-:Y:S02]  /*40f0*/  HFMA2 R20, -RZ, RZ, 1894, 1380 ;  /* 0x67666564ff147431 */ /* 0x004fe400000001ff */
[C---:B------:R-:W-:Y:S01]  /*4100*/  IMAD.WIDE.U32 R16, R14.reuse, -0x60c7f860, R16 ;  /* 0x9f3807a00e107825 */ /* 0x040fe200078e0010 */
[----:B------:R-:W-:Y:S02]  /*4110*/  LOP3.LUT R7, R7, 0x7ffffff, RZ, 0xc0, !PT ;  /* 0x07ffffff07077812 */ /* 0x000fe400078ec0ff */
[----:B------:R-:W-:Y:S01]  /*4120*/  LOP3.LUT R33, R15, 0xffff, RZ, 0xc0, !PT ;  /* 0x0000ffff0f217812 */ /* 0x000fe200078ec0ff */
[----:B0-----:R-:W-:Y:S01]  /*4130*/  IMAD R11, R31, -0x60c7f860, RZ ;  /* 0x9f3807a01f0b7824 */ /* 0x001fe200078e02ff */
[----:B------:R-:W-:Y:S01]  /*4140*/  MOV R15, 0x9b9a9998 ;  /* 0x9b9a9998000f7802 */ /* 0x000fe20000000f00 */
[----:B-1----:R-:W-:Y:S01]  /*4150*/  DMUL R4, R4, 1.1102230246251565404e-16 ;  /* 0x3ca0000004047828 */ /* 0x002fe20000000000 */
[----:B------:R-:W-:Y:S01]  /*4160*/  SHF.R.U32.HI R9, RZ, 0x15, R33 ;  /* 0x00000015ff097819 */ /* 0x000fe20000011621 */
[----:B------:R-:W-:-:S02]  /*4170*/  IMAD R11, R14, 0x700dc01f, R11 ;  /* 0x700dc01f0e0b7824 */ /* 0x000fc400078e020b */
[----:B------:R-:W-:Y:S02]  /*4180*/  IMAD.MOV.U32 R22, RZ, RZ, 0x3f3e3d3c ;  /* 0x3f3e3d3cff167424 */ /* 0x000fe400078e00ff */
[----:B------:R-:W-:Y:S01]  /*4190*/  IMAD.IADD R10, R17, 0x1, R11 ;  /* 0x00000001110a7824 */ /* 0x000fe200078e020b */
[----:B------:R-:W-:Y:S01]  /*41a0*/  SHF.R.U64 R17, R12, 0x15, R33 ;  /* 0x000000150c117819 */ /* 0x000fe20000001221 */
[----:B------:R-:W-:Y:S01]  /*41b0*/  IMAD.MOV.U32 R11, RZ, RZ, 0x0 ;  /* 0x00000000ff0b7424 */ /* 0x000fe200078e00ff */
[----:B------:R0:W-:Y:S01]  /*41c0*/  STL.64 [R1+0x360], R22 ;  /* 0x0003601601007387 */ /* 0x0001e20000100a00 */
[----:B------:R-:W-:Y:S01]  /*41d0*/  IMAD.MOV.U32 R21, RZ, RZ, 0x6b6a6968 ;  /* 0x6b6a6968ff157424 */ /* 0x000fe200078e00ff */
[----:B------:R-:W-:Y:S01]  /*41e0*/  LOP3.LUT R16, R17, 0xf8000000, R16, 0xf8, !PT ;  /* 0xf800000011107812 */ /* 0x000fe200078ef810 */
[----:B------:R-:W-:Y:S01]  /*41f0*/  IMAD.MOV.U32 R19, RZ, RZ, -0x7c7d7e80 ;  /* 0x83828180ff137424 */ /* 0x000fe200078e00ff */
[----:B------:R-:W-:Y:S01]  /*4200*/  LOP3.LUT R17, R9, 0x1fffff, R10, 0xf8, !PT ;  /* 0x001fffff09117812 */ /* 0x000fe200078ef80a */
[----:B------:R-:W-:-:S02]  /*4210*/  HFMA2 R10, -RZ, RZ, 0, 2.09808349609375e-05 ;  /* 0x00000160ff0a7431 */ /* 0x000fc400000001ff */
[----:B------:R-:W-:Y:S01]  /*4220*/  IMAD R9, R31, -0x22633260, RZ ;  /* 0xdd9ccda01f097824 */ /* 0x000fe200078e02ff */
[----:B------:R1:W-:Y:S01]  /*4230*/  STL.64 [R1+0x388], R20 ;  /* 0x0003881401007387 */ /* 0x0003e20000100a00 */
[----:B------:R2:W3:Y:S01]  /*4240*/  I2F.F64.U64 R24, R16 ;  /* 0x0000001000187312 */ /* 0x0004e20000301800 */
[----:B------:R-:W-:Y:S01]  /*4250*/  IMAD.MOV.U32 R27, RZ, RZ, 0x7b7a7978 ;  /* 0x7b7a7978ff1b7424 */ /* 0x000fe200078e00ff */
[----:B------:R-:W-:Y:S01]  /*4260*/  MOV R31, 0xfbfaf9f8 ;  /* 0xfbfaf9f8001f7802 */ /* 0x000fe20000000f00 */
[C---:B------:R-:W-:Y:S01]  /*4270*/  IMAD R13, R14.reuse, 0xbb, R9 ;  /* 0x000000bb0e0d7824 */ /* 0x040fe200078e0209 */
[----:B0-----:R-:W-:Y:S01]  /*4280*/  MOV R22, 0x6f6e6d6c ;  /* 0x6f6e6d6c00167802 */ /* 0x001fe20000000f00 */
[----:B------:R-:W-:Y:S01]  /*4290*/  IMAD.MOV.U32 R23, RZ, RZ, 0x73727170 ;  /* 0x73727170ff177424 */ /* 0x000fe200078e00ff */
[----:B------:R0:W-:Y:S01]  /*42a0*/  STL.64 [R1+0x3a0], R18 ;  /* 0x0003a01201007387 */ /* 0x0001e20000100a00 */
[----:B------:R-:W-:Y:S01]  /*42b0*/  IMAD.WIDE.U32 R8, R14, -0x22633260, R10 ;  /* 0xdd9ccda00e087825 */ /* 0x000fe200078e000a */
[----:B------:R-:W-:-:S02]  /*42c0*/  DMUL R10, R4, 256 ;  /* 0x40700000040a7828 */ /* 0x000fc40000000000 */
[----:B------:R4:W-:Y:S01]  /*42d0*/  STL.64 [R1+0x390], R22 ;  /* 0x0003901601007387 */ /* 0x0009e20000100a00 */
[----:B-1----:R-:W-:Y:S01]  /*42e0*/  MOV R20, 0x87868584 ;  /* 0x8786858400147802 */ /* 0x002fe20000000f00 */
[----:B------:R-:W-:Y:S01]  /*42f0*/  IMAD.MOV.U32 R21, RZ, RZ, -0x74757678 ;  /* 0x8b8a8988ff157424 */ /* 0x000fe200078e00ff */
[----:B------:R-:W-:Y:S01]  /*4300*/  IADD3 R4, PT, PT, R9, R13, RZ ;  /* 0x0000000d09047210 */ /* 0x000fe20007ffe0ff */
[----:B--2---:R-:W-:Y:S01]  /*4310*/  HFMA2 R17, -RZ, RZ, -0.0149078369140625, -0.010986328125 ;  /* 0xa3a2a1a0ff117431 */ /* 0x004fe200000001ff */
[----:B------:R-:W-:Y:S01]  /*4320*/  LOP3.LUT R8, R7, 0xf8000000, R8, 0xf8, !PT ;  /* 0xf800000007087812 */ /* 0x000fe200078ef808 */
[----:B------:R-:W-:Y:S01]  /*4330*/  IMAD.MOV.U32 R16, RZ, RZ, -0x60616264 ;  /* 0x9f9e9d9cff107424 */ /* 0x000fe200078e00ff */
[----:B------:R-:W-:Y:S01]  /*4340*/  LOP3.LUT R9, R4, 0x1fffff, RZ, 0xc0, !PT ;  /* 0x001fffff04097812 */ /* 0x000fe200078ec0ff */
[----:B---3--:R-:W-:Y:S01]  /*4350*/  DMUL R4, R24, 1.1102230246251565404e-16 ;  /* 0x3ca0000018047828 */ /* 0x008fe20000000000 */
[----:B------:R1:W-:Y:S01]  /*4360*/  STL.64 [R1+0x3a8], R20 ;  /* 0x0003a81401007387 */ /* 0x0003e20000100a00 */
[----:B------:R-:W-:Y:S01]  /*4370*/  F2F.F32.F64 R10, R10 ;  /* 0x0000000a000a7310 */ /* 0x000fe20000301000 */
[----:B0-----:R-:W-:Y:S01]  /*4380*/  IMAD.MOV.U32 R18, RZ, RZ, -0x58595a5c ;  /* 0xa7a6a5a4ff127424 */ /* 0x001fe200078e00ff */
[----:B----4-:R-:W-:Y:S01]  /*4390*/  MOV R22, 0x8f8e8d8c ;  /* 0x8f8e8d8c00167802 */ /* 0x010fe20000000f00 */
[----:B------:R-:W-:Y:S01]  /*43a0*/  IMAD.MOV.U32 R23, RZ, RZ, -0x6c6d6e70 ;  /* 0x93929190ff177424 */ /* 0x000fe200078e00ff */
[----:B------:R-:W-:Y:S01]  /*43b0*/  MOV R19, 0xabaaa9a8 ;  /* 0xabaaa9a800137802 */ /* 0x000fe20000000f00 */
[----:B------:R-:W-:Y:S01]  /*43c0*/  IMAD.MOV.U32 R24, RZ, RZ, -0x40414244 ;  /* 0xbfbebdbcff187424 */ /* 0x000fe200078e00ff */
[----:B------:R-:W-:Y:S01]  /*43d0*/  DMUL R28, R4, 256 ;  /* 0x40700000041c7828 */ /* 0x000fe20000000000 */
[----:B------:R-:W-:Y:S01]  /*43e0*/  MOV R25, 0xc3c2c1c0 ;  /* 0xc3c2c1c000197802 */ /* 0x000fe20000000f00 */
[----:B------:R-:W0:Y:S01]  /*43f0*/  I2F.F64.U64 R8, R8 ;  /* 0x0000000800087312 */ /* 0x000e220000301800 */
[----:B------:R2:W-:Y:S01]  /*4400*/  STL.64 [R1+0x3b0], R22 ;  /* 0x0003b01601007387 */ /* 0x0005e20000100a00 */
[----:B------:R-:W-:-:S02]  /*4410*/  IMAD.MOV.U32 R30, RZ, RZ, -0x8090a0c ;  /* 0xf7f6f5f4ff1e7424 */ /* 0x000fc400078e00ff */
[----:B-1----:R-:W-:Y:S02]  /*4420*/  HFMA2 R21, -RZ, RZ, -0.240478515625, -0.177734375 ;  /* 0xb3b2b1b0ff157431 */ /* 0x002fe400000001ff */
[----:B------:R-:W-:Y:S01]  /*4430*/  IMAD.MOV.U32 R20, RZ, RZ, -0x50515254 ;  /* 0xafaeadacff147424 */ /* 0x000fe200078e00ff */
[----:B------:R1:W-:Y:S01]  /*4440*/  STL.64 [R1+0x398], R26 ;  /* 0x0003981a01007387 */ /* 0x0003e20000100a00 */
[----:B------:R-:W-:Y:S01]  /*4450*/  IMAD.MOV.U32 R14, RZ, RZ, -0x68696a6c ;  /* 0x97969594ff0e7424 */ /* 0x000fe200078e00ff */
[----:B------:R3:W4:Y:S02]  /*4460*/  F2F.F32.F64 R11, R28 ;  /* 0x0000001c000b7310 */ /* 0x0007240000301000 */
[----:B------:R5:W-:Y:S01]  /*4470*/  STL.64 [R1+0x3c0], R16 ;  /* 0x0003c01001007387 */ /* 0x000be20000100a00 */
[----:B--2---:R-:W-:Y:S01]  /*4480*/  IMAD.MOV.U32 R22, RZ, RZ, -0x48494a4c ;  /* 0xb7b6b5b4ff167424 */ /* 0x004fe200078e00ff */
[----:B------:R-:W-:Y:S01]  /*4490*/  MOV R23, 0xbbbab9b8 ;  /* 0xbbbab9b800177802 */ /* 0x000fe20000000f00 */
[----:B0-----:R-:W-:Y:S01]  /*44a0*/  DMUL R4, R8, 1.1102230246251565404e-16 ;  /* 0x3ca0000008047828 */ /* 0x001fe20000000000 */
[----:B------:R0:W-:Y:S01]  /*44b0*/  STL.64 [R1+0x3d0], R20 ;  /* 0x0003d01401007387 */ /* 0x0001e20000100a00 */
[----:B-1----:R-:W-:-:S02]  /*44c0*/  IMAD.MOV.U32 R26, RZ, RZ, -0x38393a3c ;  /* 0xc7c6c5c4ff1a7424 */ /* 0x002fc400078e00ff */
[----:B---3--:R-:W-:Y:S01]  /*44d0*/  HFMA2 R29, -RZ, RZ, -16272, -12160 ;  /* 0xf3f2f1f0ff1d7431 */ /* 0x008fe200000001ff */
[----:B------:R-:W-:Y:S01]  /*44e0*/  MOV R27, 0xcbcac9c8 ;  /* 0xcbcac9c8001b7802 */ /* 0x000fe20000000f00 */
[----:B------:R1:W-:Y:S01]  /*44f0*/  STL.64 [R1+0x3c8], R18 ;  /* 0x0003c81201007387 */ /* 0x0003e20000100a00 */
[----:B------:R-:W-:Y:S01]  /*4500*/  IMAD.MOV.U32 R28, RZ, RZ, -0x10111214 ;  /* 0xefeeedecff1c7424 */ /* 0x000fe200078e00ff */
[----:B------:R-:W-:Y:S02]  /*4510*/  DMUL R4, R4, 256 ;  /* 0x4070000004047828 */ /* 0x000fe40000000000 */
[----:B------:R2:W-:Y:S01]  /*4520*/  STL.64 [R1+0x3d8], R22 ;  /* 0x0003d81601007387 */ /* 0x0005e20000100a00 */
[----:B-----5:R-:W-:Y:S02]  /*4530*/  IMAD.MOV.U32 R16, RZ, RZ, 0x3020100 ;  /* 0x03020100ff107424 */ /* 0x020fe400078e00ff */
[----:B0-----:R-:W-:Y:S01]  /*4540*/  HFMA2 R21, -RZ, RZ, -1009, -752 ;  /* 0xe3e2e1e0ff157431 */ /* 0x001fe200000001ff */
[----:B------:R0:W3:Y:S01]  /*4550*/  F2F.F32.F64 R8, R4 ;  /* 0x0000000400087310 */ /* 0x0000e20000301000 */
[----:B------:R5:W-:Y:S01]  /*4560*/  STL.64 [R1+0x3e0], R24 ;  /* 0x0003e01801007387 */ /* 0x000be20000100a00 */
[----:B------:R-:W-:Y:S01]  /*4570*/  IMAD.MOV.U32 R20, RZ, RZ, -0x20212224 ;  /* 0xdfdedddcff147424 */ /* 0x000fe200078e00ff */
[----:B-1----:R-:W-:Y:S01]  /*4580*/  MOV R19, 0xdbdad9d8 ;  /* 0xdbdad9d800137802 */ /* 0x002fe20000000f00 */
[----:B------:R-:W-:Y:S01]  /*4590*/  IMAD.MOV.U32 R18, RZ, RZ, -0x28292a2c ;  /* 0xd7d6d5d4ff127424 */ /* 0x000fe200078e00ff */
[----:B------:R-:W-:Y:S01]  /*45a0*/  STL.64 [R1+0x3e8], R26 ;  /* 0x0003e81a01007387 */ /* 0x000fe20000100a00 */
[----:B--2---:R-:W-:Y:S01]  /*45b0*/  IMAD.MOV.U32 R22, RZ, RZ, -0x18191a1c ;  /* 0xe7e6e5e4ff167424 */ /* 0x004fe200078e00ff */
[----:B------:R-:W-:-:S02]  /*45c0*/  MOV R23, 0xebeae9e8 ;  /* 0xebeae9e800177802 */ /* 0x000fc40000000f00 */
[----:B------:R-:W-:Y:S01]  /*45d0*/  STL.64 [R1+0x3f8], R18 ;  /* 0x0003f81201007387 */ /* 0x000fe20000100a00 */
[----:B0-----:R-:W-:Y:S01]  /*45e0*/  IMAD.MOV.U32 R4, RZ, RZ, 0xb ;  /* 0x0000000bff047424 */ /* 0x001fe200078e00ff */
[----:B------:R-:W-:Y:S02]  /*45f0*/  MOV R5, 0x0 ;  /* 0x0000000000057802 */ /* 0x000fe40000000f00 */
[----:B-----5:R-:W-:Y:S01]  /*4600*/  MOV R24, 0xfffefdfc ;  /* 0xfffefdfc00187802 */ /* 0x020fe20000000f00 */
[----:B------:R-:W-:Y:S04]  /*4610*/  STL.64 [R1+0x400], R20 ;  /* 0x0004001401007387 */ /* 0x000fe80000100a00 */
[----:B------:R-:W-:Y:S04]  /*4620*/  STL.64 [R1+0x408], R22 ;  /* 0x0004081601007387 */ /* 0x000fe80000100a00 */
[----:B------:R-:W-:Y:S04]  /*4630*/  STL.64 [R1+0x410], R28 ;  /* 0x0004101c01007387 */ /* 0x000fe80000100a00 */
[----:B------:R-:W-:Y:S04]  /*4640*/  STL.64 [R1+0x418], R30 ;  /* 0x0004181e01007387 */ /* 0x000fe80000100a00 */
[----:B------:R-:W-:Y:S04]  /*4650*/  STL [R1+0x324], R16 ;  /* 0x0003241001007387 */ /* 0x000fe80000100800 */
[----:B------:R-:W-:Y:S04]  /*4660*/  STL [R1+0x420], R24 ;  /* 0x0004201801007387 */ /* 0x000fe80000100800 */
[----:B----4-:R-:W-:Y:S04]  /*4670*/  STL.64 [R1+0x428], R10 ;  /* 0x0004280a01007387 */ /* 0x010fe80000100a00 */
[----:B---3--:R-:W-:Y:S04]  /*4680*/  STL [R1+0x424], R8 ;  /* 0x0004240801007387 */ /* 0x008fe80000100800 */
[----:B------:R0:W-:Y:S02]  /*4690*/  STL.64 [R1+0x3b8], R14 ;  /* 0x0003b80e01007387 */ /* 0x0001e40000100a00 */
[----:B0-----:R-:W-:-:S02]  /*46a0*/  HFMA2 R15, -RZ, RZ, -62.5625, -46.5 ;  /* 0xd3d2d1d0ff0f7431 */ /* 0x001fc400000001ff */
[----:B------:R-:W-:-:S05]  /*46b0*/  IMAD.MOV.U32 R14, RZ, RZ, -0x30313234 ;  /* 0xcfcecdccff0e7424 */ /* 0x000fca00078e00ff */
[----:B------:R0:W-:Y:S02]  /*46c0*/  STL.64 [R1+0x3f0], R14 ;  /* 0x0003f00e01007387 */ /* 0x0001e40000100a00 */
[----:B0-----:R-:W-:Y:S02]  /*46d0*/  IMAD.MOV.U32 R14, RZ, RZ, R12 ;  /* 0x000000ffff0e7224 */ /* 0x001fe400078e000c */
[----:B------:R-:W-:-:S07]  /*46e0*/  HFMA2 R12, -RZ, RZ, 0, 0 ;  /* 0x00000000ff0c7431 */ /* 0x000fce00000001ff */
.L_x_19:
        /* <DEDUP_REMOVED lines=29> */
.L_x_15:
        /* <DEDUP_REMOVED lines=12> */
.L_x_16:
        /* <DEDUP_REMOVED lines=100> */
.L_x_17:
[----:B------:R-:W-:Y:S02]  /*4fc0*/  IMAD R13, R13, -0x21131993, RZ ;  /* 0xdeece66d0d0d7824 */ /* 0x000fe400078e02ff */
[----:B0-----:R-:W-:-:S04]  /*4fd0*/  IMAD.WIDE.U32 R8, R14, -0x21131993, R4 ;  /* 0xdeece66d0e087825 */ /* 0x001fc800078e0004 */
[----:B------:R-:W-:Y:S01]  /*4fe0*/  IMAD R13, R14, 0x5, R13 ;  /* 0x000000050e0d7824 */ /* 0x000fe200078e020d */
[----:B------:R-:W-:Y:S01]  /*4ff0*/  MOV R14, R8 ;  /* 0x00000008000e7202 */ /* 0x000fe20000000f00 */
[----:B------:R-:W-:-:S03]  /*5000*/  IMAD.MOV.U32 R7, RZ, RZ, 0x324 ;  /* 0x00000324ff077424 */ /* 0x000fc600078e00ff */
[----:B------:R-:W-:-:S04]  /*5010*/  IADD3 R13, PT, PT, R9, R13, RZ ;  /* 0x0000000d090d7210 */ /* 0x000fc80007ffe0ff */
[----:B------:R-:W-:-:S07]  /*5020*/  LOP3.LUT R33, R13, 0xffff, RZ, 0xc0, !PT ;  /* 0x0000ffff0d217812 */ /* 0x000fce00078ec0ff */
.L_x_18:
        /* <DEDUP_REMOVED lines=169> */
.L_x_24:
        /* <DEDUP_REMOVED lines=29> */
.L_x_20:
        /* <DEDUP_REMOVED lines=12> */
.L_x_21:
        /* <DEDUP_REMOVED lines=100> */
.L_x_22:
[----:B------:R-:W-:Y:S02]  /*6390*/  IMAD R13, R13, -0x21131993, RZ ;  /* 0xdeece66d0d0d7824 */ /* 0x000fe400078e02ff */
[----:B0-----:R-:W-:-:S04]  /*63a0*/  IMAD.WIDE.U32 R8, R14, -0x21131993, R4 ;  /* 0xdeece66d0e087825 */ /* 0x001fc800078e0004 */
[----:B------:R-:W-:Y:S01]  /*63b0*/  IMAD R13, R14, 0x5, R13 ;  /* 0x000000050e0d7824 */ /* 0x000fe200078e020d */
[----:B------:R-:W-:Y:S01]  /*63c0*/  MOV R14, R8 ;  /* 0x00000008000e7202 */ /* 0x000fe20000000f00 */
[----:B------:R-:W-:-:S03]  /*63d0*/  IMAD.MOV.U32 R7, RZ, RZ, 0x430 ;  /* 0x00000430ff077424 */ /* 0x000fc600078e00ff */
[----:B------:R-:W-:-:S04]  /*63e0*/  IADD3 R13, PT, PT, R9, R13, RZ ;  /* 0x0000000d090d7210 */ /* 0x000fc80007ffe0ff */
[----:B------:R-:W-:-:S07]  /*63f0*/  LOP3.LUT R31, R13, 0xffff, RZ, 0xc0, !PT ;  /* 0x0000ffff0d1f7812 */ /* 0x000fce00078ec0ff */
.L_x_23:
        /* <DEDUP_REMOVED lines=170> */
.L_x_29:
        /* <DEDUP_REMOVED lines=29> */
.L_x_25:
        /* <DEDUP_REMOVED lines=12> */
.L_x_26:
        /* <DEDUP_REMOVED lines=100> */
.L_x_27:
[----:B------:R-:W-:Y:S02]  /*7770*/  IMAD R13, R13, -0x21131993, RZ ;  /* 0xdeece66d0d0d7824 */ /* 0x000fe400078e02ff */
[----:B0-----:R-:W-:-:S04]  /*7780*/  IMAD.WIDE.U32 R8, R14, -0x21131993, R4 ;  /* 0xdeece66d0e087825 */ /* 0x001fc800078e0004 */
[----:B------:R-:W-:Y:S01]  /*7790*/  IMAD R13, R14, 0x5, R13 ;  /* 0x000000050e0d7824 */ /* 0x000fe200078e020d */
[----:B------:R-:W-:Y:S01]  /*77a0*/  MOV R14, R8 ;  /* 0x00000008000e7202 */ /* 0x000fe20000000f00 */
[----:B------:R-:W-:-:S03]  /*77b0*/  IMAD.MOV.U32 R7, RZ, RZ, 0x53c ;  /* 0x0000053cff077424 */ /* 0x000fc600078e00ff */
[----:B------:R-:W-:-:S04]  /*77c0*/  IADD3 R13, PT, PT, R9, R13, RZ ;  /* 0x0000000d090d7210 */ /* 0x000fc80007ffe0ff */
[----:B------:R-:W-:-:S07]  /*77d0*/  LOP3.LUT R33, R13, 0xffff, RZ, 0xc0, !PT ;  /* 0x0000ffff0d217812 */ /* 0x000fce00078ec0ff */
.L_x_28:
        /* <DEDUP_REMOVED lines=16> */
[----:B------:R-:W-:Y:S01]  /*78e0*/  IMAD.MOV.U32 R12, RZ, RZ, 0x1b1a1918 ;  /* 0x1b1a1918ff0c7424 */ /* 0x000fe200078e00ff */
[----:B------:R-:W-:Y:S01]  /*78f0*/  MOV R9, 0xf0e0d0c ;  /* 0x0f0e0d0c00097802 */ /* 0x000fe20000000f00 */
[----:B------:R-:W-:Y:S01]  /*7900*/  IMAD R7, R33, 0x3749a7f9, RZ ;  /* 0x3749a7f921077824 */ /* 0x000fe200078e02ff */
[----:B------:R1:W-:Y:S01]  /*7910*/  STL.64 [R1+0x648], R4 ;  /* 0x0006480401007387 */ /* 0x0003e20000100a00 */
[----:B------:R-:W-:-:S02]  /*7920*/  IMAD.MOV.U32 R8, RZ, RZ, 0xb0a0908 ;  /* 0x0b0a0908ff087424 */ /* 0x000fc400078e00ff */
[----:B------:R-:W-:Y:S02]  /*7930*/  HFMA2 R25, -RZ, RZ, 29.21875, 21.1875 ;  /* 0x4f4e4d4cff197431 */ /* 0x000fe400000001ff */
[----:B------:R-:W-:Y:S01]  /*7940*/  IMAD.MOV.U32 R24, RZ, RZ, 0x4b4a4948 ;  /* 0x4b4a4948ff187424 */ /* 0x000fe200078e00ff */
[----:B------:R2:W-:Y:S01]  /*7950*/  STL.64 [R1+0x658], R10 ;  /* 0x0006580a01007387 */ /* 0x0005e20000100a00 */
[----:B------:R-:W-:Y:S01]  /*7960*/  HFMA2 R28, -RZ, RZ, 235.25, 171 ;  /* 0x5b5a5958ff1c7431 */ /* 0x000fe200000001ff */
[----:B------:R-:W-:Y:S01]  /*7970*/  MOV R29, 0x5f5e5d5c ;  /* 0x5f5e5d5c001d7802 */ /* 0x000fe20000000f00 */
[----:B------:R-:W-:Y:S02]  /*7980*/  HFMA2 R21, -RZ, RZ, 0.45068359375, 0.3251953125 ;  /* 0x37363534ff157431 */ /* 0x000fe400000001ff */
[----:B0-----:R-:W-:Y:S02]  /*7990*/  IMAD.MOV.U32 R16, RZ, RZ, 0x7168255e ;  /* 0x7168255eff107424 */ /* 0x001fe400078e00ff */
[----:B------:R-:W-:Y:S01]  /*79a0*/  HFMA2 R17, -RZ, RZ, 2874, 0.00180149078369140625 ;  /* 0x699d1761ff117431 */ /* 0x000fe200000001ff */
[----:B------:R0:W-:Y:S01]  /*79b0*/  STL.64 [R1+0x660], R12 ;  /* 0x0006600c01007387 */ /* 0x0001e20000100a00 */
[----:B------:R-:W-:-:S02]  /*79c0*/  IMAD.MOV.U32 R20, RZ, RZ, 0x33323130 ;  /* 0x33323130ff147424 */ /* 0x000fc400078e00ff */
[----:B-1----:R-:W-:Y:S01]  /*79d0*/  HFMA2 R4, -RZ, RZ, 3.62890625, 2.625 ;  /* 0x43424140ff047431 */ /* 0x002fe200000001ff */
[----:B------:R-:W-:Y:S01]  /*79e0*/  MOV R5, 0x47464544 ;  /* 0x4746454400057802 */ /* 0x000fe20000000f00 */
[----:B------:R1:W-:Y:S01]  /*79f0*/  STL.64 [R1+0x650], R8 ;  /* 0x0006500801007387 */ /* 0x0003e20000100a00 */
[----:B------:R-:W-:Y:S01]  /*7a00*/  IMAD.MOV.U32 R18, RZ, RZ, 0x2b2a2928 ;  /* 0x2b2a2928ff127424 */ /* 0x000fe200078e00ff */
[----:B------:R-:W-:Y:S01]  /*7a10*/  MOV R19, 0x2f2e2d2c ;  /* 0x2f2e2d2c00137802 */ /* 0x000fe20000000f00 */
[C---:B--2---:R-:W-:Y:S01]  /*7a20*/  IMAD R11, R14.reuse, 0x2dae45d7, R7 ;  /* 0x2dae45d70e0b7824 */ /* 0x044fe200078e0207 */
[----:B------:R-:W-:Y:S01]  /*7a30*/  STL.64 [R1+0x690], R24 ;  /* 0x0006901801007387 */ /* 0x000fe20000100a00 */
[C---:B------:R-:W-:Y:S01]  /*7a40*/  IMAD.WIDE.U32 R16, R14.reuse, 0x3749a7f9, R16 ;  /* 0x3749a7f90e107825 */ /* 0x040fe200078e0010 */
[----:B------:R-:W-:Y:S02]  /*7a50*/  MOV R22, 0x3b3a3938 ;  /* 0x3b3a393800167802 */ /* 0x000fe40000000f00 */
[----:B0-----:R-:W-:Y:S01]  /*7a60*/  MOV R12, 0x559c57e0 ;  /* 0x559c57e0000c7802 */ /* 0x001fe20000000f00 */
[----:B------:R0:W-:Y:S01]  /*7a70*/  STL.64 [R1+0x688], R4 ;  /* 0x0006880401007387 */ /* 0x0001e20000100a00 */
[----:B------:R-:W-:Y:S01]  /*7a80*/  IMAD.MOV.U32 R13, RZ, RZ, 0x630baad2 ;  /* 0x630baad2ff0d7424 */ /* 0x000fe200078e00ff */
[----:B------:R-:W-:Y:S01]  /*7a90*/  MOV R26, 0x53525150 ;  /* 0x53525150001a7802 */ /* 0x000fe20000000f00 */
[----:B------:R-:W-:Y:S01]  /*7aa0*/  IMAD R7, R33, -0x60c7f860, RZ ;  /* 0x9f3807a021077824 */ /* 0x000fe200078e02ff */
[----:B------:R-:W-:Y:S01]  /*7ab0*/  STL.64 [R1+0x6a0], R28 ;  /* 0x0006a01c01007387 */ /* 0x000fe20000100a00 */
[----:B-1----:R-:W-:-:S03]  /*7ac0*/  IMAD.WIDE.U32 R8, R14, -0x4b9ff597, R30 ;  /* 0xb4600a690e087825 */ /* 0x002fc600078e001e */
[----:B------:R1:W-:Y:S01]  /*7ad0*/  STL.64 [R1+0x678], R20 ;  /* 0x0006781401007387 */ /* 0x0003e20000100a00 */
[C---:B------:R-:W-:Y:S02]  /*7ae0*/  IMAD R7, R14.reuse, 0x700dc01f, R7 ;  /* 0x700dc01f0e077824 */ /* 0x040fe400078e0207 */
[----:B------:R-:W-:Y:S01]  /*7af0*/  IMAD.MOV.U32 R23, RZ, RZ, 0x3f3e3d3c ;  /* 0x3f3e3d3cff177424 */ /* 0x000fe200078e00ff */
[----:B0-----:R-:W-:Y:S01]  /*7b00*/  IADD3 R4, PT, PT, R17, R11, RZ ;  /* 0x0000000b11047210 */ /* 0x001fe20007ffe0ff */
[----:B------:R-:W-:Y:S01]  /*7b10*/  IMAD R5, R33, -0x4b9ff597, RZ ;  /* 0xb4600a6921057824 */ /* 0x000fe200078e02ff */
[----:B------:R0:W-:Y:S01]  /*7b20*/  STL.64 [R1+0x670], R18 ;  /* 0x0006701201007387 */ /* 0x0001e20000100a00 */
[----:B------:R-:W-:Y:S01]  /*7b30*/  IMAD.WIDE.U32 R10, R14, -0x60c7f860, R12 ;  /* 0x9f3807a00e0a7825 */ /* 0x000fe200078e000c */
[----:B------:R-:W-:Y:S02]  /*7b40*/  LOP3.LUT R31, R4, 0xffff, RZ, 0xc0, !PT ;  /* 0x0000ffff041f7812 */ /* 0x000fe400078ec0ff */
[----:B------:R2:W-:Y:S01]  /*7b50*/  STL.64 [R1+0x680], R22 ;  /* 0x0006801601007387 */ /* 0x0005e20000100a00 */
[----:B------:R-:W-:Y:S01]  /*7b60*/  IMAD R5, R14, 0x7760bb20, R5 ;  /* 0x7760bb200e057824 */ /* 0x000fe200078e0205 */
[----:B------:R-:W-:Y:S01]  /*7b70*/  IADD3 R12, PT, PT, R11, R7, RZ ;  /* 0x000000070b0c7210 */ /* 0x000fe20007ffe0ff */
[----:B------:R-:W-:Y:S01]  /*7b80*/  IMAD R7, R33, 0x772c5f11, RZ ;  /* 0x772c5f1121077824 */ /* 0x000fe200078e02ff */
[----:B------:R-:W-:Y:S01]  /*7b90*/  SHF.R.U64 R11, R16, 0x15, R31 ;  /* 0x00000015100b7819 */ /* 0x000fe2000000121f */
[----:B------:R-:W-:Y:S01]  /*7ba0*/  IMAD.MOV.U32 R13, RZ, RZ, -0x768ed2c8 ;  /* 0x89712d38ff0d7424 */ /* 0x000fe200078e00ff */
[----:B------:R-:W-:Y:S01]  /*7bb0*/  IADD3 R9, PT, PT, R9, R5, RZ ;  /* 0x0000000509097210 */ /* 0x000fe20007ffe0ff */
[----:B------:R-:W-:Y:S01]  /*7bc0*/  IMAD R7, R14, 0x530f32eb, R7 ;  /* 0x530f32eb0e077824 */ /* 0x000fe200078e0207 */
[----:B------:R-:W-:Y:S01]  /*7bd0*/  SHF.R.U32.HI R5, RZ, 0x15, R31 ;  /* 0x00000015ff057819 */ /* 0x000fe2000001161f */
[----:B-1----:R-:W-:Y:S01]  /*7be0*/  HFMA2 R21, -RZ, RZ, 7608, 5552 ;  /* 0x6f6e6d6cff157431 */ /* 0x002fe200000001ff */
[----:B------:R-:W-:Y:S01]  /*7bf0*/  LOP3.LUT R10, R11, 0xf8000000, R10, 0xf8, !PT ;  /* 0xf80000000b0a7812 */ /* 0x000fe200078ef80a */
[----:B0-----:R-:W-:Y:S01]  /*7c00*/  HFMA2 R18, -RZ, RZ, 945, 688 ;  /* 0x63626160ff127431 */ /* 0x001fe200000001ff */
[----:B------:R-:W-:Y:S01]  /*7c10*/  LOP3.LUT R11, R5, 0x1fffff, R12, 0xf8, !PT ;  /* 0x001fffff050b7812 */ /* 0x000fe200078ef80c */
[----:B------:R-:W-:Y:S01]  /*7c20*/  HFMA2 R12, -RZ, RZ, 15904, -20.0625 ;  /* 0x73c4cd04ff0c7431 */ /* 0x000fe200000001ff */
[----:B------:R-:W-:Y:S01]  /*7c30*/  SHF.R.U64 R4, R8, 0x15, R9 ;  /* 0x0000001508047819 */ /* 0x000fe20000001209 */
[----:B------:R-:W-:Y:S01]  /*7c40*/  IMAD R5, R33, -0x22633260, RZ ;  /* 0xdd9ccda021057824 */ /* 0x000fe200078e02ff */
[----:B------:R-:W-:Y:S01]  /*7c50*/  MOV R9, 0x0 ;  /* 0x0000000000097802 */ /* 0x000fe20000000f00 */
[----:B------:R0:W1:Y:S01]  /*7c60*/  I2F.F64.U64 R24, R10 ;  /* 0x0000000a00187312 */ /* 0x0000620000301800 */
[----:B------:R-:W-:Y:S01]  /*7c70*/  IMAD.MOV.U32 R8, RZ, RZ, 0x160 ;  /* 0x00000160ff087424 */ /* 0x000fe200078e00ff */
[----:B------:R-:W-:Y:S01]  /*7c80*/  LOP3.LUT R4, R4, 0x7ffffff, RZ, 0xc0, !PT ;  /* 0x07ffffff04047812 */ /* 0x000fe200078ec0ff */
[C---:B------:R-:W-:Y:S01]  /*7c90*/  IMAD R5, R14.reuse, 0xbb, R5 ;  /* 0x000000bb0e057824 */ /* 0x040fe200078e0205 */
[----:B------:R-:W-:Y:S01]  /*7ca0*/  MOV R20, 0x6b6a6968 ;  /* 0x6b6a696800147802 */ /* 0x000fe20000000f00 */
[----:B------:R-:W-:Y:S01]  /*7cb0*/  IMAD.WIDE.U32 R8, R14, -0x22633260, R8 ;  /* 0xdd9ccda00e087825 */ /* 0x000fe200078e0008 */
[----:B--2---:R-:W-:-:S03]  /*7cc0*/  MOV R23, 0x77767574 ;  /* 0x7776757400177802 */ /* 0x004fc60000000f00 */
[----:B------:R-:W-:Y:S01]  /*7cd0*/  IMAD.WIDE.U32 R12, R14, 0x772c5f11, R12 ;  /* 0x772c5f110e0c7825 */ /* 0x000fe200078e000c */
[----:B------:R-:W-:Y:S01]  /*7ce0*/  LOP3.LUT R8, R4, 0xf8000000, R8, 0xf8, !PT ;  /* 0xf800000004087812 */ /* 0x000fe200078ef808 */
[----:B------:R2:W-:Y:S02]  /*7cf0*/  STL.64 [R1+0x6b0], R20 ;  /* 0x0006b01401007387 */ /* 0x0005e40000100a00 */
[----:B------:R-:W-:Y:S01]  /*7d00*/  IMAD.IADD R5, R9, 0x1, R5 ;  /* 0x0000000109057824 */ /* 0x000fe200078e0205 */
[----:B------:R-:W-:Y:S01]  /*7d10*/  IADD3 R7, PT, PT, R13, R7, RZ ;  /* 0x000000070d077210 */ /* 0x000fe20007ffe0ff */
[----:B0-----:R-:W-:Y:S01]  /*7d20*/  IMAD R11, R33, -0x5ea76960, RZ ;  /* 0xa15896a0210b7824 */ /* 0x001fe200078e02ff */
[----:B------:R-:W-:Y:S01]  /*7d30*/  MOV R13, 0x2501550a ;  /* 0x2501550a000d7802 */ /* 0x000fe20000000f00 */
[----:B------:R-:W-:Y:S01]  /*7d40*/  IMAD.MOV.U32 R19, RZ, RZ, 0x67666564 ;  /* 0x67666564ff137424 */ /* 0x000fe200078e00ff */
[----:B------:R-:W-:Y:S01]  /*7d50*/  SHF.R.U64 R7, R12, 0x15, R7 ;  /* 0x000000150c077819 */ /* 0x000fe20000001207 */
[----:B------:R-:W-:Y:S01]  /*7d60*/  HFMA2 R12, -RZ, RZ, -0.00017678737640380859375, 0.02978515625 ;  /* 0x89cb27a0ff0c7431 */ /* 0x000fe200000001ff */
[----:B------:R-:W-:Y:S01]  /*7d70*/  LOP3.LUT R9, R5, 0x1fffff, RZ, 0xc0, !PT ;  /* 0x001fffff05097812 */ /* 0x000fe200078ec0ff */
[----:B-1----:R-:W-:Y:S01]  /*7d80*/  DMUL R4, R24, 1.1102230246251565404e-16 ;  /* 0x3ca0000018047828 */ /* 0x002fe20000000000 */
[----:B------:R-:W-:Y:S01]  /*7d90*/  IMAD R15, R14, 0x181a9317, R11 ;  /* 0x181a93170e0f7824 */ /* 0x000fe200078e020b */
[----:B------:R-:W-:Y:S01]  /*7da0*/  LOP3.LUT R7, R7, 0x7ffffff, RZ, 0xc0, !PT ;  /* 0x07ffffff07077812 */ /* 0x000fe200078ec0ff */
[----:B------:R-:W-:-:S02]  /*7db0*/  IMAD.MOV.U32 R22, RZ, RZ, 0x73727170 ;  /* 0x73727170ff167424 */ /* 0x000fc400078e00ff */
[----:B--2---:R-:W-:Y:S01]  /*7dc0*/  HFMA2 R20, -RZ, RZ, -5.352497100830078125e-05, -2.288818359375e-05 ;  /* 0x83828180ff147431 */ /* 0x004fe200000001ff */
[----:B------:R-:W0:Y:S01]  /*7dd0*/  I2F.F64.U64 R8, R8 ;  /* 0x0000000800087312 */ /* 0x000e220000301800 */
[----:B------:R1:W-:Y:S01]  /*7de0*/  STL.64 [R1+0x6a8], R18 ;  /* 0x0006a81201007387 */ /* 0x0003e20000100a00 */
[----:B------:R-:W-:Y:S01]  /*7df0*/  IMAD.MOV.U32 R27, RZ, RZ, 0x57565554 ;  /* 0x57565554ff1b7424 */ /* 0x000fe200078e00ff */
[----:B------:R-:W-:Y:S01]  /*7e00*/  DMUL R10, R4, 256 ;  /* 0x40700000040a7828 */ /* 0x000fe20000000000 */
[----:B------:R-:W-:Y:S01]  /*7e10*/  IMAD.WIDE.U32 R12, R14, -0x5ea76960, R12 ;  /* 0xa15896a00e0c7825 */ /* 0x000fe200078e000c */
[----:B------:R2:W-:Y:S01]  /*7e20*/  STL.64 [R1+0x6b8], R22 ;  /* 0x0006b81601007387 */ /* 0x0005e20000100a00 */
[----:B------:R-:W-:Y:S02]  /*7e30*/  MOV R25, 0x9f9e9d9c ;  /* 0x9f9e9d9c00197802 */ /* 0x000fe40000000f00 */
[----:B------:R-:W-:Y:S01]  /*7e40*/  IMAD.MOV.U32 R21, RZ, RZ, -0x78797a7c ;  /* 0x87868584ff157424 */ /* 0x000fe200078e00ff */
[----:B------:R-:W-:Y:S01]  /*7e50*/  IADD3 R4, PT, PT, R13, R15, RZ ;  /* 0x0000000f0d047210 */ /* 0x000fe20007ffe0ff */
[----:B------:R3:W-:Y:S01]  /*7e60*/  STL.64 [R1+0x698], R26 ;  /* 0x0006981a01007387 */ /* 0x0007e20000100a00 */
[----:B------:R-:W-:Y:S01]  /*7e70*/  LOP3.LUT R12, R7, 0xf8000000, R12, 0xf8, !PT ;  /* 0xf8000000070c7812 */ /* 0x000fe200078ef80c */
[----:B------:R-:W-:Y:S01]  /*7e80*/  IMAD.MOV.U32 R24, RZ, RZ, -0x64656668 ;  /* 0x9b9a9998ff187424 */ /* 0x000fe200078e00ff */
[----:B------:R-:W-:Y:S01]  /*7e90*/  LOP3.LUT R13, R4, 0x1fffff, RZ, 0xc0, !PT ;  /* 0x001fffff040d7812 */ /* 0x000fe200078ec0ff */
[----:B-1----:R-:W-:Y:S01]  /*7ea0*/  IMAD.MOV.U32 R18, RZ, RZ, 0x7b7a7978 ;  /* 0x7b7a7978ff127424 */ /* 0x002fe200078e00ff */
[----:B0-----:R-:W-:Y:S01]  /*7eb0*/  DMUL R4, R8, 1.1102230246251565404e-16 ;  /* 0x3ca0000008047828 */ /* 0x001fe20000000000 */
[----:B------:R-:W-:Y:S01]  /*7ec0*/  MOV R19, 0x7f7e7d7c ;  /* 0x7f7e7d7c00137802 */ /* 0x000fe20000000f00 */
[----:B------:R0:W1:Y:S01]  /*7ed0*/  I2F.F64.U64 R28, R12 ;  /* 0x0000000c001c7312 */ /* 0x0000620000301800 */
[----:B--2---:R-:W-:Y:S01]  /*7ee0*/  HFMA2 R22, -RZ, RZ, -0.00092411041259765625, -0.00067901611328125 ;  /* 0x93929190ff167431 */ /* 0x004fe200000001ff */
[----:B------:R-:W-:Y:S01]  /*7ef0*/  MOV R23, 0x97969594 ;  /* 0x9796959400177802 */ /* 0x000fe20000000f00 */
[----:B------:R2:W-:Y:S01]  /*7f00*/  STL.64 [R1+0x6c8], R20 ;  /* 0x0006c81401007387 */ /* 0x0005e20000100a00 */
[----:B------:R-:W-:Y:S01]  /*7f10*/  MOV R14, 0x8b8a8988 ;  /* 0x8b8a8988000e7802 */ /* 0x000fe20000000f00 */
[----:B---3--:R-:W-:Y:S01]  /*7f20*/  HFMA2 R26, -RZ, RZ, -0.9658203125, -0.71484375 ;  /* 0xbbbab9b8ff1a7431 */ /* 0x008fe200000001ff */
[----:B------:R-:W-:Y:S01]  /*7f30*/  DMUL R8, R4, 256 ;  /* 0x4070000004087828 */ /* 0x000fe20000000000 */
[----:B------:R3:W-:Y:S01]  /*7f40*/  STL.64 [R1+0x6c0], R18 ;  /* 0x0006c01201007387 */ /* 0x0007e20000100a00 */
[----:B------:R-:W-:Y:S01]  /*7f50*/  F2F.F32.F64 R10, R10 ;  /* 0x0000000a000a7310 */ /* 0x000fe20000301000 */
[----:B------:R-:W-:Y:S01]  /*7f60*/  IMAD.MOV.U32 R27, RZ, RZ, -0x40414244 ;  /* 0xbfbebdbcff1b7424 */ /* 0x000fe200078e00ff */
[----:B0-----:R-:W-:Y:S01]  /*7f70*/  MOV R13, 0xb7b6b5b4 ;  /* 0xb7b6b5b4000d7802 */ /* 0x001fe20000000f00 */
[----:B------:R0:W-:Y:S01]  /*7f80*/  STL.64 [R1+0x6d8], R22 ;  /* 0x0006d81601007387 */ /* 0x0001e20000100a00 */
[----:B------:R-:W-:-:S02]  /*7f90*/  IMAD.MOV.U32 R15, RZ, RZ, -0x70717274 ;  /* 0x8f8e8d8cff0f7424 */ /* 0x000fc400078e00ff */
[----:B------:R-:W-:Y:S01]  /*7fa0*/  IMAD.MOV.U32 R12, RZ, RZ, -0x4c4d4e50 ;  /* 0xb3b2b1b0ff0c7424 */ /* 0x000fe200078e00ff */
[----:B-1----:R-:W-:Y:S01]  /*7fb0*/  DMUL R4, R28, 1.1102230246251565404e-16 ;  /* 0x3ca000001c047828 */ /* 0x002fe20000000000 */
[----:B------:R-:W-:Y:S01]  /*7fc0*/  F2F.F32.F64 R8, R8 ;  /* 0x0000000800087310 */ /* 0x000fe20000301000 */
[----:B--2---:R-:W-:Y:S01]  /*7fd0*/  HFMA2 R21, -RZ, RZ, -0.1199951171875, -0.088623046875 ;  /* 0xafaeadacff157431 */ /* 0x004fe200000001ff */
[----:B------:R-:W-:Y:S01]  /*7fe0*/  MOV R20, 0xabaaa9a8 ;  /* 0xabaaa9a800147802 */ /* 0x000fe20000000f00 */
[----:B---3--:R-:W-:Y:S02]  /*7ff0*/  HFMA2 R18, -RZ, RZ, -0.0149078369140625, -0.010986328125 ;  /* 0xa3a2a1a0ff127431 */ /* 0x008fe400000001ff */
[----:B------:R-:W-:Y:S01]  /*8000*/  IMAD.MOV.U32 R19, RZ, RZ, -0x58595a5c ;  /* 0xa7a6a5a4ff137424 */ /* 0x000fe200078e00ff */
[----:B------:R1:W-:Y:S01]  /*8010*/  STL.64 [R1+0x700], R26 ;  /* 0x0007001a01007387 */ /* 0x0003e20000100a00 */
[----:B------:R-:W-:Y:S01]  /*8020*/  HFMA2 R28, -RZ, RZ, -4052, -3024 ;  /* 0xebeae9e8ff1c7431 */ /* 0x000fe200000001ff */
[----:B------:R-:W-:Y:S01]  /*8030*/  DMUL R4, R4, 256 ;  /* 0x4070000004047828 */ /* 0x000fe20000000000 */
[----:B0-----:R-:W-:Y:S01]  /*8040*/  IMAD.MOV.U32 R22, RZ, RZ, -0x34353638 ;  /* 0xcbcac9c8ff167424 */ /* 0x001fe200078e00ff */
[----:B------:R-:W-:Y:S01]  /*8050*/  MOV R23, 0xcfcecdcc ;  /* 0xcfcecdcc00177802 */ /* 0x000fe20000000f00 */
[----:B------:R0:W-:Y:S01]  /*8060*/  STL.64 [R1+0x6e8], R18 ;  /* 0x0006e81201007387 */ /* 0x0001e20000100a00 */
[----:B------:R-:W-:-:S02]  /*8070*/  IMAD.MOV.U32 R29, RZ, RZ, -0x10111214 ;  /* 0xefeeedecff1d7424 */ /* 0x000fc400078e00ff */
[----:B------:R2:W3:Y:S01]  /*8080*/  F2F.F32.F64 R9, R4 ;  /* 0x0000000400097310 */ /* 0x0004e20000301000 */
[----:B------:R4:W-:Y:S01]  /*8090*/  STL.64 [R1+0x6f0], R20 ;  /* 0x0006f01401007387 */ /* 0x0009e20000100a00 */
[----:B-1----:R-:W-:-:S03]  /*80a0*/  HFMA2 R27, -RZ, RZ, -32608, -24384 ;  /* 0xf7f6f5f4ff1b7431 */ /* 0x002fc600000001ff */
[----:B------:R1:W-:Y:S01]  /*80b0*/  STL.64 [R1+0x6e0], R24 ;  /* 0x0006e01801007387 */ /* 0x0003e20000100a00 */
[----:B------:R-:W-:Y:S01]  /*80c0*/  MOV R26, 0xf3f2f1f0 ;  /* 0xf3f2f1f0001a7802 */ /* 0x000fe20000000f00 */
[----:B0-----:R-:W-:Y:S02]  /*80d0*/  HFMA2 R18, -RZ, RZ, -62.5625, -46.5 ;  /* 0xd3d2d1d0ff127431 */ /* 0x001fe400000001ff */
[----:B------:R0:W-:Y:S01]  /*80e0*/  STL.64 [R1+0x710], R22 ;  /* 0x0007101601007387 */ /* 0x0001e20000100a00 */
[----:B------:R-:W-:Y:S02]  /*80f0*/  IMAD.MOV.U32 R19, RZ, RZ, -0x28292a2c ;  /* 0xd7d6d5d4ff137424 */ /* 0x000fe400078e00ff */
[----:B--2---:R-:W-:Y:S01]  /*8100*/  HFMA2 R4, -RZ, RZ, 0, 6.55651092529296875e-07 ;  /* 0x0000000bff047431 */ /* 0x004fe200000001ff */
[----:B----4-:R-:W-:Y:S01]  /*8110*/  MOV R20, 0xdbdad9d8 ;  /* 0xdbdad9d800147802 */ /* 0x010fe20000000f00 */
[----:B------:R-:W-:Y:S01]  /*8120*/  HFMA2 R21, -RZ, RZ, -503.5, -375 ;  /* 0xdfdedddcff157431 */ /* 0x000fe200000001ff */
[----:B------:R-:W-:Y:S01]  /*8130*/  STL.64 [R1+0x730], R28 ;  /* 0x0007301c01007387 */ /* 0x000fe20000100a00 */
[----:B------:R-:W-:Y:S01]  /*8140*/  MOV R5, 0x0 ;  /* 0x0000000000057802 */ /* 0x000fe20000000f00 */
[----:B-1----:R-:W-:Y:S01]  /*8150*/  IMAD.MOV.U32 R24, RZ, RZ, -0x1c1d1e20 ;  /* 0xe3e2e1e0ff187424 */ /* 0x002fe200078e00ff */
[----:B------:R-:W-:Y:S01]  /*8160*/  MOV R25, 0xe7e6e5e4 ;  /* 0xe7e6e5e400197802 */ /* 0x000fe20000000f00 */
[----:B------:R-:W-:Y:S01]  /*8170*/  STL.64 [R1+0x718], R18 ;  /* 0x0007181201007387 */ /* 0x000fe20000100a00 */
[----:B0-----:R-:W-:Y:S01]  /*8180*/  IMAD.MOV.U32 R22, RZ, RZ, -0x4050608 ;  /* 0xfbfaf9f8ff167424 */ /* 0x001fe200078e00ff */
[----:B------:R-:W-:-:S02]  /*8190*/  MOV R23, 0xfffefdfc ;  /* 0xfffefdfc00177802 */ /* 0x000fc40000000f00 */
[----:B------:R-:W-:Y:S04]  /*81a0*/  STL.64 [R1+0x720], R20 ;  /* 0x0007201401007387 */ /* 0x000fe80000100a00 */
[----:B------:R-:W-:Y:S04]  /*81b0*/  STL.64 [R1+0x728], R24 ;  /* 0x0007281801007387 */ /* 0x000fe80000100a00 */
[----:B------:R-:W-:Y:S04]  /*81c0*/  STL.64 [R1+0x738], R26 ;  /* 0x0007381a01007387 */ /* 0x000fe80000100a00 */
[----:B------:R-:W-:Y:S04]  /*81d0*/  STL.64 [R1+0x740], R22 ;  /* 0x0007401601007387 */ /* 0x000fe80000100a00 */
[----:B---3--:R-:W-:Y:S04]  /*81e0*/  STL.64 [R1+0x748], R8 ;  /* 0x0007480801007387 */ /* 0x008fe80000100a00 */
[----:B------:R-:W-:Y:S04]  /*81f0*/  STL [R1+0x750], R10 ;  /* 0x0007500a01007387 */ /* 0x000fe80000100800 */
[----:B------:R0:W-:Y:S04]  /*8200*/  STL.64 [R1+0x6d0], R14 ;  /* 0x0006d00e01007387 */ /* 0x0001e80000100a00 */
[----:B------:R1:W-:Y:S01]  /*8210*/  STL.64 [R1+0x6f8], R12 ;  /* 0x0006f80c01007387 */ /* 0x0003e20000100a00 */
[----:B0-----:R-:W-:Y:S01]  /*8220*/  HFMA2 R15, -RZ, RZ, -7.7734375, -5.765625 ;  /* 0xc7c6c5c4ff0f7431 */ /* 0x001fe200000001ff */
[----:B------:R-:W-:Y:S01]  /*8230*/  MOV R14, 0xc3c2c1c0 ;  /* 0xc3c2c1c0000e7802 */ /* 0x000fe20000000f00 */
[----:B-1----:R-:W-:-:S04]  /*8240*/  IMAD.MOV.U32 R12, RZ, RZ, RZ ;  /* 0x000000ffff0c7224 */ /* 0x002fc800078e00ff */
[----:B------:R0:W-:Y:S02]  /*8250*/  STL.64 [R1+0x708], R14 ;  /* 0x0007080e01007387 */ /* 0x0001e40000100a00 */
[----:B0-----:R-:W-:-:S07]  /*8260*/  MOV R14, R16 ;  /* 0x00000010000e7202 */ /* 0x001fce0000000f00 */
.L_x_34:
        /* <DEDUP_REMOVED lines=9> */
[----:B------:R-:W-:-:S05]  /*8300*/  IMAD.WIDE.U32 R14, R14, -0x21131993, R4 ;  /* 0xdeece66d0e0e7825 */ /* 0x000fca00078e0004 */
[----:B------:R-:W-:Y:S02]  /*8310*/  IADD3 R15, PT, PT, R15, R31, RZ ;  /* 0x0000001f0f0f7210 */ /* 0x000fe40007ffe0ff */
[----:B------:R-:W-:Y:S01]  /*8320*/  MOV R19, R14 ;  /* 0x0000000e00137202 */ /* 0x000fe20000000f00 */
[----:B0-----:R-:W0:Y:S01]  /*8330*/  MUFU.RCP R7, R7 ;  /* 0x0000000700077308 */ /* 0x001e220000001000 */
[----:B------:R-:W-:Y:S01]  /*8340*/  LOP3.LUT R15, R15, 0xffff, RZ, 0xc0, !PT ;  /* 0x0000ffff0f0f7812 */ /* 0x000fe200078ec0ff */
[----:B0-----:R-:W-:-:S06]  /*8350*/  VIADD R8, R7, 0xffffffe ;  /* 0x0ffffffe07087836 */ /* 0x001fcc0000000000 */
        /* <DEDUP_REMOVED lines=9> */
[----:B------:R-:W-:-:S04]  /*83f0*/  @P0 IADD3 R7, PT, PT, -R16, R7, RZ ;  /* 0x0000000710070210 */ /* 0x000fc80007ffe1ff */
[----:B------:R-:W-:-:S13]  /*8400*/  ISETP.GE.U32.AND P0, PT, R7, R16, PT ;  /* 0x000000100700720c */ /* 0x000fda0003f06070 */
[----:B------:R-:W-:Y:S01]  /*8410*/  @P0 IMAD.IADD R7, R7, 0x1, -R16 ;  /* 0x0000000107070824 */ /* 0x000fe200078e0a10 */
[----:B------:R-:W-:Y:S01]  /*8420*/  @!P1 LOP3.LUT R7, RZ, R16, RZ, 0x33, !PT ;  /* 0x00000010ff079212 */ /* 0x000fe200078e33ff */
[----:B------:R-:W-:Y:S06]  /*8430*/  BRA `(.L_x_31) ;  /* 0x0000000000307947 */ /* 0x000fec0003800000 */
.L_x_30:
        /* <DEDUP_REMOVED lines=11> */
[----:B------:R-:W-:-:S07]  /*84f0*/  SHF.R.U64 R7, R8, 0x1f, R7 ;  /* 0x0000001f08077819 */ /* 0x000fce0000001207 */
.L_x_31:
        /* <DEDUP_REMOVED lines=9> */
[----:B------:R-:W-:-:S05]  /*8590*/  IMAD R17, R19, 0x5, R16 ;  /* 0x0000000513117824 */ /* 0x000fca00078e0210 */
[----:B------:R-:W-:Y:S01]  /*85a0*/  IADD3 R9, PT, PT, R9, R17, RZ ;  /* 0x0000001109097210 */ /* 0x000fe20007ffe0ff */
[----:B0-----:R-:W0:Y:S03]  /*85b0*/  MUFU.RCP R14, R14 ;  /* 0x0000000e000e7308 */ /* 0x001e260000001000 */
[----:B------:R-:W-:-:S04]  /*85c0*/  SHF.R.U64 R8, R8, 0x11, R9 ;  /* 0x0000001108087819 */ /* 0x000fc80000001209 */
[----:B------:R-:W-:Y:S01]  /*85d0*/  LOP3.LUT R8, R8, 0x7fffffff, RZ, 0xc0, !PT ;  /* 0x7fffffff08087812 */ /* 0x000fe200078ec0ff */
[----:B0-----:R-:W-:-:S04]  /*85e0*/  VIADD R10, R14, 0xffffffe ;  /* 0x0ffffffe0e0a7836 */ /* 0x001fc80000000000 */
        /* <DEDUP_REMOVED lines=20> */
[----:B------:R-:W-:-:S02]  /*8730*/  HFMA2 R29, -RZ, RZ, 0, 3.814697265625e-06 ;  /* 0x00000040ff1d7431 */ /* 0x000fc400000001ff */
[----:B------:R-:W-:Y:S01]  /*8740*/  IMAD R14, R15, -0x4b9ff597, RZ ;  /* 0xb4600a690f0e7824 */ /* 0x000fe200078e02ff */
[----:B0-----:R-:W-:Y:S01]  /*8750*/  IADD3 R13, PT, PT, RZ, -R22, RZ ;  /* 0x80000016ff0d7210 */ /* 0x001fe20007ffe0ff */
[----:B------:R-:W-:Y:S01]  /*8760*/  IMAD.MOV.U32 R28, RZ, RZ, -0x6bd21946 ;  /* 0x942de6baff1c7424 */ /* 0x000fe200078e00ff */
[----:B------:R-:W-:Y:S01]  /*8770*/  PLOP3.LUT P2, PT, PT, PT, PT, 0x8, 0x80 ;  /* 0x000000000080781c */ /* 0x000fe20003f4e170 */
[C---:B-1----:R-:W-:Y:S02]  /*8780*/  IMAD R7, R19.reuse, 0x7760bb20, R14 ;  /* 0x7760bb2013077824 */ /* 0x042fe400078e020e */
[----:B------:R-:W-:Y:S01]  /*8790*/  IMAD.WIDE.U32 R14, R19, -0x4b9ff597, R28 ;  /* 0xb4600a69130e7825 */ /* 0x000fe200078e001c */
[----:B----4-:R-:W0:Y:S03]  /*87a0*/  @P0 MUFU.RCP R16, R16 ;  /* 0x0000001000100308 */ /* 0x010e260000001000 */
[----:B------:R-:W-:Y:S01]  /*87b0*/  IMAD.MOV.U32 R19, RZ, RZ, R13 ;  /* 0x000000ffff137224 */ /* 0x000fe200078e000d */
[----:B------:R-:W-:-:S02]  /*87c0*/  IADD3 R13, PT, PT, R15, R7, RZ ;  /* 0x000000070f0d7210 */ /* 0x000fc40007ffe0ff */
[----:B0-----:R-:W-:-:S04]  /*87d0*/  @P0 IADD3 R8, PT, PT, R16, 0xffffffe, RZ ;  /* 0x0ffffffe10080810 */ /* 0x001fc80007ffe0ff */
        /* <DEDUP_REMOVED lines=37> */
[----:B------:R-:W-:Y:S02]  /*8a30*/  LOP3.LUT R31, R31, 0xffff, RZ, 0xc0, !PT ;  /* 0x0000ffff1f1f7812 */ /* 0x000fe400078ec0ff */
[----:B0-----:R-:W-:-:S04]  /*8a40*/  IADD3 R8, PT, PT, R7, 0xffffffe, RZ ;  /* 0x0ffffffe07087810 */ /* 0x001fc80007ffe0ff */
[----:B------:R0:W1:Y:S02]  /*8a50*/  F2I.FTZ.U32.TRUNC.NTZ R9, R8 ;  /* 0x0000000800097305 */ /* 0x000064000021f000 */
[----:B0-----:R-:W-:Y:S01]  /*8a60*/  MOV R8, RZ ;  /* 0x000000ff00087202 */ /* 0x001fe20000000f00 */
        /* <DEDUP_REMOVED lines=10> */
[----:B------:R-:W-:-:S04]  /*8b10*/  @!P1 LOP3.LUT R7, RZ, R18, RZ, 0x33, !PT ;  /* 0x00000012ff079212 */ /* 0x000fc800078e33ff */
[----:B------:R-:W-:Y:S01]  /*8b20*/  IADD3 R7, PT, PT, R7, 0x648, RZ ;  /* 0x0000064807077810 */ /* 0x000fe20007ffe0ff */
[----:B------:R-:W-:Y:S06]  /*8b30*/  BRA `(.L_x_33) ;  /* 0x00000000001c7947 */ /* 0x000fec0003800000 */
.L_x_32:
[----:B------:R-:W-:Y:S01]  /*8b40*/  IMAD R13, R13, -0x21131993, RZ ;  /* 0xdeece66d0d0d7824 */ /* 0x000fe200078e02ff */
[----:B0-----:R-:W-:Y:S01]  /*8b50*/  MOV R7, 0x648 ;  /* 0x0000064800077802 */ /* 0x001fe20000000f00 */
[----:B------:R-:W-:-:S04]  /*8b60*/  IMAD.WIDE.U32 R8, R14, -0x21131993, R4 ;  /* 0xdeece66d0e087825 */ /* 0x000fc800078e0004 */
[----:B------:R-:W-:Y:S01]  /*8b70*/  IMAD R13, R14, 0x5, R13 ;  /* 0x000000050e0d7824 */ /* 0x000fe200078e020d */
[----:B------:R-:W-:-:S03]  /*8b80*/  MOV R14, R8 ;  /* 0x00000008000e7202 */ /* 0x000fc60000000f00 */
[----:B------:R-:W-:-:S05]  /*8b90*/  IMAD.IADD R13, R9, 0x1, R13 ;  /* 0x00000001090d7824 */ /* 0x000fca00078e020d */
[----:B------:R-:W-:-:S07]  /*8ba0*/  LOP3.LUT R31, R13, 0xffff, RZ, 0xc0, !PT ;  /* 0x0000ffff0d1f7812 */ /* 0x000fce00078ec0ff */
.L_x_33:
        /* <DEDUP_REMOVED lines=8> */
[----:B------:R-:W-:Y:S01]  /*8c30*/  HFMA2 R9, -RZ, RZ, 0.00086307525634765625, 0.00061798095703125 ;  /* 0x13121110ff097431 */ /* 0x000fe200000001ff */
[----:B0-----:R-:W-:Y:S01]  /*8c40*/  MOV R8, 0xf0e0d0c ;  /* 0x0f0e0d0c00087802 */ /* 0x001fe20000000f00 */
[----:B------:R-:W-:Y:S02]  /*8c50*/  HFMA2 R4, -RZ, RZ, 0.00010716915130615234375, 7.65323638916015625e-05 ;  /* 0x07060504ff047431 */ /* 0x000fe400000001ff */
[----:B------:R-:W-:Y:S02]  /*8c60*/  IMAD.MOV.U32 R5, RZ, RZ, 0xb0a0908 ;  /* 0x0b0a0908ff057424 */ /* 0x000fe400078e00ff */
[----:B------:R-:W-:Y:S02]  /*8c70*/  HFMA2 R12, -RZ, RZ, 0.00695037841796875, 0.0049896240234375 ;  /* 0x1f1e1d1cff0c7431 */ /* 0x000fe400000001ff */
[----:B------:R-:W-:Y:S02]  /*8c80*/  IMAD.MOV.U32 R13, RZ, RZ, 0x23222120 ;  /* 0x23222120ff0d7424 */ /* 0x000fe400078e00ff */
[----:B------:R-:W-:Y:S01]  /*8c90*/  HFMA2 R17, -RZ, RZ, 0.05596923828125, 0.040283203125 ;  /* 0x2b2a2928ff117431 */ /* 0x000fe200000001ff */
[----:B------:R0:W-:Y:S01]  /*8ca0*/  STL.64 [R1+0x760], R8 ;  /* 0x0007600801007387 */ /* 0x0001e20000100a00 */
[----:B------:R-:W-:Y:S01]  /*8cb0*/  MOV R16, 0x27262524 ;  /* 0x2726252400107802 */ /* 0x000fe20000000f00 */
[----:B------:R-:W-:Y:S01]  /*8cc0*/  IMAD.MOV.U32 R18, RZ, RZ, 0x2f2e2d2c ;  /* 0x2f2e2d2cff127424 */ /* 0x000fe200078e00ff */
[----:B------:R-:W-:Y:S01]  /*8cd0*/  MOV R19, 0x33323130 ;  /* 0x3332313000137802 */ /* 0x000fe20000000f00 */
[----:B------:R1:W-:Y:S01]  /*8ce0*/  STL.64 [R1+0x758], R4 ;  /* 0x0007580401007387 */ /* 0x0003e20000100a00 */
[----:B------:R-:W-:Y:S01]  /*8cf0*/  IMAD.MOV.U32 R10, RZ, RZ, 0x17161514 ;  /* 0x17161514ff0a7424 */ /* 0x000fe200078e00ff */
[----:B------:R-:W-:Y:S01]  /*8d00*/  MOV R11, 0x1b1a1918 ;  /* 0x1b1a1918000b7802 */ /* 0x000fe20000000f00 */
[----:B------:R-:W-:Y:S01]  /*8d10*/  IMAD R7, R31, -0x4b9ff597, RZ ;  /* 0xb4600a691f077824 */ /* 0x000fe200078e02ff */
[----:B------:R2:W-:Y:S01]  /*8d20*/  STL.64 [R1+0x770], R12 ;  /* 0x0007700c01007387 */ /* 0x0005e20000100a00 */
[----:B------:R-:W-:Y:S01]  /*8d30*/  HFMA2 R25, -RZ, RZ, 58.5625, 42.5 ;  /* 0x53525150ff197431 */ /* 0x000fe200000001ff */
[----:B------:R-:W-:Y:S01]  /*8d40*/  MOV R24, 0x4f4e4d4c ;  /* 0x4f4e4d4c00187802 */ /* 0x000fe20000000f00 */
[----:B------:R-:W-:Y:S01]  /*8d50*/  IMAD R7, R14, 0x7760bb20, R7 ;  /* 0x7760bb200e077824 */ /* 0x000fe200078e0207 */
[----:B0-----:R-:W-:Y:S01]  /*8d60*/  MOV R9, 0x89712d38 ;  /* 0x89712d3800097802 */ /* 0x001fe20000000f00 */
[----:B------:R-:W-:Y:S01]  /*8d70*/  IMAD.MOV.U32 R8, RZ, RZ, 0x73c4cd04 ;  /* 0x73c4cd04ff087424 */ /* 0x000fe200078e00ff */
[----:B------:R0:W-:Y:S01]  /*8d80*/  STL.64 [R1+0x778], R16 ;  /* 0x0007781001007387 */ /* 0x0001e20000100a00 */
[----:B------:R-:W-:-:S02]  /*8d90*/  HFMA2 R20, -RZ, RZ, 0.45068359375, 0.3251953125 ;  /* 0x37363534ff147431 */ /* 0x000fc400000001ff */
[----:B-1----:R-:W-:Y:S02]  /*8da0*/  IMAD R5, R31, 0x772c5f11, RZ ;  /* 0x772c5f111f057824 */ /* 0x002fe400078e02ff */
[----:B------:R-:W-:Y:S02]  /*8db0*/  HFMA2 R23, -RZ, RZ, 3.62890625, 2.625 ;  /* 0x43424140ff177431 */ /* 0x000fe400000001ff */
[C---:B------:R-:W-:Y:S01]  /*8dc0*/  IMAD.WIDE.U32 R8, R14.reuse, 0x772c5f11, R8 ;  /* 0x772c5f110e087825 */ /* 0x040fe200078e0008 */
[----:B------:R1:W-:Y:S01]  /*8dd0*/  STL.64 [R1+0x780], R18 ;  /* 0x0007801201007387 */ /* 0x0003e20000100a00 */
[----:B--2---:R-:W-:Y:S02]  /*8de0*/  MOV R13, 0x5b5a5958 ;  /* 0x5b5a5958000d7802 */ /* 0x004fe40000000f00 */
[----:B------:R-:W-:Y:S01]  /*8df0*/  IMAD R5, R14, 0x530f32eb, R5 ;  /* 0x530f32eb0e057824 */ /* 0x000fe200078e0205 */
[----:B------:R2:W-:Y:S01]  /*8e00*/  STL.64 [R1+0x768], R10 ;  /* 0x0007680a01007387 */ /* 0x0005e20000100a00 */
[----:B------:R-:W-:Y:S01]  /*8e10*/  IMAD.MOV.U32 R12, RZ, RZ, 0x57565554 ;  /* 0x57565554ff0c7424 */ /* 0x000fe200078e00ff */
[----:B------:R-:W-:Y:S01]  /*8e20*/  MOV R22, 0x3f3e3d3c ;  /* 0x3f3e3d3c00167802 */ /* 0x000fe20000000f00 */
[----:B0-----:R-:W-:Y:S01]  /*8e30*/  HFMA2 R16, -RZ, RZ, 471.5, 343 ;  /* 0x5f5e5d5cff107431 */ /* 0x001fe200000001ff */
[----:B------:R-:W-:Y:S01]  /*8e40*/  IADD3 R4, PT, PT, R9, R5, RZ ;  /* 0x0000000509047210 */ /* 0x000fe20007ffe0ff */
[----:B------:R-:W-:Y:S01]  /*8e50*/  IMAD R5, R31, -0x5ea76960, RZ ;  /* 0xa15896a01f057824 */ /* 0x000fe200078e02ff */
[----:B------:R0:W-:Y:S01]  /*8e60*/  STL.64 [R1+0x7a8], R12 ;  /* 0x0007a80c01007387 */ /* 0x0001e20000100a00 */
[----:B------:R-:W-:Y:S01]  /*8e70*/  IMAD.MOV.U32 R9, RZ, RZ, 0x2501550a ;  /* 0x2501550aff097424 */ /* 0x000fe200078e00ff */
[----:B------:R-:W-:Y:S01]  /*8e80*/  SHF.R.U64 R4, R8, 0x15, R4 ;  /* 0x0000001508047819 */ /* 0x000fe20000001204 */
[----:B------:R-:W-:Y:S01]  /*8e90*/  IMAD R5, R14, 0x181a9317, R5 ;  /* 0x181a93170e057824 */ /* 0x000fe200078e0205 */
[----:B------:R-:W-:Y:S01]  /*8ea0*/  MOV R8, 0x89cb27a0 ;  /* 0x89cb27a000087802 */ /* 0x000fe20000000f00 */
[----:B-1----:R-:W-:-:S02]  /*8eb0*/  HFMA2 R18, -RZ, RZ, 11072, 0.020965576171875 ;  /* 0x7168255eff127431 */ /* 0x002fc400000001ff */
[----:B------:R-:W-:Y:S02]  /*8ec0*/  IMAD.MOV.U32 R17, RZ, RZ, 0x63626160 ;  /* 0x63626160ff117424 */ /* 0x000fe400078e00ff */
[----:B--2---:R-:W-:Y:S01]  /*8ed0*/  HFMA2 R10, -RZ, RZ, 7.2734375, 5.265625 ;  /* 0x47464544ff0a7431 */ /* 0x004fe200000001ff */
[----:B------:R-:W-:Y:S01]  /*8ee0*/  LOP3.LUT R4, R4, 0x7ffffff, RZ, 0xc0, !PT ;  /* 0x07ffffff04047812 */ /* 0x000fe200078ec0ff */
[----:B------:R-:W-:Y:S01]  /*8ef0*/  IMAD.WIDE.U32 R8, R14, -0x5ea76960, R8 ;  /* 0xa15896a00e087825 */ /* 0x000fe200078e0008 */
[----:B------:R-:W-:Y:S01]  /*8f00*/  STL.64 [R1+0x7a0], R24 ;  /* 0x0007a01801007387 */ /* 0x000fe20000100a00 */
[----:B------:R-:W-:Y:S02]  /*8f10*/  MOV R26, 0x77767574 ;  /* 0x77767574001a7802 */ /* 0x000fe40000000f00 */
[----:B0-----:R-:W-:Y:S01]  /*8f20*/  IMAD R13, R31, 0x3749a7f9, RZ ;  /* 0x3749a7f91f0d7824 */ /* 0x001fe200078e02ff */
[----:B------:R-:W-:Y:S01]  /*8f30*/  IADD3 R5, PT, PT, R9, R5, RZ ;  /* 0x0000000509057210 */ /* 0x000fe20007ffe0ff */
[----:B------:R0:W-:Y:S01]  /*8f40*/  STL.64 [R1+0x7b0], R16 ;  /* 0x0007b01001007387 */ /* 0x0001e20000100a00 */
[----:B------:R-:W-:Y:S01]  /*8f50*/  IMAD.MOV.U32 R19, RZ, RZ, 0x699d1761 ;  /* 0x699d1761ff137424 */ /* 0x000fe200078e00ff */
[----:B------:R-:W-:Y:S01]  /*8f60*/  LOP3.LUT R4, R4, 0xf8000000, R8, 0xf8, !PT ;  /* 0xf800000004047812 */ /* 0x000fe200078ef808 */
[----:B------:R-:W-:Y:S01]  /*8f70*/  IMAD.MOV.U32 R11, RZ, RZ, 0x4b4a4948 ;  /* 0x4b4a4948ff0b7424 */ /* 0x000fe200078e00ff */
[----:B------:R-:W-:Y:S01]  /*8f80*/  LOP3.LUT R5, R5, 0x1fffff, RZ, 0xc0, !PT ;  /* 0x001fffff05057812 */ /* 0x000fe200078ec0ff */
[C---:B------:R-:W-:Y:S01]  /*8f90*/  IMAD R15, R14.reuse, 0x2dae45d7, R13 ;  /* 0x2dae45d70e0f7824 */ /* 0x040fe200078e020d */
[----:B------:R1:W-:Y:S01]  /*8fa0*/  STL.64 [R1+0x790], R22 ;  /* 0x0007901601007387 */ /* 0x0003e20000100a00 */
[----:B------:R-:W-:-:S04]  /*8fb0*/  IMAD.WIDE.U32 R12, R14, 0x3749a7f9, R18 ;  /* 0x3749a7f90e0c7825 */ /* 0x000fc800078e0012 */
[----:B------:R-:W-:Y:S01]  /*8fc0*/  HFMA2 R19, -RZ, RZ, -5.352497100830078125e-05, -2.288818359375e-05 ;  /* 0x83828180ff137431 */ /* 0x000fe200000001ff */
[----:B------:R-:W-:Y:S01]  /*8fd0*/  MOV R18, 0x7f7e7d7c ;  /* 0x7f7e7d7c00127802 */ /* 0x000fe20000000f00 */
[----:B------:R2:W-:Y:S01]  /*8fe0*/  STL.64 [R1+0x798], R10 ;  /* 0x0007980a01007387 */ /* 0x0005e20000100a00 */
[----:B------:R-:W-:Y:S02]  /*8ff0*/  IMAD.IADD R15, R13, 0x1, R15 ;  /* 0x000000010d0f7824 */ /* 0x000fe400078e020f */
[----:B0-----:R-:W-:Y:S01]  /*9000*/  HFMA2 R17, -RZ, RZ, 901.5, -0.05328369140625 ;  /* 0x630baad2ff117431 */ /* 0x001fe200000001ff */
[----:B------:R-:W-:Y:S01]  /*9010*/  MOV R16, 0x559c57e0 ;  /* 0x559c57e000107802 */ /* 0x000fe20000000f00 */
[----:B------:R-:W0:Y:S01]  /*9020*/  I2F.F64.U64 R4, R4 ;  /* 0x0000000400047312 */ /* 0x000e220000301800 */
[----:B------:R-:W-:Y:S01]  /*9030*/  IMAD.WIDE.U32 R8, R14, -0x4b9ff597, R28 ;  /* 0xb4600a690e087825 */ /* 0x000fe200078e001c */
[----:B------:R-:W-:Y:S01]  /*9040*/  LOP3.LUT R33, R15, 0xffff, RZ, 0xc0, !PT ;  /* 0x0000ffff0f217812 */ /* 0x000fe200078ec0ff */
[----:B------:R3:W-:Y:S02]  /*9050*/  STL.64 [R1+0x7d0], R18 ;  /* 0x0007d01201007387 */ /* 0x0007e40000100a00 */
[----:B-1----:R-:W-:-:S02]  /*9060*/  HFMA2 R23, -RZ, RZ, 15248, 11136 ;  /* 0x73727170ff177431 */ /* 0x002fc400000001ff */
[----:B------:R-:W-:Y:S01]  /*9070*/  IMAD.IADD R7, R9, 0x1, R7 ;  /* 0x0000000109077824 */ /* 0x000fe200078e0207 */
[----:B------:R-:W-:Y:S01]  /*9080*/  SHF.R.U32.HI R9, RZ, 0x15, R33 ;  /* 0x00000015ff097819 */ /* 0x000fe20000011621 */
[----:B------:R-:W-:Y:S01]  /*9090*/  IMAD.MOV.U32 R21, RZ, RZ, 0x3b3a3938 ;  /* 0x3b3a3938ff157424 */ /* 0x000fe200078e00ff */
[----:B------:R-:W-:Y:S01]  /*90a0*/  MOV R15, 0x9b9a9998 ;  /* 0x9b9a9998000f7802 */ /* 0x000fe20000000f00 */
[----:B--2---:R-:W-:Y:S01]  /*90b0*/  IMAD R11, R31, -0x60c7f860, RZ ;  /* 0x9f3807a01f0b7824 */ /* 0x004fe200078e02ff */
[----:B------:R-:W-:Y:S01]  /*90c0*/  SHF.R.U64 R7, R8, 0x15, R7 ;  /* 0x0000001508077819 */ /* 0x000fe20000001207 */
[C---:B------:R-:W-:Y:S01]  /*90d0*/  IMAD.WIDE.U32 R16, R14.reuse, -0x60c7f860, R16 ;  /* 0x9f3807a00e107825 */ /* 0x040fe200078e0010 */
[----:B------:R1:W-:Y:S02]  /*90e0*/  STL.64 [R1+0x788], R20 ;  /* 0x0007881401007387 */ /* 0x0003e40000100a00 */
[----:B------:R-:W-:Y:S01]  /*90f0*/  LOP3.LUT R7, R7, 0x7ffffff, RZ, 0xc0, !PT ;  /* 0x07ffffff07077812 */ /* 0x000fe200078ec0ff */
[----:B------:R-:W-:Y:S01]  /*9100*/  IMAD R11, R14, 0x700dc01f, R11 ;  /* 0x700dc01f0e0b7824 */ /* 0x000fe200078e020b */
[----:B0-----:R-:W-:Y:S01]  /*9110*/  DMUL R4, R4, 1.1102230246251565404e-16 ;  /* 0x3ca0000004047828 */ /* 0x001fe20000000000 */
[----:B------:R-:W-:Y:S01]  /*9120*/  IMAD.MOV.U32 R22, RZ, RZ, 0x6f6e6d6c ;  /* 0x6f6e6d6cff167424 */ /* 0x000fe200078e00ff */
[----:B---3--:R-:W-:Y:S01]  /*9130*/  MOV R18, 0xa7a6a5a4 ;  /* 0xa7a6a5a400127802 */ /* 0x008fe20000000f00 */
[----:B------:R-:W-:Y:S01]  /*9140*/  IMAD.MOV.U32 R27, RZ, RZ, 0x7b7a7978 ;  /* 0x7b7a7978ff1b7424 */ /* 0x000fe200078e00ff */
[----:B------:R-:W-:Y:S01]  /*9150*/  IADD3 R10, PT, PT, R17, R11, RZ ;  /* 0x0000000b110a7210 */ /* 0x000fe20007ffe0ff */
[----:B------:R-:W-:Y:S01]  /*9160*/  IMAD.MOV.U32 R11, RZ, RZ, 0x0 ;  /* 0x00000000ff0b7424 */ /* 0x000fe200078e00ff */
[----:B------:R-:W-:Y:S01]  /*9170*/  SHF.R.U64 R17, R12, 0x15, R33 ;  /* 0x000000150c117819 */ /* 0x000fe20000001221 */
[----:B------:R0:W-:Y:S01]  /*9180*/  STL.64 [R1+0x7c0], R22 ;  /* 0x0007c01601007387 */ /* 0x0001e20000100a00 */
[----:B-1----:R-:W-:Y:S01]  /*9190*/  HFMA2 R20, -RZ, RZ, 1894, 1380 ;  /* 0x67666564ff147431 */ /* 0x002fe200000001ff */
[----:B------:R-:W-:Y:S01]  /*91a0*/  MOV R21, 0x6b6a6968 ;  /* 0x6b6a696800157802 */ /* 0x000fe20000000f00 */
[----:B------:R-:W-:Y:S01]  /*91b0*/  IMAD.MOV.U32 R30, RZ, RZ, -0x8090a0c ;  /* 0xf7f6f5f4ff1e7424 */ /* 0x000fe200078e00ff */
[----:B------:R-:W-:Y:S01]  /*91c0*/  LOP3.LUT R16, R17, 0xf8000000, R16, 0xf8, !PT ;  /* 0xf800000011107812 */ /* 0x000fe200078ef810 */
[----:B------:R1:W-:Y:S01]  /*91d0*/  STL.64 [R1+0x7c8], R26 ;  /* 0x0007c81a01007387 */ /* 0x0003e20000100a00 */
[----:B------:R-:W-:Y:S01]  /*91e0*/  LOP3.LUT R17, R9, 0x1fffff, R10, 0xf8, !PT ;  /* 0x001fffff09117812 */ /* 0x000fe200078ef80a */
[----:B------:R-:W-:Y:S01]  /*91f0*/  IMAD R9, R31, -0x22633260, RZ ;  /* 0xdd9ccda01f097824 */ /* 0x000fe200078e02ff */
[----:B------:R-:W-:Y:S01]  /*9200*/  MOV R10, 0x160 ;  /* 0x00000160000a7802 */ /* 0x000fe20000000f00 */
[----:B------:R2:W-:Y:S01]  /*9210*/  STL.64 [R1+0x7b8], R20 ;  /* 0x0007b81401007387 */ /* 0x0005e20000100a00 */
[----:B------:R3:W4:Y:S01]  /*9220*/  I2F.F64.U64 R24, R16 ;  /* 0x0000001000187312 */ /* 0x0007220000301800 */
[----:B------:R-:W-:-:S02]  /*9230*/  IMAD R13, R14, 0xbb, R9 ;  /* 0x000000bb0e0d7824 */ /* 0x000fc400078e0209 */
[----:B0-----:R-:W-:Y:S02]  /*9240*/  HFMA2 R23, -RZ, RZ, -0.00092411041259765625, -0.00067901611328125 ;  /* 0x93929190ff177431 */ /* 0x001fe400000001ff */
[----:B------:R-:W-:Y:S01]  /*9250*/  IMAD.WIDE.U32 R8, R14, -0x22633260, R10 ;  /* 0xdd9ccda00e087825 */ /* 0x000fe200078e000a */
[----:B------:R-:W-:Y:S01]  /*9260*/  DMUL R10, R4, 256 ;  /* 0x40700000040a7828 */ /* 0x000fe20000000000 */
[----:B------:R-:W-:Y:S02]  /*9270*/  MOV R19, 0xabaaa9a8 ;  /* 0xabaaa9a800137802 */ /* 0x000fe40000000f00 */
[----:B------:R-:W-:Y:S02]  /*9280*/  HFMA2 R31, -RZ, RZ, -65344, -48896 ;  /* 0xfbfaf9f8ff1f7431 */ /* 0x000fe400000001ff */
[----:B------:R-:W-:Y:S01]  /*9290*/  IMAD.MOV.U32 R22, RZ, RZ, -0x70717274 ;  /* 0x8f8e8d8cff167424 */ /* 0x000fe200078e00ff */
[----:B------:R-:W-:Y:S01]  /*92a0*/  IADD3 R4, PT, PT, R9, R13, RZ ;  /* 0x0000000d09047210 */ /* 0x000fe20007ffe0ff */
[----:B-1----:R-:W-:Y:S01]  /*92b0*/  IMAD.MOV.U32 R26, RZ, RZ, -0x38393a3c ;  /* 0xc7c6c5c4ff1a7424 */ /* 0x002fe200078e00ff */
[----:B------:R-:W-:Y:S01]  /*92c0*/  LOP3.LUT R8, R7, 0xf8000000, R8, 0xf8, !PT ;  /* 0xf800000007087812 */ /* 0x000fe200078ef808 */
[----:B--2---:R-:W-:Y:S01]  /*92d0*/  HFMA2 R20, -RZ, RZ, -0.00011479854583740234375, -8.41617584228515625e-05 ;  /* 0x87868584ff147431 */ /* 0x004fe200000001ff */
[----:B------:R-:W-:Y:S01]  /*92e0*/  LOP3.LUT R9, R4, 0x1fffff, RZ, 0xc0, !PT ;  /* 0x001fffff04097812 */ /* 0x000fe200078ec0ff */
[----:B---3--:R-:W-:Y:S01]  /*92f0*/  HFMA2 R16, -RZ, RZ, -0.00743865966796875, -0.0054779052734375 ;  /* 0x9f9e9d9cff107431 */ /* 0x008fe200000001ff */
[----:B------:R-:W-:Y:S01]  /*9300*/  MOV R21, 0x8b8a8988 ;  /* 0x8b8a898800157802 */ /* 0x000fe20000000f00 */
[----:B----4-:R-:W-:Y:S01]  /*9310*/  DMUL R4, R24, 1.1102230246251565404e-16 ;  /* 0x3ca0000018047828 */ /* 0x010fe20000000000 */
[----:B------:R-:W-:Y:S01]  /*9320*/  F2F.F32.F64 R10, R10 ;  /* 0x0000000a000a7310 */ /* 0x000fe20000301000 */
[----:B------:R-:W-:Y:S01]  /*9330*/  HFMA2 R25, -RZ, RZ, -3.87890625, -2.875 ;  /* 0xc3c2c1c0ff197431 */ /* 0x000fe200000001ff */
[----:B------:R0:W-:Y:S01]  /*9340*/  STL.64 [R1+0x7e0], R22 ;  /* 0x0007e01601007387 */ /* 0x0001e20000100a00 */
[----:B------:R-:W-:Y:S01]  /*9350*/  IMAD.MOV.U32 R17, RZ, RZ, -0x5c5d5e60 ;  /* 0xa3a2a1a0ff117424 */ /* 0x000fe200078e00ff */
[----:B------:R-:W-:Y:S01]  /*9360*/  MOV R24, 0xbfbebdbc ;  /* 0xbfbebdbc00187802 */ /* 0x000fe20000000f00 */
[----:B------:R-:W-:Y:S01]  /*9370*/  IMAD.MOV.U32 R14, RZ, RZ, -0x68696a6c ;  /* 0x97969594ff0e7424 */ /* 0x000fe200078e00ff */
[----:B------:R1:W-:Y:S01]  /*9380*/  STL.64 [R1+0x7d8], R20 ;  /* 0x0007d81401007387 */ /* 0x0003e20000100a00 */
[----:B------:R-:W-:Y:S01]  /*9390*/  DMUL R28, R4, 256 ;  /* 0x40700000041c7828 */ /* 0x000fe20000000000 */
[----:B------:R-:W2:Y:S01]  /*93a0*/  I2F.F64.U64 R8, R8 ;  /* 0x0000000800087312 */ /* 0x000ea20000301800 */
[----:B------:R-:W-:Y:S01]  /*93b0*/  MOV R27, 0xcbcac9c8 ;  /* 0xcbcac9c8001b7802 */ /* 0x000fe20000000f00 */
[----:B------:R3:W-:Y:S01]  /*93c0*/  STL.64 [R1+0x7f8], R18 ;  /* 0x0007f81201007387 */ /* 0x0007e20000100a00 */
[----:B0-----:R-:W-:Y:S01]  /*93d0*/  MOV R22, 0xb7b6b5b4 ;  /* 0xb7b6b5b400167802 */ /* 0x001fe20000000f00 */
[----:B------:R-:W-:-:S04]  /*93e0*/  IMAD.MOV.U32 R23, RZ, RZ, -0x44454648 ;  /* 0xbbbab9b8ff177424 */ /* 0x000fc800078e00ff */
[----:B------:R0:W4:Y:S01]  /*93f0*/  F2F.F32.F64 R11, R28 ;  /* 0x0000001c000b7310 */ /* 0x0001220000301000 */
[----:B------:R5:W-:Y:S01]  /*9400*/  STL.64 [R1+0x7f0], R16 ;  /* 0x0007f01001007387 */ /* 0x000be20000100a00 */
[----:B-1----:R-:W-:Y:S02]  /*9410*/  HFMA2 R21, -RZ, RZ, -0.240478515625, -0.177734375 ;  /* 0xb3b2b1b0ff157431 */ /* 0x002fe400000001ff */
[----:B------:R-:W-:Y:S01]  /*9420*/  IMAD.MOV.U32 R20, RZ, RZ, -0x50515254 ;  /* 0xafaeadacff147424 */ /* 0x000fe200078e00ff */
[----:B------:R1:W-:Y:S01]  /*9430*/  STL.64 [R1+0x808], R22 ;  /* 0x0008081601007387 */ /* 0x0003e20000100a00 */
[----:B---3--:R-:W-:Y:S01]  /*9440*/  HFMA2 R19, -RZ, RZ, -251.25, -187 ;  /* 0xdbdad9d8ff137431 */ /* 0x008fe200000001ff */
[----:B--2---:R-:W-:Y:S01]  /*9450*/  DMUL R4, R8, 1.1102230246251565404e-16 ;  /* 0x3ca0000008047828 */ /* 0x004fe20000000000 */
[----:B------:R-:W-:Y:S01]  /*9460*/  MOV R18, 0xd7d6d5d4 ;  /* 0xd7d6d5d400127802 */ /* 0x000fe20000000f00 */
[----:B------:R2:W-:Y:S01]  /*9470*/  STL.64 [R1+0x800], R20 ;  /* 0x0008001401007387 */ /* 0x0005e20000100a00 */
[----:B0-----:R-:W-:Y:S01]  /*9480*/  HFMA2 R28, -RZ, RZ, -8120, -6064 ;  /* 0xefeeedecff1c7431 */ /* 0x001fe200000001ff */
[----:B------:R-:W-:-:S02]  /*9490*/  MOV R29, 0xf3f2f1f0 ;  /* 0xf3f2f1f0001d7802 */ /* 0x000fc40000000f00 */
[----:B------:R0:W-:Y:S01]  /*94a0*/  STL.64 [R1+0x810], R24 ;  /* 0x0008101801007387 */ /* 0x0001e20000100a00 */
[----:B-----5:R-:W-:Y:S01]  /*94b0*/  MOV R16, 0x3020100 ;  /* 0x0302010000107802 */ /* 0x020fe20000000f00 */
[----:B------:R-:W-:Y:S01]  /*94c0*/  DMUL R4, R4, 256 ;  /* 0x4070000004047828 */ /* 0x000fe20000000000 */
[----:B-1----:R-:W-:Y:S01]  /*94d0*/  MOV R22, 0xe7e6e5e4 ;  /* 0xe7e6e5e400167802 */ /* 0x002fe20000000f00 */
[----:B------:R-:W-:Y:S01]  /*94e0*/  IMAD.MOV.U32 R23, RZ, RZ, -0x14151618 ;  /* 0xebeae9e8ff177424 */ /* 0x000fe200078e00ff */
[----:B------:R-:W-:Y:S03]  /*94f0*/  STL.64 [R1+0x818], R26 ;  /* 0x0008181a01007387 */ /* 0x000fe60000100a00 */
[----:B------:R1:W3:Y:S01]  /*9500*/  F2F.F32.F64 R8, R4 ;  /* 0x0000000400087310 */ /* 0x0002e20000301000 */
[----:B--2---:R-:W-:Y:S01]  /*9510*/  IMAD.MOV.U32 R20, RZ, RZ, -0x20212224 ;  /* 0xdfdedddcff147424 */ /* 0x004fe200078e00ff */
[----:B------:R-:W-:Y:S01]  /*9520*/  MOV R21, 0xe3e2e1e0 ;  /* 0xe3e2e1e000157802 */ /* 0x000fe20000000f00 */
[----:B------:R-:W-:Y:S01]  /*9530*/  STL.64 [R1+0x828], R18 ;  /* 0x0008281201007387 */ /* 0x000fe20000100a00 */
[----:B0-----:R-:W-:-:S03]  /*9540*/  IMAD.MOV.U32 R24, RZ, RZ, -0x10204 ;  /* 0xfffefdfcff187424 */ /* 0x001fc600078e00ff */
[----:B------:R-:W-:Y:S01]  /*9550*/  STL.64 [R1+0x830], R20 ;  /* 0x0008301401007387 */ /* 0x000fe20000100a00 */
[----:B-1----:R-:W-:-:S03]  /*9560*/  IMAD.MOV.U32 R4, RZ, RZ, 0xb ;  /* 0x0000000bff047424 */ /* 0x002fc600078e00ff */
[----:B------:R-:W-:Y:S01]  /*9570*/  STL.64 [R1+0x838], R22 ;  /* 0x0008381601007387 */ /* 0x000fe20000100a00 */
[----:B------:R-:W-:-:S03]  /*9580*/  MOV R5, 0x0 ;  /* 0x0000000000057802 */ /* 0x000fc60000000f00 */
[----:B------:R-:W-:Y:S04]  /*9590*/  STL.64 [R1+0x840], R28 ;  /* 0x0008401c01007387 */ /* 0x000fe80000100a00 */
[----:B------:R-:W-:Y:S04]  /*95a0*/  STL.64 [R1+0x848], R30 ;  /* 0x0008481e01007387 */ /* 0x000fe80000100a00 */
[----:B------:R-:W-:Y:S04]  /*95b0*/  STL [R1+0x754], R16 ;  /* 0x0007541001007387 */ /* 0x000fe80000100800 */
[----:B------:R-:W-:Y:S04]  /*95c0*/  STL [R1+0x850], R24 ;  /* 0x0008501801007387 */ /* 0x000fe80000100800 */
[----:B----4-:R-:W-:Y:S04]  /*95d0*/  STL.64 [R1+0x858], R10 ;  /* 0x0008580a01007387 */ /* 0x010fe80000100a00 */
[----:B---3--:R-:W-:Y:S04]  /*95e0*/  STL [R1+0x854], R8 ;  /* 0x0008540801007387 */ /* 0x008fe80000100800 */
[----:B------:R0:W-:Y:S02]  /*95f0*/  STL.64 [R1+0x7e8], R14 ;  /* 0x0007e80e01007387 */ /* 0x0001e40000100a00 */
[----:B0-----:R-:W-:-:S02]  /*9600*/  HFMA2 R14, -RZ, RZ, -31.21875, -23.1875 ;  /* 0xcfcecdccff0e7431 */ /* 0x001fc400000001ff */
[----:B------:R-:W-:-:S05]  /*9610*/  IMAD.MOV.U32 R15, RZ, RZ, -0x2c2d2e30 ;  /* 0xd3d2d1d0ff0f7424 */ /* 0x000fca00078e00ff */
[----:B------:R0:W-:Y:S02]  /*9620*/  STL.64 [R1+0x820], R14 ;  /* 0x0008200e01007387 */ /* 0x0001e40000100a00 */
[----:B0-----:R-:W-:Y:S01]  /*9630*/  MOV R14, R12 ;  /* 0x0000000c000e7202 */ /* 0x001fe20000000f00 */
[----:B------:R-:W-:-:S07]  /*9640*/  HFMA2 R12, -RZ, RZ, 0, 0 ;  /* 0x00000000ff0c7431 */ /* 0x000fce00000001ff */
.L_x_39:
[C---:B------:R-:W-:Y:S02]  /*9650*/  IADD3 R16, PT, PT, -R12.reuse, 0x100, RZ ;  /* 0x000001000c107810 */ /* 0x040fe40007ffe1ff */
[----:B------:R-:W-:-:S04]  /*9660*/  IADD3 R21, PT, PT, -R12, 0xff, RZ ;  /* 0x000000ff0c157810 */ /* 0x000fc80007ffe1ff */
[----:B------:R-:W-:-:S13]  /*9670*/  LOP3.LUT P0, RZ, R16, R21, RZ, 0xc0, !PT ;  /* 0x0000001510ff7212 */ /* 0x000fda000780c0ff */
[----:B0-----:R-:W-:Y:S05]  /*9680*/  @!P0 BRA `(.L_x_35) ;  /* 0x0000000000648947 */ /* 0x001fea0003800000 */
[----:B------:R-:W0:Y:S01]  /*9690*/  I2F.U32.RP R7, R16 ;  /* 0x0000001000077306 */ /* 0x000e220000209000 */
[----:B------:R-:W-:Y:S01]  /*96a0*/  IMAD R33, R33, -0x21131993, RZ ;  /* 0xdeece66d21217824 */ /* 0x000fe200078e02ff */
[----:B------:R-:W-:Y:S01]  /*96b0*/  ISETP.NE.U32.AND P1, PT, R16, RZ, PT ;  /* 0x000000ff1000720c */ /* 0x000fe20003f25070 */
[----:B------:R-:W-:Y:S02]  /*96c0*/  IMAD.MOV R11, RZ, RZ, -R16 ;  /* 0x000000ffff0b7224 */ /* 0x000fe400078e0a10 */
[C---:B------:R-:W-:Y:S02]  /*96d0*/  IMAD R33, R14.reuse, 0x5, R33 ;  /* 0x000000050e217824 */ /* 0x040fe400078e0221 */
[----:B------:R-:W-:-:S04]  /*96e0*/  IMAD.WIDE.U32 R14, R14, -0x21131993, R4 ;  /* 0xdeece66d0e0e7825 */ /* 0x000fc800078e0004 */
[----:B------:R-:W-:Y:S01]  /*96f0*/  IMAD.MOV.U32 R19, RZ, RZ, R14 ;  /* 0x000000ffff137224 */ /* 0x000fe200078e000e */
[----:B------:R-:W-:Y:S01]  /*9700*/  IADD3 R15, PT, PT, R15, R33, RZ ;  /* 0x000000210f0f7210 */ /* 0x000fe20007ffe0ff */
[----:B0-----:R-:W0:Y:S03]  /*9710*/  MUFU.RCP R7, R7 ;  /* 0x0000000700077308 */ /* 0x001e260000001000 */
[----:B------:R-:W-:Y:S02]  /*9720*/  LOP3.LUT R15, R15, 0xffff, RZ, 0xc0, !PT ;  /* 0x0000ffff0f0f7812 */ /* 0x000fe400078ec0ff */
[----:B0-----:R-:W-:-:S04]  /*9730*/  IADD3 R8, PT, PT, R7, 0xffffffe, RZ ;  /* 0x0ffffffe07087810 */ /* 0x001fc80007ffe0ff */
        /* <DEDUP_REMOVED lines=11> */
[----:B------:R-:W-:Y:S02]  /*97f0*/  @P0 IADD3 R7, PT, PT, -R16, R7, RZ ;  /* 0x0000000710070210 */ /* 0x000fe40007ffe1ff */
[----:B------:R-:W-:Y:S01]  /*9800*/  @!P1 LOP3.LUT R7, RZ, R16, RZ, 0x33, !PT ;  /* 0x00000010ff079212 */ /* 0x000fe200078e33ff */
[----:B------:R-:W-:Y:S06]  /*9810*/  BRA `(.L_x_36) ;  /* 0x0000000000307947 */ /* 0x000fec0003800000 */
.L_x_35:
[----:B------:R-:W-:Y:S02]  /*9820*/  IMAD R33, R33, -0x21131993, RZ ;  /* 0xdeece66d21217824 */ /* 0x000fe400078e02ff */
[----:B------:R-:W-:-:S04]  /*9830*/  IMAD.WIDE.U32 R10, R14, -0x21131993, R4 ;  /* 0xdeece66d0e0a7825 */ /* 0x000fc800078e0004 */
[----:B------:R-:W-:Y:S02]  /*9840*/  IMAD R33, R14, 0x5, R33 ;  /* 0x000000050e217824 */ /* 0x000fe400078e0221 */
[----:B------:R-:W-:-:S03]  /*9850*/  IMAD.MOV.U32 R19, RZ, RZ, R10 ;  /* 0x000000ffff137224 */ /* 0x000fc600078e000a */
[----:B------:R-:W-:-:S04]  /*9860*/  IADD3 R33, PT, PT, R11, R33, RZ ;  /* 0x000000210b217210 */ /* 0x000fc80007ffe0ff */
[----:B------:R-:W-:-:S04]  /*9870*/  LOP3.LUT R15, R33, 0xffff, RZ, 0xc0, !PT ;  /* 0x0000ffff210f7812 */ /* 0x000fc800078ec0ff */
[--C-:B------:R-:W-:Y:S02]  /*9880*/  SHF.R.U32.HI R7, RZ, 0x11, R15.reuse ;  /* 0x00000011ff077819 */ /* 0x100fe4000001160f */
[----:B------:R-:W-:-:S03]  /*9890*/  SHF.R.U64 R9, R10, 0x11, R15 ;  /* 0x000000110a097819 */ /* 0x000fc6000000120f */
[-C--:B------:R-:W-:Y:S02]  /*98a0*/  IMAD R7, R7, R16.reuse, RZ ;  /* 0x0000001007077224 */ /* 0x080fe400078e02ff */
[----:B------:R-:W-:-:S05]  /*98b0*/  IMAD.WIDE.U32 R8, R9, R16, RZ ;  /* 0x0000001009087225 */ /* 0x000fca00078e00ff */
[----:B------:R-:W-:-:S04]  /*98c0*/  IADD3 R7, PT, PT, R9, R7, RZ ;  /* 0x0000000709077210 */ /* 0x000fc80007ffe0ff */
[----:B------:R-:W-:-:S07]  /*98d0*/  SHF.R.U64 R7, R8, 0x1f, R7 ;  /* 0x0000001f08077819 */ /* 0x000fce0000001207 */
.L_x_36:
[C---:B------:R-:W-:Y:S02]  /*98e0*/  IADD3 R18, PT, PT, R1.reuse, R7, R12 ;  /* 0x0000000701127210 */ /* 0x040fe40007ffe00c */
[----:B------:R-:W-:-:S03]  /*98f0*/  IADD3 R20, PT, PT, R1, R12, RZ ;  /* 0x0000000c01147210 */ /* 0x000fc60007ffe0ff */
[----:B------:R-:W2:Y:S04]  /*9900*/  LDL.U8 R13, [R18+0x754] ;  /* 0x00075400120d7983 */ /* 0x000ea80000100000 */
[----:B------:R-:W3:Y:S01]  /*9910*/  LDL.U8 R7, [R20+0x754] ;  /* 0x0007540014077983 */ /* 0x000ee20000100000 */
        /* <DEDUP_REMOVED lines=21> */
[----:B------:R-:W-:Y:S02]  /*9a70*/  @P0 IADD3 R8, PT, PT, -R21, R8, RZ ;  /* 0x0000000815080210 */ /* 0x000fe40007ffe1ff */
[----:B------:R-:W-:-:S05]  /*9a80*/  @!P1 LOP3.LUT R8, RZ, R21, RZ, 0x33, !PT ;  /* 0x00000015ff089212 */ /* 0x000fca00078e33ff */
[----:B------:R-:W-:Y:S01]  /*9a90*/  IMAD.IADD R17, R8, 0x1, R20 ;  /* 0x0000000108117824 */ /* 0x000fe200078e0214 */
        /* <DEDUP_REMOVED lines=52> */
[----:B------:R-:W-:-:S05]  /*9de0*/  IMAD.WIDE.U32 R14, R14, -0x21131993, R4 ;  /* 0xdeece66d0e0e7825 */ /* 0x000fca00078e0004 */
[----:B------:R-:W-:Y:S01]  /*9df0*/  IADD3 R33, PT, PT, R15, R11, RZ ;  /* 0x0000000b0f217210 */ /* 0x000fe20007ffe0ff */
[----:B0-----:R-:W0:Y:S03]  /*9e00*/  MUFU.RCP R7, R7 ;  /* 0x0000000700077308 */ /* 0x001e260000001000 */
[----:B------:R-:W-:Y:S01]  /*9e10*/  LOP3.LUT R33, R33, 0xffff, RZ, 0xc0, !PT ;  /* 0x0000ffff21217812 */ /* 0x000fe200078ec0ff */
[----:B0-----:R-:W-:-:S04]  /*9e20*/  VIADD R8, R7, 0xffffffe ;  /* 0x0ffffffe07087836 */ /* 0x001fc80000000000 */
        /* <DEDUP_REMOVED lines=13> */
[----:B------:R-:W-:Y:S01]  /*9f00*/  IADD3 R7, PT, PT, R7, 0x754, RZ ;  /* 0x0000075407077810 */ /* 0x000fe20007ffe0ff */
[----:B------:R-:W-:Y:S06]  /*9f10*/  BRA `(.L_x_38) ;  /* 0x00000000001c7947 */ /* 0x000fec0003800000 */
.L_x_37:
[----:B------:R-:W-:Y:S02]  /*9f20*/  IMAD R13, R13, -0x21131993, RZ ;  /* 0xdeece66d0d0d7824 */ /* 0x000fe400078e02ff */
[----:B0-----:R-:W-:-:S04]  /*9f30*/  IMAD.WIDE.U32 R8, R14, -0x21131993, R4 ;  /* 0xdeece66d0e087825 */ /* 0x001fc800078e0004 */
[----:B------:R-:W-:Y:S01]  /*9f40*/  IMAD R13, R14, 0x5, R13 ;  /* 0x000000050e0d7824 */ /* 0x000fe200078e020d */
[----:B------:R-:W-:Y:S01]  /*9f50*/  MOV R14, R8 ;  /* 0x00000008000e7202 */ /* 0x000fe20000000f00 */
[----:B------:R-:W-:-:S03]  /*9f60*/  IMAD.MOV.U32 R7, RZ, RZ, 0x754 ;  /* 0x00000754ff077424 */ /* 0x000fc600078e00ff */
[----:B------:R-:W-:-:S04]  /*9f70*/  IADD3 R13, PT, PT, R9, R13, RZ ;  /* 0x0000000d090d7210 */ /* 0x000fc80007ffe0ff */
[----:B------:R-:W-:-:S07]  /*9f80*/  LOP3.LUT R33, R13, 0xffff, RZ, 0xc0, !PT ;  /* 0x0000ffff0d217812 */ /* 0x000fce00078ec0ff */
.L_x_38:
[----:B------:R-:W-:Y:S02]  /*9f90*/  IADD3 R10, PT, PT, R7, R20, RZ ;  /* 0x00000014070a7210 */ /* 0x000fe40007ffe0ff */
[----:B------:R-:W2:Y:S04]  /*9fa0*/  LDL.U8 R7, [R20+0x757] ;  /* 0x0007570014077983 */ /* 0x000ea80000100000 */
[----:B------:R-:W3:Y:S01]  /*9fb0*/  LDL.U8 R8, [R10+0x3] ;  /* 0x000003000a087983 */ /* 0x000ee20000100000 */
[----:B------:R-:W-:-:S05]  /*9fc0*/  VIADD R12, R12, 0x4 ;  /* 0x000000040c0c7836 */ /* 0x000fca0000000000 */
[----:B------:R-:W-:Y:S01]  /*9fd0*/  ISETP.NE.AND P0, PT, R12, 0x100, PT ;  /* 0x000001000c00780c */ /* 0x000fe20003f05270 */
[----:B---3--:R0:W-:Y:S04]  /*9fe0*/  STL.U8 [R20+0x757], R8 ;  /* 0x0007570814007387 */ /* 0x0081e80000100000 */
[----:B--2---:R0:W-:Y:S08]  /*9ff0*/  STL.U8 [R10+0x3], R7 ;  /* 0x000003070a007387 */ /* 0x0041f00000100000 */
[----:B------:R-:W-:Y:S05]  /*a000*/  @P0 BRA `(.L_x_39) ;  /* 0xfffffff400900947 */ /* 0x000fea000383ffff */
[----:B------:R-:W-:Y:S02]  /*a010*/  HFMA2 R17, -RZ, RZ, 0.027923583984375, 0.02008056640625 ;  /* 0x27262524ff117431 */ /* 0x000fe400000001ff */
[----:B------:R-:W-:Y:S02]  /*a020*/  IMAD.MOV.U32 R16, RZ, RZ, 0x23222120 ;  /* 0x23222120ff107424 */ /* 0x000fe400078e00ff */
[----:B------:R-:W-:Y:S01]  /*a030*/  HFMA2 R4, -RZ, RZ, 4.589557647705078125e-05, 1.52587890625e-05 ;  /* 0x03020100ff047431 */ /* 0x000fe200000001ff */
[----:B------:R-:W-:Y:S01]  /*a040*/  MOV R5, 0x7060504 ;  /* 0x0706050400057802 */ /* 0x000fe20000000f00 */
[----:B------:R-:W-:Y:S01]  /*a050*/  HFMA2 R12, -RZ, RZ, 0.003467559814453125, 0.0024871826171875 ;  /* 0x1b1a1918ff0c7431 */ /* 0x000fe200000001ff */
[----:B------:R-:W-:Y:S01]  /*a060*/  MOV R13, 0x1f1e1d1c ;  /* 0x1f1e1d1c000d7802 */ /* 0x000fe20000000f00 */
[----:B------:R-:W-:Y:S01]  /*a070*/  IMAD.MOV.U32 R11, RZ, RZ, 0x17161514 ;  /* 0x17161514ff0b7424 */ /* 0x000fe200078e00ff */
[----:B------:R1:W-:Y:S01]  /*a080*/  STL.64 [R1+0x880], R16 ;  /* 0x0008801001007387 */ /* 0x0003e20000100a00 */
[----:B0-----:R-:W-:Y:S01]  /*a090*/  MOV R10, 0x13121110 ;  /* 0x13121110000a7802 */ /* 0x001fe20000000f00 */
[----:B------:R-:W-:-:S02]  /*a0a0*/  IMAD R7, R33, 0x3749a7f9, RZ ;  /* 0x3749a7f921077824 */ /* 0x000fc400078e02ff */
[----:B------:R-:W-:Y:S01]  /*a0b0*/  HFMA2 R9, -RZ, RZ, 0.000430583953857421875, 0.00030803680419921875 ;  /* 0x0f0e0d0cff097431 */ /* 0x000fe200000001ff */
[----:B------:R0:W-:Y:S01]  /*a0c0*/  STL.64 [R1+0x860], R4 ;  /* 0x0008600401007387 */ /* 0x0001e20000100a00 */
[----:B------:R-:W-:Y:S02]  /*a0d0*/  IMAD.MOV.U32 R8, RZ, RZ, 0xb0a0908 ;  /* 0x0b0a0908ff087424 */ /* 0x000fe400078e00ff */
[----:B------:R-:W-:Y:S01]  /*a0e0*/  HFMA2 R24, -RZ, RZ, 14.578125, 10.5625 ;  /* 0x4b4a4948ff187431 */ /* 0x000fe200000001ff */
[----:B------:R-:W-:Y:S01]  /*a0f0*/  MOV R25, 0x4f4e4d4c ;  /* 0x4f4e4d4c00197802 */ /* 0x000fe20000000f00 */
[----:B------:R2:W-:Y:S01]  /*a100*/  STL.64 [R1+0x878], R12 ;  /* 0x0008780c01007387 */ /* 0x0005e20000100a00 */
[----:B------:R-:W-:Y:S01]  /*a110*/  MOV R28, 0x5b5a5958 ;  /* 0x5b5a5958001c7802 */ /* 0x000fe20000000f00 */
[----:B------:R-:W-:Y:S02]  /*a120*/  IMAD.MOV.U32 R29, RZ, RZ, 0x5f5e5d5c ;  /* 0x5f5e5d5cff1d7424 */ /* 0x000fe400078e00ff */
[----:B------:R-:W-:Y:S01]  /*a130*/  HFMA2 R23, -RZ, RZ, 1.810546875, 1.30859375 ;  /* 0x3f3e3d3cff177431 */ /* 0x000fe200000001ff */
[----:B-1----:R-:W-:Y:S01]  /*a140*/  MOV R17, 0x699d1761 ;  /* 0x699d176100117802 */ /* 0x002fe20000000f00 */
[----:B------:R-:W-:Y:S01]  /*a150*/  HFMA2 R16, -RZ, RZ, 11072, 0.020965576171875 ;  /* 0x7168255eff107431 */ /* 0x000fe200000001ff */
[----:B------:R1:W-:Y:S01]  /*a160*/  STL.64 [R1+0x870], R10 ;  /* 0x0008700a01007387 */ /* 0x0003e20000100a00 */
[----:B------:R-:W-:Y:S01]  /*a170*/  IMAD.MOV.U32 R22, RZ, RZ, 0x3b3a3938 ;  /* 0x3b3a3938ff167424 */ /* 0x000fe200078e00ff */
[----:B0-----:R-:W-:Y:S01]  /*a180*/  MOV R4, 0x43424140 ;  /* 0x4342414000047802 */ /* 0x001fe20000000f00 */
[----:B------:R-:W-:Y:S01]  /*a190*/  IMAD.MOV.U32 R5, RZ, RZ, 0x47464544 ;  /* 0x47464544ff057424 */ /* 0x000fe200078e00ff */
[----:B------:R0:W-:Y:S01]  /*a1a0*/  STL.64 [R1+0x868], R8 ;  /* 0x0008680801007387 */ /* 0x0001e20000100a00 */
[----:B------:R-:W-:-:S02]  /*a1b0*/  HFMA2 R20, -RZ, RZ, 0.224853515625, 0.162109375 ;  /* 0x33323130ff147431 */ /* 0x000fc400000001ff */
[----:B--2---:R-:W-:Y:S02]  /*a1c0*/  IMAD.MOV.U32 R12, RZ, RZ, 0x559c57e0 ;  /* 0x559c57e0ff0c7424 */ /* 0x004fe400078e00ff */
[----:B------:R-:W-:Y:S01]  /*a1d0*/  HFMA2 R13, -RZ, RZ, 901.5, -0.05328369140625 ;  /* 0x630baad2ff0d7431 */ /* 0x000fe200000001ff */
[----:B------:R2:W-:Y:S01]  /*a1e0*/  STL.64 [R1+0x8a0], R4 ;  /* 0x0008a00401007387 */ /* 0x0005e20000100a00 */
[----:B------:R-:W-:Y:S01]  /*a1f0*/  IMAD.WIDE.U32 R16, R14, 0x3749a7f9, R16 ;  /* 0x3749a7f90e107825 */ /* 0x000fe200078e0010 */
[----:B------:R-:W-:-:S03]  /*a200*/  MOV R18, 0x2b2a2928 ;  /* 0x2b2a292800127802 */ /* 0x000fc60000000f00 */
[----:B------:R-:W-:Y:S01]  /*a210*/  HFMA2 R27, -RZ, RZ, 117.375, 85.25 ;  /* 0x57565554ff1b7431 */ /* 0x000fe200000001ff */
[----:B------:R-:W-:Y:S01]  /*a220*/  STL.64 [R1+0x8a8], R24 ;  /* 0x0008a81801007387 */ /* 0x000fe20000100a00 */
[C---:B-1----:R-:W-:Y:S01]  /*a230*/  IMAD R11, R14.reuse, 0x2dae45d7, R7 ;  /* 0x2dae45d70e0b7824 */ /* 0x042fe200078e0207 */
[----:B------:R-:W-:Y:S01]  /*a240*/  MOV R21, 0x37363534 ;  /* 0x3736353400157802 */ /* 0x000fe20000000f00 */
[----:B------:R-:W-:Y:S01]  /*a250*/  IMAD R7, R33, -0x60c7f860, RZ ;  /* 0x9f3807a021077824 */ /* 0x000fe200078e02ff */
[----:B------:R-:W-:Y:S01]  /*a260*/  STL.64 [R1+0x8b8], R28 ;  /* 0x0008b81c01007387 */ /* 0x000fe20000100a00 */
[----:B0-----:R-:W-:Y:S01]  /*a270*/  IMAD.WIDE.U32 R8, R14, -0x4b9ff597, R30 ;  /* 0xb4600a690e087825 */ /* 0x001fe200078e001e */
[----:B--2---:R-:W-:-:S03]  /*a280*/  IADD3 R4, PT, PT, R17, R11, RZ ;  /* 0x0000000b11047210 */ /* 0x004fc60007ffe0ff */
[----:B------:R-:W-:Y:S01]  /*a290*/  IMAD R5, R33, -0x4b9ff597, RZ ;  /* 0xb4600a6921057824 */ /* 0x000fe200078e02ff */
[----:B------:R0:W-:Y:S01]  /*a2a0*/  STL.64 [R1+0x898], R22 ;  /* 0x0008981601007387 */ /* 0x0001e20000100a00 */
[----:B------:R-:W-:Y:S01]  /*a2b0*/  IMAD.WIDE.U32 R10, R14, -0x60c7f860, R12 ;  /* 0x9f3807a00e0a7825 */ /* 0x000fe200078e000c */
[----:B------:R-:W-:-:S03]  /*a2c0*/  LOP3.LUT R31, R4, 0xffff, RZ, 0xc0, !PT ;  /* 0x0000ffff041f7812 */ /* 0x000fc600078ec0ff */
[----:B------:R-:W-:Y:S01]  /*a2d0*/  HFMA2 R13, -RZ, RZ, -0.00016605854034423828125, 0.08154296875 ;  /* 0x89712d38ff0d7431 */ /* 0x000fe200000001ff */
[----:B------:R1:W-:Y:S01]  /*a2e0*/  STL.64 [R1+0x890], R20 ;  /* 0x0008901401007387 */ /* 0x0003e20000100a00 */
[C---:B------:R-:W-:Y:S02]  /*a2f0*/  IMAD R5, R14.reuse, 0x7760bb20, R5 ;  /* 0x7760bb200e057824 */ /* 0x040fe400078e0205 */
[----:B------:R-:W-:Y:S02]  /*a300*/  IMAD R7, R14, 0x700dc01f, R7 ;  /* 0x700dc01f0e077824 */ /* 0x000fe400078e0207 */
[----:B------:R-:W-:Y:S01]  /*a310*/  IMAD.MOV.U32 R19, RZ, RZ, 0x2f2e2d2c ;  /* 0x2f2e2d2cff137424 */ /* 0x000fe200078e00ff */
[----:B------:R-:W-:Y:S01]  /*a320*/  IADD3 R9, PT, PT, R9, R5, RZ ;  /* 0x0000000509097210 */ /* 0x000fe20007ffe0ff */
[----:B------:R-:W-:Y:S01]  /*a330*/  IMAD.IADD R12, R11, 0x1, R7 ;  /* 0x000000010b0c7824 */ /* 0x000fe200078e0207 */
[--C-:B------:R-:W-:Y:S01]  /*a340*/  SHF.R.U64 R11, R16, 0x15, R31.reuse ;  /* 0x00000015100b7819 */ /* 0x100fe2000000121f */
[----:B------:R-:W-:Y:S01]  /*a350*/  IMAD R7, R33, 0x772c5f11, RZ ;  /* 0x772c5f1121077824 */ /* 0x000fe200078e02ff */
[----:B------:R-:W-:Y:S01]  /*a360*/  SHF.R.U32.HI R5, RZ, 0x15, R31 ;  /* 0x00000015ff057819 */ /* 0x000fe2000001161f */
[----:B0-----:R-:W-:Y:S01]  /*a370*/  HFMA2 R22, -RZ, RZ, 15248, 11136 ;  /* 0x73727170ff167431 */ /* 0x001fe200000001ff */
[----:B------:R-:W-:Y:S01]  /*a380*/  LOP3.LUT R10, R11, 0xf8000000, R10, 0xf8, !PT ;  /* 0xf80000000b0a7812 */ /* 0x000fe200078ef80a */
[----:B------:R-:W-:Y:S01]  /*a390*/  IMAD R7, R14, 0x530f32eb, R7 ;  /* 0x530f32eb0e077824 */ /* 0x000fe200078e0207 */
[----:B------:R-:W-:Y:S01]  /*a3a0*/  SHF.R.U64 R4, R8, 0x15, R9 ;  /* 0x0000001508047819 */ /* 0x000fe20000001209 */
[----:B------:R-:W-:Y:S01]  /*a3b0*/  HFMA2 R8, -RZ, RZ, 0, 2.09808349609375e-05 ;  /* 0x00000160ff087431 */ /* 0x000fe200000001ff */
[----:B------:R-:W-:Y:S01]  /*a3c0*/  LOP3.LUT R11, R5, 0x1fffff, R12, 0xf8, !PT ;  /* 0x001fffff050b7812 */ /* 0x000fe200078ef80c */
[----:B------:R-:W-:Y:S01]  /*a3d0*/  IMAD.MOV.U32 R12, RZ, RZ, 0x73c4cd04 ;  /* 0x73c4cd04ff0c7424 */ /* 0x000fe200078e00ff */
[----:B------:R-:W-:Y:S01]  /*a3e0*/  MOV R9, 0x0 ;  /* 0x0000000000097802 */ /* 0x000fe20000000f00 */
[----:B------:R-:W-:Y:S01]  /*a3f0*/  IMAD R5, R33, -0x22633260, RZ ;  /* 0xdd9ccda021057824 */ /* 0x000fe200078e02ff */
[----:B------:R0:W2:Y:S01]  /*a400*/  I2F.F64.U64 R24, R10 ;  /* 0x0000000a00187312 */ /* 0x0000a20000301800 */
[----:B------:R-:W-:Y:S01]  /*a410*/  IMAD.WIDE.U32 R12, R14, 0x772c5f11, R12 ;  /* 0x772c5f110e0c7825 */ /* 0x000fe200078e000c */
[----:B------:R-:W-:Y:S01]  /*a420*/  LOP3.LUT R4, R4, 0x7ffffff, RZ, 0xc0, !PT ;  /* 0x07ffffff04047812 */ /* 0x000fe200078ec0ff */
[----:B------:R3:W-:Y:S01]  /*a430*/  STL.64 [R1+0x888], R18 ;  /* 0x0008881201007387 */ /* 0x0007e20000100a00 */
[----:B------:R-:W-:Y:S01]  /*a440*/  MOV R23, 0x77767574 ;  /* 0x7776757400177802 */ /* 0x000fe20000000f00 */
[----:B------:R-:W-:Y:S01]  /*a450*/  IMAD.IADD R7, R13, 0x1, R7 ;  /* 0x000000010d077824 */ /* 0x000fe200078e0207 */
[----:B-1----:R-:W-:Y:S01]  /*a460*/  MOV R20, 0x6b6a6968 ;  /* 0x6b6a696800147802 */ /* 0x002fe20000000f00 */
[----:B------:R-:W-:-:S02]  /*a470*/  IMAD R5, R14, 0xbb, R5 ;  /* 0x000000bb0e057824 */ /* 0x000fc400078e0205 */
[----:B------:R-:W-:Y:S01]  /*a480*/  IMAD.WIDE.U32 R8, R14, -0x22633260, R8 ;  /* 0xdd9ccda00e087825 */ /* 0x000fe200078e0008 */
[----:B------:R-:W-:-:S03]  /*a490*/  SHF.R.U64 R7, R12, 0x15, R7 ;  /* 0x000000150c077819 */ /* 0x000fc60000001207 */
[----:B------:R-:W-:Y:S01]  /*a4a0*/  HFMA2 R12, -RZ, RZ, -0.00017678737640380859375, 0.02978515625 ;  /* 0x89cb27a0ff0c7431 */ /* 0x000fe200000001ff */
[----:B------:R1:W-:Y:S01]  /*a4b0*/  STL.64 [R1+0x8d0], R22 ;  /* 0x0008d01601007387 */ /* 0x0003e20000100a00 */
[----:B0-----:R-:W-:Y:S01]  /*a4c0*/  IMAD R11, R33, -0x5ea76960, RZ ;  /* 0xa15896a0210b7824 */ /* 0x001fe200078e02ff */
[----:B------:R-:W-:Y:S01]  /*a4d0*/  IADD3 R5, PT, PT, R9, R5, RZ ;  /* 0x0000000509057210 */ /* 0x000fe20007ffe0ff */
[----:B------:R-:W-:Y:S01]  /*a4e0*/  IMAD.MOV.U32 R13, RZ, RZ, 0x2501550a ;  /* 0x2501550aff0d7424 */ /* 0x000fe200078e00ff */
[----:B------:R-:W-:Y:S01]  /*a4f0*/  LOP3.LUT R8, R4, 0xf8000000, R8, 0xf8, !PT ;  /* 0xf800000004087812 */ /* 0x000fe200078ef808 */
[C---:B------:R-:W-:Y:S01]  /*a500*/  IMAD R15, R14.reuse, 0x181a9317, R11 ;  /* 0x181a93170e0f7824 */ /* 0x040fe200078e020b */
[----:B------:R-:W-:Y:S01]  /*a510*/  LOP3.LUT R9, R5, 0x1fffff, RZ, 0xc0, !PT ;  /* 0x001fffff05097812 */ /* 0x000fe200078ec0ff */
[----:B--2---:R-:W-:Y:S01]  /*a520*/  DMUL R4, R24, 1.1102230246251565404e-16 ;  /* 0x3ca0000018047828 */ /* 0x004fe20000000000 */
[----:B------:R-:W-:Y:S01]  /*a530*/  LOP3.LUT R7, R7, 0x7ffffff, RZ, 0xc0, !PT ;  /* 0x07ffffff07077812 */ /* 0x000fe200078ec0ff */
[----:B------:R-:W-:Y:S01]  /*a540*/  IMAD.WIDE.U32 R12, R14, -0x5ea76960, R12 ;  /* 0xa15896a00e0c7825 */ /* 0x000fe200078e000c */
[----:B---3--:R-:W-:-:S02]  /*a550*/  MOV R19, 0x67666564 ;  /* 0x6766656400137802 */ /* 0x008fc40000000f00 */
[----:B------:R-:W0:Y:S01]  /*a560*/  I2F.F64.U64 R8, R8 ;  /* 0x0000000800087312 */ /* 0x000e220000301800 */
[----:B------:R-:W-:Y:S01]  /*a570*/  IMAD.MOV.U32 R18, RZ, RZ, 0x63626160 ;  /* 0x63626160ff127424 */ /* 0x000fe200078e00ff */
[----:B------:R-:W-:Y:S01]  /*a580*/  LOP3.LUT R12, R7, 0xf8000000, R12, 0xf8, !PT ;  /* 0xf8000000070c7812 */ /* 0x000fe200078ef80c */
[----:B------:R-:W-:Y:S01]  /*a590*/  DMUL R10, R4, 256 ;  /* 0x40700000040a7828 */ /* 0x000fe20000000000 */
[----:B------:R-:W-:Y:S01]  /*a5a0*/  IMAD.MOV.U32 R21, RZ, RZ, 0x6f6e6d6c ;  /* 0x6f6e6d6cff157424 */ /* 0x000fe200078e00ff */
[----:B------:R-:W-:Y:S01]  /*a5b0*/  IADD3 R4, PT, PT, R13, R15, RZ ;  /* 0x0000000f0d047210 */ /* 0x000fe20007ffe0ff */
[----:B-1----:R-:W-:Y:S02]  /*a5c0*/  HFMA2 R22, -RZ, RZ, -0.00092411041259765625, -0.00067901611328125 ;  /* 0x93929190ff167431 */ /* 0x002fe400000001ff */
[----:B------:R-:W-:Y:S01]  /*a5d0*/  IMAD.MOV.U32 R23, RZ, RZ, -0x68696a6c ;  /* 0x97969594ff177424 */ /* 0x000fe200078e00ff */
[----:B------:R1:W-:Y:S01]  /*a5e0*/  STL.64 [R1+0x8c0], R18 ;  /* 0x0008c01201007387 */ /* 0x0003e20000100a00 */
[----:B------:R-:W-:Y:S01]  /*a5f0*/  LOP3.LUT R13, R4, 0x1fffff, RZ, 0xc0, !PT ;  /* 0x001fffff040d7812 */ /* 0x000fe200078ec0ff */
[----:B------:R-:W-:Y:S01]  /*a600*/  IMAD.MOV.U32 R26, RZ, RZ, 0x53525150 ;  /* 0x53525150ff1a7424 */ /* 0x000fe200078e00ff */
[----:B------:R-:W-:Y:S01]  /*a610*/  MOV R24, 0x9b9a9998 ;  /* 0x9b9a999800187802 */ /* 0x000fe20000000f00 */
[----:B------:R2:W-:Y:S01]  /*a620*/  STL.64 [R1+0x8c8], R20 ;  /* 0x0008c81401007387 */ /* 0x0005e20000100a00 */
[----:B------:R3:W4:Y:S01]  /*a630*/  I2F.F64.U64 R28, R12 ;  /* 0x0000000c001c7312 */ /* 0x0007220000301800 */
[----:B------:R-:W-:Y:S01]  /*a640*/  MOV R25, 0x9f9e9d9c ;  /* 0x9f9e9d9c00197802 */ /* 0x000fe20000000f00 */
[----:B0-----:R-:W-:Y:S01]  /*a650*/  DMUL R4, R8, 1.1102230246251565404e-16 ;  /* 0x3ca0000008047828 */ /* 0x001fe20000000000 */
[----:B------:R0:W-:Y:S01]  /*a660*/  STL.64 [R1+0x8f0], R22 ;  /* 0x0008f01601007387 */ /* 0x0001e20000100a00 */
[----:B------:R-:W-:Y:S01]  /*a670*/  IMAD.MOV.U32 R14, RZ, RZ, -0x74757678 ;  /* 0x8b8a8988ff0e7424 */ /* 0x000fe200078e00ff */
[----:B------:R-:W-:-:S02]  /*a680*/  MOV R15, 0x8f8e8d8c ;  /* 0x8f8e8d8c000f7802 */ /* 0x000fc40000000f00 */
[----:B-1----:R-:W-:Y:S01]  /*a690*/  MOV R18, 0x7b7a7978 ;  /* 0x7b7a797800127802 */ /* 0x002fe20000000f00 */
[----:B------:R-:W-:Y:S01]  /*a6a0*/  F2F.F32.F64 R10, R10 ;  /* 0x0000000a000a7310 */ /* 0x000fe20000301000 */
[----:B------:R-:W-:Y:S01]  /*a6b0*/  MOV R19, 0x7f7e7d7c ;  /* 0x7f7e7d7c00137802 */ /* 0x000fe20000000f00 */
[----:B------:R-:W-:Y:S01]  /*a6c0*/  DMUL R8, R4, 256 ;  /* 0x4070000004087828 */ /* 0x000fe20000000000 */
[----:B--2---:R-:W-:Y:S02]  /*a6d0*/  HFMA2 R21, -RZ, RZ, -0.00011479854583740234375, -8.41617584228515625e-05 ;  /* 0x87868584ff157431 */ /* 0x004fe400000001ff */
[----:B------:R-:W-:Y:S01]  /*a6e0*/  IMAD.MOV.U32 R20, RZ, RZ, -0x7c7d7e80 ;  /* 0x83828180ff147424 */ /* 0x000fe200078e00ff */
[----:B------:R1:W-:Y:S01]  /*a6f0*/  STL.64 [R1+0x8b0], R26 ;  /* 0x0008b01a01007387 */ /* 0x0003e20000100a00 */
[----:B---3--:R-:W-:Y:S01]  /*a700*/  HFMA2 R13, -RZ, RZ, -0.48193359375, -0.3564453125 ;  /* 0xb7b6b5b4ff0d7431 */ /* 0x008fe200000001ff */
[----:B----4-:R-:W-:Y:S01]  /*a710*/  DMUL R4, R28, 1.1102230246251565404e-16 ;  /* 0x3ca000001c047828 */ /* 0x010fe20000000000 */
[----:B0-----:R-:W-:Y:S01]  /*a720*/  HFMA2 R23, -RZ, RZ, -31.21875, -23.1875 ;  /* 0xcfcecdccff177431 */ /* 0x001fe200000001ff */
[----:B------:R0:W-:Y:S01]  /*a730*/  STL.64 [R1+0x8d8], R18 ;  /* 0x0008d81201007387 */ /* 0x0001e20000100a00 */
[----:B------:R-:W-:Y:S01]  /*a740*/  MOV R22, 0xcbcac9c8 ;  /* 0xcbcac9c800167802 */ /* 0x000fe20000000f00 */
[----:B------:R-:W-:Y:S01]  /*a750*/  HFMA2 R29, -RZ, RZ, -8120, -6064 ;  /* 0xefeeedecff1d7431 */ /* 0x000fe200000001ff */
[----:B------:R-:W-:Y:S01]  /*a760*/  F2F.F32.F64 R8, R8 ;  /* 0x0000000800087310 */ /* 0x000fe20000301000 */
[----:B------:R2:W-:Y:S01]  /*a770*/  STL.64 [R1+0x8e0], R20 ;  /* 0x0008e01401007387 */ /* 0x0005e20000100a00 */
[----:B------:R-:W-:Y:S01]  /*a780*/  IMAD.MOV.U32 R28, RZ, RZ, -0x14151618 ;  /* 0xebeae9e8ff1c7424 */ /* 0x000fe200078e00ff */
[----:B------:R-:W-:Y:S01]  /*a790*/  DMUL R4, R4, 256 ;  /* 0x4070000004047828 */ /* 0x000fe20000000000 */
[----:B------:R-:W-:Y:S01]  /*a7a0*/  MOV R12, 0xb3b2b1b0 ;  /* 0xb3b2b1b0000c7802 */ /* 0x000fe20000000f00 */
[----:B-1----:R-:W-:Y:S01]  /*a7b0*/  IMAD.MOV.U32 R26, RZ, RZ, -0x44454648 ;  /* 0xbbbab9b8ff1a7424 */ /* 0x002fe200078e00ff */
[----:B------:R-:W-:Y:S01]  /*a7c0*/  MOV R27, 0xbfbebdbc ;  /* 0xbfbebdbc001b7802 */ /* 0x000fe20000000f00 */
[----:B------:R1:W-:Y:S02]  /*a7d0*/  STL.64 [R1+0x8f8], R24 ;  /* 0x0008f81801007387 */ /* 0x0003e40000100a00 */
[----:B------:R3:W4:Y:S01]  /*a7e0*/  F2F.F32.F64 R9, R4 ;  /* 0x0000000400097310 */ /* 0x0007220000301000 */
[----:B0-----:R-:W-:-:S02]  /*a7f0*/  HFMA2 R19, -RZ, RZ, -0.029876708984375, -0.02203369140625 ;  /* 0xa7a6a5a4ff137431 */ /* 0x001fc400000001ff */
[----:B------:R-:W-:Y:S01]  /*a800*/  IMAD.MOV.U32 R18, RZ, RZ, -0x5c5d5e60 ;  /* 0xa3a2a1a0ff127424 */ /* 0x000fe200078e00ff */
[----:B------:R0:W-:Y:S01]  /*a810*/  STL.64 [R1+0x928], R22 ;  /* 0x0009281601007387 */ /* 0x0001e20000100a00 */
[----:B--2---:R-:W-:Y:S01]  /*a820*/  MOV R20, 0xabaaa9a8 ;  /* 0xabaaa9a800147802 */ /* 0x004fe20000000f00 */
[----:B------:R-:W-:Y:S02]  /*a830*/  IMAD.MOV.U32 R21, RZ, RZ, -0x50515254 ;  /* 0xafaeadacff157424 */ /* 0x000fe400078e00ff */
[----:B------:R2:W-:Y:S01]  /*a840*/  STL.64 [R1+0x918], R26 ;  /* 0x0009181a01007387 */ /* 0x0005e20000100a00 */
[----:B-1----:R-:W-:-:S03]  /*a850*/  HFMA2 R24, -RZ, RZ, -1009, -752 ;  /* 0xe3e2e1e0ff187431 */ /* 0x002fc600000001ff */
[----:B------:R1:W-:Y:S01]  /*a860*/  STL.64 [R1+0x900], R18 ;  /* 0x0009001201007387 */ /* 0x0003e20000100a00 */
[----:B------:R-:W-:Y:S01]  /*a870*/  MOV R25, 0xe7e6e5e4 ;  /* 0xe7e6e5e400197802 */ /* 0x000fe20000000f00 */
[----:B---3--:R-:W-:Y:S01]  /*a880*/  IMAD.MOV.U32 R5, RZ, RZ, 0x0 ;  /* 0x00000000ff057424 */ /* 0x008fe200078e00ff */
[----:B------:R-:W-:Y:S01]  /*a890*/  MOV R4, 0xb ;  /* 0x0000000b00047802 */ /* 0x000fe20000000f00 */
[----:B0-----:R-:W-:Y:S01]  /*a8a0*/  HFMA2 R22, -RZ, RZ, -65344, -48896 ;  /* 0xfbfaf9f8ff167431 */ /* 0x001fe200000001ff */
[----:B------:R0:W-:Y:S01]  /*a8b0*/  STL.64 [R1+0x908], R20 ;  /* 0x0009081401007387 */ /* 0x0001e20000100a00 */
[----:B------:R-:W-:Y:S02]  /*a8c0*/  MOV R23, 0xfffefdfc ;  /* 0xfffefdfc00177802 */ /* 0x000fe40000000f00 */
[----:B--2---:R-:W-:Y:S01]  /*a8d0*/  MOV R26, 0xf3f2f1f0 ;  /* 0xf3f2f1f0001a7802 */ /* 0x004fe20000000f00 */
[----:B------:R-:W-:Y:S01]  /*a8e0*/  IMAD.MOV.U32 R27, RZ, RZ, -0x8090a0c ;  /* 0xf7f6f5f4ff1b7424 */ /* 0x000fe200078e00ff */
[----:B------:R-:W-:Y:S01]  /*a8f0*/  STL.64 [R1+0x940], R24 ;  /* 0x0009401801007387 */ /* 0x000fe20000100a00 */
[----:B-1----:R-:W-:Y:S01]  /*a900*/  IMAD.MOV.U32 R18, RZ, RZ, -0x2c2d2e30 ;  /* 0xd3d2d1d0ff127424 */ /* 0x002fe200078e00ff */
[----:B------:R-:W-:-:S02]  /*a910*/  MOV R19, 0xd7d6d5d4 ;  /* 0xd7d6d5d400137802 */ /* 0x000fc40000000f00 */
[----:B------:R-:W-:Y:S01]  /*a920*/  STL.64 [R1+0x948], R28 ;  /* 0x0009481c01007387 */ /* 0x000fe20000100a00 */
[----:B0-----:R-:W-:Y:S01]  /*a930*/  MOV R20, 0xdbdad9d8 ;  /* 0xdbdad9d800147802 */ /* 0x001fe20000000f00 */
[----:B------:R-:W-:Y:S02]  /*a940*/  IMAD.MOV.U32 R21, RZ, RZ, -0x20212224 ;  /* 0xdfdedddcff157424 */ /* 0x000fe400078e00ff */
        /* <DEDUP_REMOVED lines=8> */
[----:B0-----:R-:W-:-:S02]  /*a9d0*/  HFMA2 R14, -RZ, RZ, -3.87890625, -2.875 ;  /* 0xc3c2c1c0ff0e7431 */ /* 0x001fc400000001ff */
[----:B------:R-:W-:Y:S02]  /*a9e0*/  IMAD.MOV.U32 R15, RZ, RZ, -0x38393a3c ;  /* 0xc7c6c5c4ff0f7424 */ /* 0x000fe400078e00ff */
[----:B-1----:R-:W-:-:S03]  /*a9f0*/  HFMA2 R12, -RZ, RZ, 0, 0 ;  /* 0x00000000ff0c7431 */ /* 0x002fc600000001ff */
[----:B------:R0:W-:Y:S02]  /*aa00*/  STL.64 [R1+0x920], R14 ;  /* 0x0009200e01007387 */ /* 0x0001e40000100a00 */
[----:B0-----:R-:W-:-:S07]  /*aa10*/  IMAD.MOV.U32 R14, RZ, RZ, R16 ;  /* 0x000000ffff0e7224 */ /* 0x001fce00078e0010 */
.L_x_44:
        /* <DEDUP_REMOVED lines=27> */
[----:B------:R-:W-:Y:S01]  /*abd0*/  @!P1 LOP3.LUT R7, RZ, R16, RZ, 0x33, !PT ;  /* 0x00000010ff079212 */ /* 0x000fe200078e33ff */
[----:B------:R-:W-:Y:S06]  /*abe0*/  BRA `(.L_x_41) ;  /* 0x0000000000307947 */ /* 0x000fec0003800000 */
.L_x_40:
[----:B------:R-:W-:Y:S02]  /*abf0*/  IMAD R31, R31, -0x21131993, RZ ;  /* 0xdeece66d1f1f7824 */ /* 0x000fe400078e02ff */
[----:B------:R-:W-:-:S04]  /*ac00*/  IMAD.WIDE.U32 R10, R14, -0x21131993, R4 ;  /* 0xdeece66d0e0a7825 */ /* 0x000fc800078e0004 */
[----:B------:R-:W-:Y:S01]  /*ac10*/  IMAD R31, R14, 0x5, R31 ;  /* 0x000000050e1f7824 */ /* 0x000fe200078e021f */
[----:B------:R-:W-:-:S03]  /*ac20*/  MOV R19, R10 ;  /* 0x0000000a00137202 */ /* 0x000fc60000000f00 */
        /* <DEDUP_REMOVED lines=8> */
.L_x_41:
[C-C-:B------:R-:W-:Y:S01]  /*acb0*/  IADD3 R18, PT, PT, R1.reuse, R7, R12.reuse ;  /* 0x0000000701127210 */ /* 0x140fe20007ffe00c */
[----:B------:R-:W-:-:S04]  /*acc0*/  IMAD.IADD R20, R1, 0x1, R12 ;  /* 0x0000000101147824 */ /* 0x000fc800078e020c */
        /* <DEDUP_REMOVED lines=11> */
[----:B------:R-:W-:Y:S02]  /*ad80*/  LOP3.LUT R8, R8, 0x7fffffff, RZ, 0xc0, !PT ;  /* 0x7fffffff08087812 */ /* 0x000fe400078ec0ff */
[----:B0-----:R-:W-:-:S04]  /*ad90*/  IADD3 R10, PT, PT, R14, 0xffffffe, RZ ;  /* 0x0ffffffe0e0a7810 */ /* 0x001fc80007ffe0ff */
[----:B------:R0:W1:Y:S02]  /*ada0*/  F2I.FTZ.U32.TRUNC.NTZ R11, R10 ;  /* 0x0000000a000b7305 */ /* 0x000064000021f000 */
[----:B0-----:R-:W-:Y:S01]  /*adb0*/  MOV R10, RZ ;  /* 0x000000ff000a7202 */ /* 0x001fe20000000f00 */
        /* <DEDUP_REMOVED lines=20> */
[----:B0-----:R-:W-:Y:S01]  /*af00*/  IMAD.MOV R13, RZ, RZ, -R22 ;  /* 0x000000ffff0d7224 */ /* 0x001fe200078e0a16 */
[----:B------:R-:W-:Y:S01]  /*af10*/  MOV R29, 0x40 ;  /* 0x00000040001d7802 */ /* 0x000fe20000000f00 */
[C---:B-1----:R-:W-:Y:S01]  /*af20*/  IMAD R7, R19.reuse, 0x7760bb20, R14 ;  /* 0x7760bb2013077824 */ /* 0x042fe200078e020e */
[----:B------:R-:W-:Y:S01]  /*af30*/  PLOP3.LUT P2, PT, PT, PT, PT, 0x8, 0x80 ;  /* 0x000000000080781c */ /* 0x000fe20003f4e170 */
[----:B------:R-:W-:Y:S01]  /*af40*/  IMAD.WIDE.U32 R14, R19, -0x4b9ff597, R28 ;  /* 0xb4600a69130e7825 */ /* 0x000fe200078e001c */
[----:B------:R-:W-:-:S04]  /*af50*/  MOV R19, R13 ;  /* 0x0000000d00137202 */ /* 0x000fc80000000f00 */
        /* <DEDUP_REMOVED lines=55> */
[----:B------:R-:W-:Y:S01]  /*b2d0*/  VIADD R7, R7, 0x860 ;  /* 0x0000086007077836 */ /* 0x000fe20000000000 */
[----:B------:R-:W-:Y:S06]  /*b2e0*/  BRA `(.L_x_43) ;  /* 0x00000000001c7947 */ /* 0x000fec0003800000 */
.L_x_42:
[----:B------:R-:W-:Y:S01]  /*b2f0*/  IMAD R13, R13, -0x21131993, RZ ;  /* 0xdeece66d0d0d7824 */ /* 0x000fe200078e02ff */
[----:B0-----:R-:W-:Y:S01]  /*b300*/  MOV R7, 0x860 ;  /* 0x0000086000077802 */ /* 0x001fe20000000f00 */
[----:B------:R-:W-:-:S04]  /*b310*/  IMAD.WIDE.U32 R8, R14, -0x21131993, R4 ;  /* 0xdeece66d0e087825 */ /* 0x000fc800078e0004 */
[----:B------:R-:W-:Y:S02]  /*b320*/  IMAD R13, R14, 0x5, R13 ;  /* 0x000000050e0d7824 */ /* 0x000fe400078e020d */
[----:B------:R-:W-:-:S03]  /*b330*/  IMAD.MOV.U32 R14, RZ, RZ, R8 ;  /* 0x000000ffff0e7224 */ /* 0x000fc600078e0008 */
[----:B------:R-:W-:-:S04]  /*b340*/  IADD3 R13, PT, PT, R9, R13, RZ ;  /* 0x0000000d090d7210 */ /* 0x000fc80007ffe0ff */
[----:B------:R-:W-:-:S07]  /*b350*/  LOP3.LUT R31, R13, 0xffff, RZ, 0xc0, !PT ;  /* 0x0000ffff0d1f7812 */ /* 0x000fce00078ec0ff */
.L_x_43:
[----:B------:R-:W-:Y:S02]  /*b360*/  IADD3 R10, PT, PT, R7, R20, RZ ;  /* 0x00000014070a7210 */ /* 0x000fe40007ffe0ff */
[----:B------:R-:W2:Y:S04]  /*b370*/  LDL.U8 R7, [R20+0x863] ;  /* 0x0008630014077983 */ /* 0x000ea80000100000 */
[----:B------:R-:W3:Y:S01]  /*b380*/  LDL.U8 R8, [R10+0x3] ;  /* 0x000003000a087983 */ /* 0x000ee20000100000 */
[----:B------:R-:W-:-:S04]  /*b390*/  IADD3 R12, PT, PT, R12, 0x4, RZ ;  /* 0x000000040c0c7810 */ /* 0x000fc80007ffe0ff */
[----:B------:R-:W-:Y:S01]  /*b3a0*/  ISETP.NE.AND P0, PT, R12, 0x100, PT ;  /* 0x000001000c00780c */ /* 0x000fe20003f05270 */
[----:B---3--:R0:W-:Y:S04]  /*b3b0*/  STL.U8 [R20+0x863], R8 ;  /* 0x0008630814007387 */ /* 0x0081e80000100000 */
[----:B--2---:R0:W-:Y:S08]  /*b3c0*/  STL.U8 [R10+0x3], R7 ;  /* 0x000003070a007387 */ /* 0x0041f00000100000 */
[----:B------:R-:W-:Y:S05]  /*b3d0*/  @P0 BRA `(.L_x_44) ;  /* 0xfffffff400900947 */ /* 0x000fea000383ffff */
[----:B0-----:R-:W-:Y:S01]  /*b3e0*/  MOV R8, 0xf0e0d0c ;  /* 0x0f0e0d0c00087802 */ /* 0x001fe20000000f00 */
[----:B------:R-:W-:Y:S02]  /*b3f0*/  IMAD.MOV.U32 R9, RZ, RZ, 0x13121110 ;  /* 0x13121110ff097424 */ /* 0x000fe400078e00ff */
[----:B------:R-:W-:Y:S02]  /*b400*/  HFMA2 R5, -RZ, RZ, 0.0002148151397705078125, 0.00015354156494140625 ;  /* 0x0b0a0908ff057431 */ /* 0x000fe400000001ff */
[----:B------:R-:W-:Y:S02]  /*b410*/  IMAD.MOV.U32 R4, RZ, RZ, 0x7060504 ;  /* 0x07060504ff047424 */ /* 0x000fe400078e00ff */
[----:B------:R-:W-:Y:S02]  /*b420*/  HFMA2 R13, -RZ, RZ, 0.0139312744140625, 0.010009765625 ;  /* 0x23222120ff0d7431 */ /* 0x000fe400000001ff */
[----:B------:R-:W-:Y:S01]  /*b430*/  IMAD.MOV.U32 R12, RZ, RZ, 0x1f1e1d1c ;  /* 0x1f1e1d1cff0c7424 */ /* 0x000fe200078e00ff */
[----:B------:R0:W-:Y:S01]  /*b440*/  STL.64 [R1+0x978], R8 ;  /* 0x0009780801007387 */ /* 0x0001e20000100a00 */
[----:B------:R-:W-:Y:S01]  /*b450*/  HFMA2 R18, -RZ, RZ, 0.1121826171875, 0.080810546875 ;  /* 0x2f2e2d2cff127431 */ /* 0x000fe200000001ff */
[----:B------:R-:W-:Y:S01]  /*b460*/  MOV R19, 0x33323130 ;  /* 0x3332313000137802 */ /* 0x000fe20000000f00 */
[----:B------:R-:W-:Y:S01]  /*b470*/  HFMA2 R10, -RZ, RZ, 0.0017299652099609375, 0.001239776611328125 ;  /* 0x17161514ff0a7431 */ /* 0x000fe200000001ff */
[----:B------:R1:W-:Y:S01]  /*b480*/  STL.64 [R1+0x970], R4 ;  /* 0x0009700401007387 */ /* 0x0003e20000100a00 */
[----:B------:R-:W-:Y:S01]  /*b490*/  MOV R16, 0x27262524 ;  /* 0x2726252400107802 */ /* 0x000fe20000000f00 */
[----:B------:R-:W-:Y:S01]  /*b4a0*/  IMAD.MOV.U32 R17, RZ, RZ, 0x2b2a2928 ;  /* 0x2b2a2928ff117424 */ /* 0x000fe200078e00ff */
[----:B------:R-:W-:Y:S01]  /*b4b0*/  MOV R11, 0x1b1a1918 ;  /* 0x1b1a1918000b7802 */ /* 0x000fe20000000f00 */
[----:B------:R2:W-:Y:S01]  /*b4c0*/  STL.64 [R1+0x988], R12 ;  /* 0x0009880c01007387 */ /* 0x0005e20000100a00 */
[----:B------:R-:W-:Y:S01]  /*b4d0*/  IMAD R7, R31, -0x4b9ff597, RZ ;  /* 0xb4600a691f077824 */ /* 0x000fe200078e02ff */
[----:B------:R-:W-:Y:S01]  /*b4e0*/  MOV R24, 0x4f4e4d4c ;  /* 0x4f4e4d4c00187802 */ /* 0x000fe20000000f00 */
[----:B------:R-:W-:-:S02]  /*b4f0*/  IMAD.MOV.U32 R25, RZ, RZ, 0x53525150 ;  /* 0x53525150ff197424 */ /* 0x000fc400078e00ff */
[----:B0-----:R-:W-:Y:S01]  /*b500*/  HFMA2 R8, -RZ, RZ, 15904, -20.0625 ;  /* 0x73c4cd04ff087431 */ /* 0x001fe200000001ff */
[----:B------:R-:W-:Y:S01]  /*b510*/  MOV R9, 0x89712d38 ;  /* 0x89712d3800097802 */ /* 0x000fe20000000f00 */
[----:B------:R0:W-:Y:S01]  /*b520*/  STL.64 [R1+0x998], R18 ;  /* 0x0009981201007387 */ /* 0x0001e20000100a00 */
[----:B------:R-:W-:Y:S02]  /*b530*/  IMAD R7, R14, 0x7760bb20, R7 ;  /* 0x7760bb200e077824 */ /* 0x000fe400078e0207 */
[----:B------:R-:W-:Y:S02]  /*b540*/  HFMA2 R21, -RZ, RZ, 0.9033203125, 0.65234375 ;  /* 0x3b3a3938ff157431 */ /* 0x000fe400000001ff */
[----:B-1----:R-:W-:Y:S01]  /*b550*/  IMAD R5, R31, 0x772c5f11, RZ ;  /* 0x772c5f111f057824 */ /* 0x002fe200078e02ff */
[----:B------:R1:W-:Y:S01]  /*b560*/  STL.64 [R1+0x990], R16 ;  /* 0x0009901001007387 */ /* 0x0003e20000100a00 */
[----:B------:R-:W-:Y:S02]  /*b570*/  IMAD.MOV.U32 R20, RZ, RZ, 0x37363534 ;  /* 0x37363534ff147424 */ /* 0x000fe400078e00ff */
[----:B--2---:R-:W-:-:S02]  /*b580*/  HFMA2 R12, -RZ, RZ, 117.375, 85.25 ;  /* 0x57565554ff0c7431 */ /* 0x004fc400000001ff */
[C---:B------:R-:W-:Y:S01]  /*b590*/  IMAD R5, R14.reuse, 0x530f32eb, R5 ;  /* 0x530f32eb0e057824 */ /* 0x040fe200078e0205 */
[----:B------:R-:W-:Y:S01]  /*b5a0*/  MOV R13, 0x5b5a5958 ;  /* 0x5b5a5958000d7802 */ /* 0x000fe20000000f00 */
[----:B------:R-:W-:Y:S01]  /*b5b0*/  IMAD.WIDE.U32 R8, R14, 0x772c5f11, R8 ;  /* 0x772c5f110e087825 */ /* 0x000fe200078e0008 */
[----:B------:R2:W-:Y:S01]  /*b5c0*/  STL.64 [R1+0x980], R10 ;  /* 0x0009800a01007387 */ /* 0x0005e20000100a00 */
[----:B------:R-:W-:Y:S02]  /*b5d0*/  MOV R22, 0x3f3e3d3c ;  /* 0x3f3e3d3c00167802 */ /* 0x000fe40000000f00 */
[----:B0-----:R-:W-:Y:S02]  /*b5e0*/  HFMA2 R19, -RZ, RZ, 2874, 0.00180149078369140625 ;  /* 0x699d1761ff137431 */ /* 0x001fe400000001ff */
[----:B------:R-:W-:Y:S01]  /*b5f0*/  IMAD.MOV.U32 R18, RZ, RZ, 0x7168255e ;  /* 0x7168255eff127424 */ /* 0x000fe200078e00ff */
[----:B------:R-:W-:Y:S01]  /*b600*/  IADD3 R4, PT, PT, R9, R5, RZ ;  /* 0x0000000509047210 */ /* 0x000fe20007ffe0ff */
[----:B------:R-:W-:Y:S01]  /*b610*/  IMAD R5, R31, -0x5ea76960, RZ ;  /* 0xa15896a01f057824 */ /* 0x000fe200078e02ff */
[----:B------:R-:W-:Y:S01]  /*b620*/  MOV R9, 0x2501550a ;  /* 0x2501550a00097802 */ /* 0x000fe20000000f00 */
[----:B-1----:R-:W-:Y:S01]  /*b630*/  HFMA2 R17, -RZ, RZ, 945, 688 ;  /* 0x63626160ff117431 */ /* 0x002fe200000001ff */
[----:B------:R-:W-:Y:S01]  /*b640*/  SHF.R.U64 R4, R8, 0x15, R4 ;  /* 0x0000001508047819 */ /* 0x000fe20000001204 */
[----:B------:R-:W-:Y:S01]  /*b650*/  IMAD.MOV.U32 R8, RZ, RZ, -0x7634d860 ;  /* 0x89cb27a0ff087424 */ /* 0x000fe200078e00ff */
[----:B------:R0:W-:Y:S01]  /*b660*/  STL.64 [R1+0x9c0], R12 ;  /* 0x0009c00c01007387 */ /* 0x0001e20000100a00 */
[----:B------:R-:W-:Y:S01]  /*b670*/  IMAD R5, R14, 0x181a9317, R5 ;  /* 0x181a93170e057824 */ /* 0x000fe200078e0205 */
[----:B------:R-:W-:Y:S01]  /*b680*/  LOP3.LUT R4, R4, 0x7ffffff, RZ, 0xc0, !PT ;  /* 0x07ffffff04047812 */ /* 0x000fe200078ec0ff */
[----:B------:R-:W-:-:S04]  /*b690*/  IMAD.WIDE.U32 R8, R14, -0x5ea76960, R8 ;  /* 0xa15896a00e087825 */ /* 0x000fc800078e0008 */
[----:B--2---:R-:W-:Y:S01]  /*b6a0*/  HFMA2 R11, -RZ, RZ, 14.578125, 10.5625 ;  /* 0x4b4a4948ff0b7431 */ /* 0x004fe200000001ff */
[----:B------:R-:W-:Y:S01]  /*b6b0*/  STL.64 [R1+0x9b8], R24 ;  /* 0x0009b81801007387 */ /* 0x000fe20000100a00 */
[----:B------:R-:W-:Y:S01]  /*b6c0*/  MOV R27, 0x7b7a7978 ;  /* 0x7b7a7978001b7802 */ /* 0x000fe20000000f00 */
[----:B------:R-:W-:Y:S01]  /*b6d0*/  IMAD.MOV.U32 R16, RZ, RZ, 0x5f5e5d5c ;  /* 0x5f5e5d5cff107424 */ /* 0x000fe200078e00ff */
[----:B------:R-:W-:Y:S01]  /*b6e0*/  IADD3 R5, PT, PT, R9, R5, RZ ;  /* 0x0000000509057210 */ /* 0x000fe20007ffe0ff */
[----:B------:R-:W-:Y:S01]  /*b6f0*/  IMAD.MOV.U32 R10, RZ, RZ, 0x47464544 ;  /* 0x47464544ff0a7424 */ /* 0x000fe200078e00ff */
[----:B------:R-:W-:Y:S01]  /*b700*/  LOP3.LUT R4, R4, 0xf8000000, R8, 0xf8, !PT ;  /* 0xf800000004047812 */ /* 0x000fe200078ef808 */
[C---:B------:R-:W-:Y:S01]  /*b710*/  IMAD.WIDE.U32 R8, R14.reuse, -0x4b9ff597, R28 ;  /* 0xb4600a690e087825 */ /* 0x040fe200078e001c */
[----:B------:R-:W-:Y:S01]  /*b720*/  LOP3.LUT R5, R5, 0x1fffff, RZ, 0xc0, !PT ;  /* 0x001fffff05057812 */ /* 0x000fe200078ec0ff */
[----:B------:R1:W-:Y:S01]  /*b730*/  STL.64 [R1+0x9c8], R16 ;  /* 0x0009c81001007387 */ /* 0x0003e20000100a00 */
[----:B------:R-:W-:Y:S01]  /*b740*/  MOV R30, 0xf7f6f5f4 ;  /* 0xf7f6f5f4001e7802 */ /* 0x000fe20000000f00 */
[----:B0-----:R-:W-:Y:S01]  /*b750*/  IMAD R13, R31, 0x3749a7f9, RZ ;  /* 0x3749a7f91f0d7824 */ /* 0x001fe200078e02ff */
[----:B------:R-:W-:Y:S01]  /*b760*/  IADD3 R7, PT, PT, R9, R7, RZ ;  /* 0x0000000709077210 */ /* 0x000fe20007ffe0ff */
[----:B------:R0:W-:Y:S01]  /*b770*/  STL.64 [R1+0x9b0], R10 ;  /* 0x0009b00a01007387 */ /* 0x0001e20000100a00 */
[----:B------:R-:W2:Y:S01]  /*b780*/  I2F.F64.U64 R4, R4 ;  /* 0x0000000400047312 */ /* 0x000ea20000301800 */
[----:B------:R-:W-:Y:S01]  /*b790*/  IMAD R15, R14, 0x2dae45d7, R13 ;  /* 0x2dae45d70e0f7824 */ /* 0x000fe200078e020d */
[----:B------:R-:W-:Y:S01]  /*b7a0*/  SHF.R.U64 R7, R8, 0x15, R7 ;  /* 0x0000001508077819 */ /* 0x000fe20000001207 */
[----:B------:R-:W-:Y:S01]  /*b7b0*/  IMAD.WIDE.U32 R12, R14, 0x3749a7f9, R18 ;  /* 0x3749a7f90e0c7825 */ /* 0x000fe200078e0012 */
[----:B------:R3:W-:Y:S01]  /*b7c0*/  STL.64 [R1+0x9a0], R20 ;  /* 0x0009a01401007387 */ /* 0x0007e20000100a00 */
[----:B------:R-:W-:-:S02]  /*b7d0*/  MOV R18, 0x7f7e7d7c ;  /* 0x7f7e7d7c00127802 */ /* 0x000fc40000000f00 */
[----:B-1----:R-:W-:Y:S01]  /*b7e0*/  MOV R16, 0x559c57e0 ;  /* 0x559c57e000107802 */ /* 0x002fe20000000f00 */
[----:B------:R-:W-:Y:S01]  /*b7f0*/  IMAD.MOV.U32 R17, RZ, RZ, 0x630baad2 ;  /* 0x630baad2ff117424 */ /* 0x000fe200078e00ff */
[----:B------:R-:W-:Y:S01]  /*b800*/  IADD3 R15, PT, PT, R13, R15, RZ ;  /* 0x0000000f0d0f7210 */ /* 0x000fe20007ffe0ff */
[----:B------:R-:W-:Y:S01]  /*b810*/  IMAD.MOV.U32 R23, RZ, RZ, 0x43424140 ;  /* 0x43424140ff177424 */ /* 0x000fe200078e00ff */
[----:B------:R-:W-:Y:S01]  /*b820*/  LOP3.LUT R7, R7, 0x7ffffff, RZ, 0xc0, !PT ;  /* 0x07ffffff07077812 */ /* 0x000fe200078ec0ff */
[----:B0-----:R-:W-:Y:S01]  /*b830*/  IMAD R11, R31, -0x60c7f860, RZ ;  /* 0x9f3807a01f0b7824 */ /* 0x001fe200078e02ff */
[----:B------:R-:W-:Y:S01]  /*b840*/  LOP3.LUT R13, R15, 0xffff, RZ, 0xc0, !PT ;  /* 0x0000ffff0f0d7812 */ /* 0x000fe200078ec0ff */
[----:B------:R-:W-:Y:S01]  /*b850*/  IMAD.WIDE.U32 R16, R14, -0x60c7f860, R16 ;  /* 0x9f3807a00e107825 */ /* 0x000fe200078e0010 */
[----:B--2---:R-:W-:-:S03]  /*b860*/  DMUL R4, R4, 1.1102230246251565404e-16 ;  /* 0x3ca0000004047828 */ /* 0x004fc60000000000 */
[----:B---3--:R-:W-:Y:S01]  /*b870*/  HFMA2 R20, -RZ, RZ, 1894, 1380 ;  /* 0x67666564ff147431 */ /* 0x008fe200000001ff */
[----:B------:R-:W-:Y:S01]  /*b880*/  SHF.R.U32.HI R9, RZ, 0x15, R13 ;  /* 0x00000015ff097819 */ /* 0x000fe2000001160d */
[----:B------:R-:W-:Y:S01]  /*b890*/  IMAD R11, R14, 0x700dc01f, R11 ;  /* 0x700dc01f0e0b7824 */ /* 0x000fe200078e020b */
[----:B------:R0:W-:Y:S01]  /*b8a0*/  STL.64 [R1+0x9a8], R22 ;  /* 0x0009a81601007387 */ /* 0x0001e20000100a00 */
[----:B------:R-:W-:Y:S02]  /*b8b0*/  IMAD.MOV.U32 R21, RZ, RZ, 0x6b6a6968 ;  /* 0x6b6a6968ff157424 */ /* 0x000fe400078e00ff */
[----:B------:R-:W-:Y:S01]  /*b8c0*/  IMAD.MOV.U32 R19, RZ, RZ, -0x7c7d7e80 ;  /* 0x83828180ff137424 */ /* 0x000fe200078e00ff */
[----:B------:R-:W-:Y:S01]  /*b8d0*/  IADD3 R10, PT, PT, R17, R11, RZ ;  /* 0x0000000b110a7210 */ /* 0x000fe20007ffe0ff */
[----:B------:R-:W-:Y:S01]  /*b8e0*/  HFMA2 R11, -RZ, RZ, 0, 0 ;  /* 0x00000000ff0b7431 */ /* 0x000fe200000001ff */
[----:B------:R-:W-:Y:S01]  /*b8f0*/  SHF.R.U64 R17, R12, 0x15, R13 ;  /* 0x000000150c117819 */ /* 0x000fe2000000120d */
[----:B------:R1:W-:Y:S01]  /*b900*/  STL.64 [R1+0x9d0], R20 ;  /* 0x0009d01401007387 */ /* 0x0003e20000100a00 */
[----:B------:R-:W-:-:S02]  /*b910*/  IMAD.MOV.U32 R26, RZ, RZ, 0x77767574 ;  /* 0x77767574ff1a7424 */ /* 0x000fc400078e00ff */
[----:B------:R-:W-:Y:S01]  /*b920*/  LOP3.LUT R16, R17, 0xf8000000, R16, 0xf8, !PT ;  /* 0xf800000011107812 */ /* 0x000fe200078ef810 */
[----:B------:R2:W-:Y:S01]  /*b930*/  STL.64 [R1+0x9e8], R18 ;  /* 0x0009e81201007387 */ /* 0x0005e20000100a00 */
[----:B------:R-:W-:Y:S01]  /*b940*/  LOP3.LUT R17, R9, 0x1fffff, R10, 0xf8, !PT ;  /* 0x001fffff09117812 */ /* 0x000fe200078ef80a */
[----:B------:R-:W-:Y:S02]  /*b950*/  IMAD R9, R31, -0x22633260, RZ ;  /* 0xdd9ccda01f097824 */ /* 0x000fe400078e02ff */
[----:B0-----:R-:W-:Y:S02]  /*b960*/  HFMA2 R23, -RZ, RZ, 15248, 11136 ;  /* 0x73727170ff177431 */ /* 0x001fe400000001ff */
[----:B------:R-:W-:Y:S01]  /*b970*/  IMAD.MOV.U32 R10, RZ, RZ, 0x160 ;  /* 0x00000160ff0a7424 */ /* 0x000fe200078e00ff */
[----:B------:R0:W3:Y:S01]  /*b980*/  I2F.F64.U64 R24, R16 ;  /* 0x0000001000187312 */ /* 0x0000e20000301800 */
[C---:B------:R-:W-:Y:S01]  /*b990*/  IMAD R15, R14.reuse, 0xbb, R9 ;  /* 0x000000bb0e0f7824 */ /* 0x040fe200078e0209 */
[----:B------:R-:W-:Y:S01]  /*b9a0*/  MOV R22, 0x6f6e6d6c ;  /* 0x6f6e6d6c00167802 */ /* 0x000fe20000000f00 */
[----:B------:R-:W-:Y:S01]  /*b9b0*/  IMAD.WIDE.U32 R8, R14, -0x22633260, R10 ;  /* 0xdd9ccda00e087825 */ /* 0x000fe200078e000a */
[----:B------:R-:W-:Y:S01]  /*b9c0*/  DMUL R10, R4, 256 ;  /* 0x40700000040a7828 */ /* 0x000fe20000000000 */
[----:B-1----:R-:W-:Y:S01]  /*b9d0*/  MOV R20, 0x87868584 ;  /* 0x8786858400147802 */ /* 0x002fe20000000f00 */
[----:B------:R1:W-:Y:S01]  /*b9e0*/  STL.64 [R1+0x9e0], R26 ;  /* 0x0009e01a01007387 */ /* 0x0003e20000100a00 */
[----:B------:R-:W-:Y:S01]  /*b9f0*/  IMAD.IADD R4, R9, 0x1, R15 ;  /* 0x0000000109047824 */ /* 0x000fe200078e020f */
[----:B------:R-:W-:Y:S01]  /*ba00*/  LOP3.LUT R8, R7, 0xf8000000, R8, 0xf8, !PT ;  /* 0xf800000007087812 */ /* 0x000fe200078ef808 */
[----:B------:R-:W-:Y:S01]  /*ba10*/  IMAD.MOV.U32 R21, RZ, RZ, -0x74757678 ;  /* 0x8b8a8988ff157424 */ /* 0x000fe200078e00ff */
[----:B------:R4:W-:Y:S01]  /*ba20*/  STL.64 [R1+0x9d8], R22 ;  /* 0x0009d81601007387 */ /* 0x0009e20000100a00 */
[----:B--2---:R-:W-:Y:S01]  /*ba30*/  HFMA2 R18, -RZ, RZ, -0.029876708984375, -0.02203369140625 ;  /* 0xa7a6a5a4ff127431 */ /* 0x004fe200000001ff */
[----:B------:R-:W-:Y:S01]  /*ba40*/  LOP3.LUT R9, R4, 0x1fffff, RZ, 0xc0, !PT ;  /* 0x001fffff04097812 */ /* 0x000fe200078ec0ff */
[----:B0-----:R-:W-:Y:S01]  /*ba50*/  IMAD.MOV.U32 R16, RZ, RZ, -0x60616264 ;  /* 0x9f9e9d9cff107424 */ /* 0x001fe200078e00ff */
[----:B------:R0:W-:Y:S01]  /*ba60*/  STL.64 [R1+0x9f0], R20 ;  /* 0x0009f01401007387 */ /* 0x0001e20000100a00 */
[----:B---3--:R-:W-:Y:S01]  /*ba70*/  DMUL R4, R24, 1.1102230246251565404e-16 ;  /* 0x3ca0000018047828 */ /* 0x008fe20000000000 */
[----:B------:R-:W-:Y:S01]  /*ba80*/  F2F.F32.F64 R10, R10 ;  /* 0x0000000a000a7310 */ /* 0x000fe20000301000 */
[----:B------:R-:W-:Y:S01]  /*ba90*/  MOV R17, 0xa3a2a1a0 ;  /* 0xa3a2a1a000117802 */ /* 0x000fe20000000f00 */
[----:B------:R-:W-:Y:S01]  /*baa0*/  IMAD.MOV.U32 R19, RZ, RZ, -0x54555658 ;  /* 0xabaaa9a8ff137424 */ /* 0x000fe200078e00ff */
[----:B------:R-:W-:Y:S01]  /*bab0*/  MOV R24, 0xbfbebdbc ;  /* 0xbfbebdbc00187802 */ /* 0x000fe20000000f00 */
[----:B------:R-:W-:-:S02]  /*bac0*/  IMAD.MOV.U32 R25, RZ, RZ, -0x3c3d3e40 ;  /* 0xc3c2c1c0ff197424 */ /* 0x000fc400078e00ff */
[----:B-1----:R-:W-:Y:S01]  /*bad0*/  HFMA2 R26, -RZ, RZ, -7.7734375, -5.765625 ;  /* 0xc7c6c5c4ff1a7431 */ /* 0x002fe200000001ff */
[----:B----4-:R-:W-:Y:S01]  /*bae0*/  MOV R22, 0x8f8e8d8c ;  /* 0x8f8e8d8c00167802 */ /* 0x010fe20000000f00 */
[----:B------:R-:W-:Y:S01]  /*baf0*/  DMUL R28, R4, 256 ;  /* 0x40700000041c7828 */ /* 0x000fe20000000000 */
[----:B------:R-:W1:Y:S01]  /*bb00*/  I2F.F64.U64 R8, R8 ;  /* 0x0000000800087312 */ /* 0x000e620000301800 */
[----:B------:R-:W-:Y:S01]  /*bb10*/  HFMA2 R23, -RZ, RZ, -0.00092411041259765625, -0.00067901611328125 ;  /* 0x93929190ff177431 */ /* 0x000fe200000001ff */
[----:B0-----:R-:W-:Y:S01]  /*bb20*/  MOV R20, 0xafaeadac ;  /* 0xafaeadac00147802 */ /* 0x001fe20000000f00 */
[----:B------:R-:W-:Y:S01]  /*bb30*/  HFMA2 R21, -RZ, RZ, -0.240478515625, -0.177734375 ;  /* 0xb3b2b1b0ff157431 */ /* 0x000fe200000001ff */
[----:B------:R0:W-:Y:S01]  /*bb40*/  STL.64 [R1+0xa08], R16 ;  /* 0x000a081001007387 */ /* 0x0001e20000100a00 */
[----:B------:R-:W-:Y:S01]  /*bb50*/  HFMA2 R31, -RZ, RZ, -65344, -48896 ;  /* 0xfbfaf9f8ff1f7431 */ /* 0x000fe200000001ff */
[----:B------:R-:W-:Y:S01]  /*bb60*/  MOV R27, 0xcbcac9c8 ;  /* 0xcbcac9c8001b7802 */ /* 0x000fe20000000f00 */
[----:B------:R-:W-:Y:S01]  /*bb70*/  HFMA2 R15, -RZ, RZ, -0.003711700439453125, -0.0027313232421875 ;  /* 0x9b9a9998ff0f7431 */ /* 0x000fe200000001ff */
[----:B------:R2:W3:Y:S01]  /*bb80*/  F2F.F32.F64 R11, R28 ;  /* 0x0000001c000b7310 */ /* 0x0004e20000301000 */
[----:B------:R4:W-:Y:S01]  /*bb90*/  STL.64 [R1+0x9f8], R22 ;  /* 0x0009f81601007387 */ /* 0x0009e20000100a00 */
[----:B------:R-:W-:-:S03]  /*bba0*/  MOV R14, 0x97969594 ;  /* 0x97969594000e7802 */ /* 0x000fc60000000f00 */
[----:B------:R5:W-:Y:S01]  /*bbb0*/  STL.64 [R1+0xa18], R20 ;  /* 0x000a181401007387 */ /* 0x000be20000100a00 */
[----:B-1----:R-:W-:Y:S01]  /*bbc0*/  DMUL R4, R8, 1.1102230246251565404e-16 ;  /* 0x3ca0000008047828 */ /* 0x002fe20000000000 */
[----:B0-----:R-:W-:Y:S02]  /*bbd0*/  IMAD.MOV.U32 R16, RZ, RZ, 0x3020100 ;  /* 0x03020100ff107424 */ /* 0x001fe400078e00ff */
[----:B------:R0:W-:Y:S01]  /*bbe0*/  STL.64 [R1+0xa10], R18 ;  /* 0x000a101201007387 */ /* 0x0001e20000100a00 */
[----:B--2---:R-:W-:Y:S02]  /*bbf0*/  HFMA2 R28, -RZ, RZ, -8120, -6064 ;  /* 0xefeeedecff1c7431 */ /* 0x004fe400000001ff */
[----:B------:R-:W-:Y:S02]  /*bc00*/  IMAD.MOV.U32 R29, RZ, RZ, -0xc0d0e10 ;  /* 0xf3f2f1f0ff1d7424 */ /* 0x000fe400078e00ff */
[----:B----4-:R-:W-:Y:S01]  /*bc10*/  IMAD.MOV.U32 R22, RZ, RZ, -0x48494a4c ;  /* 0xb7b6b5b4ff167424 */ /* 0x010fe200078e00ff */
[----:B------:R-:W-:Y:S01]  /*bc20*/  MOV R23, 0xbbbab9b8 ;  /* 0xbbbab9b800177802 */ /* 0x000fe20000000f00 */
[----:B------:R-:W-:Y:S01]  /*bc30*/  DMUL R4, R4, 256 ;  /* 0x4070000004047828 */ /* 0x000fe20000000000 */
[----:B------:R1:W-:Y:S01]  /*bc40*/  STL.64 [R1+0xa28], R24 ;  /* 0x000a281801007387 */ /* 0x0003e20000100a00 */
[----:B-----5:R-:W-:Y:S01]  /*bc50*/  HFMA2 R20, -RZ, RZ, -503.5, -375 ;  /* 0xdfdedddcff147431 */ /* 0x020fe200000001ff */
[----:B------:R-:W-:-:S02]  /*bc60*/  MOV R21, 0xe3e2e1e0 ;  /* 0xe3e2e1e000157802 */ /* 0x000fc40000000f00 */
[----:B------:R2:W-:Y:S01]  /*bc70*/  STL.64 [R1+0xa20], R22 ;  /* 0x000a201601007387 */ /* 0x0005e20000100a00 */
[----:B------:R4:W5:Y:S01]  /*bc80*/  F2F.F32.F64 R8, R4 ;  /* 0x0000000400087310 */ /* 0x0009620000301000 */
[----:B0-----:R-:W-:Y:S01]  /*bc90*/  MOV R18, 0xd7d6d5d4 ;  /* 0xd7d6d5d400127802 */ /* 0x001fe20000000f00 */
[----:B------:R-:W-:Y:S01]  /*bca0*/  IMAD.MOV.U32 R19, RZ, RZ, -0x24252628 ;  /* 0xdbdad9d8ff137424 */ /* 0x000fe200078e00ff */
[----:B------:R-:W-:Y:S01]  /*bcb0*/  STL.64 [R1+0xa30], R26 ;  /* 0x000a301a01007387 */ /* 0x000fe20000100a00 */
[----:B-1----:R-:W-:-:S03]  /*bcc0*/  MOV R24, 0xfffefdfc ;  /* 0xfffefdfc00187802 */ /* 0x002fc60000000f00 */
[----:B------:R-:W-:Y:S01]  /*bcd0*/  STL.64 [R1+0xa40], R18 ;  /* 0x000a401201007387 */ /* 0x000fe20000100a00 */
[----:B----4-:R-:W-:Y:S02]  /*bce0*/  HFMA2 R4, -RZ, RZ, 0, 6.55651092529296875e-07 ;  /* 0x0000000bff047431 */ /* 0x010fe400000001ff */
[----:B--2---:R-:W-:Y:S01]  /*bcf0*/  IMAD.MOV.U32 R22, RZ, RZ, -0x18191a1c ;  /* 0xe7e6e5e4ff167424 */ /* 0x004fe200078e00ff */
[----:B------:R-:W-:Y:S01]  /*bd00*/  MOV R23, 0xebeae9e8 ;  /* 0xebeae9e800177802 */ /* 0x000fe20000000f00 */
[----:B------:R-:W-:Y:S01]  /*bd10*/  STL.64 [R1+0xa48], R20 ;  /* 0x000a481401007387 */ /* 0x000fe20000100a00 */
[----:B------:R-:W-:-:S03]  /*bd20*/  MOV R5, 0x0 ;  /* 0x0000000000057802 */ /* 0x000fc60000000f00 */
[----:B------:R-:W-:Y:S04]  /*bd30*/  STL.64 [R1+0xa50], R22 ;  /* 0x000a501601007387 */ /* 0x000fe80000100a00 */
[----:B------:R-:W-:Y:S04]  /*bd40*/  STL.64 [R1+0xa58], R28 ;  /* 0x000a581c01007387 */ /* 0x000fe80000100a00 */
[----:B------:R-:W-:Y:S04]  /*bd50*/  STL.64 [R1+0xa60], R30 ;  /* 0x000a601e01007387 */ /* 0x000fe80000100a00 */
[----:B------:R-:W-:Y:S04]  /*bd60*/  STL [R1+0x96c], R16 ;  /* 0x00096c1001007387 */ /* 0x000fe80000100800 */
[----:B------:R-:W-:Y:S04]  /*bd70*/  STL [R1+0xa68], R24 ;  /* 0x000a681801007387 */ /* 0x000fe80000100800 */
[----:B---3--:R-:W-:Y:S04]  /*bd80*/  STL.64 [R1+0xa70], R10 ;  /* 0x000a700a01007387 */ /* 0x008fe80000100a00 */
[----:B-----5:R-:W-:Y:S04]  /*bd90*/  STL [R1+0xa6c], R8 ;  /* 0x000a6c0801007387 */ /* 0x020fe80000100800 */
[----:B------:R0:W-:Y:S02]  /*bda0*/  STL.64 [R1+0xa00], R14 ;  /* 0x000a000e01007387 */ /* 0x0001e40000100a00 */
[----:B0-----:R-:W-:-:S02]  /*bdb0*/  HFMA2 R15, -RZ, RZ, -62.5625, -46.5 ;  /* 0xd3d2d1d0ff0f7431 */ /* 0x001fc400000001ff */
[----:B------:R-:W-:-:S05]  /*bdc0*/  IMAD.MOV.U32 R14, RZ, RZ, -0x30313234 ;  /* 0xcfcecdccff0e7424 */ /* 0x000fca00078e00ff */
[----:B------:R0:W-:Y:S02]  /*bdd0*/  STL.64 [R1+0xa38], R14 ;  /* 0x000a380e01007387 */ /* 0x0001e40000100a00 */
[----:B0-----:R-:W-:Y:S01]  /*bde0*/  MOV R14, R12 ;  /* 0x0000000c000e7202 */ /* 0x001fe20000000f00 */
[----:B------:R-:W-:-:S07]  /*bdf0*/  IMAD.MOV.U32 R12, RZ, RZ, RZ ;  /* 0x000000ffff0c7224 */ /* 0x000fce00078e00ff */
.L_x_49:
        /* <DEDUP_REMOVED lines=29> */
.L_x_45:
        /* <DEDUP_REMOVED lines=12> */
.L_x_46:
        /* <DEDUP_REMOVED lines=35> */
[----:B------:R-:W-:-:S02]  /*c2c0*/  IMAD R20, R15, -0x4b9ff597, RZ ;  /* 0xb4600a690f147824 */ /* 0x000fc400078e02ff */
[----:B------:R-:W-:Y:S02]  /*c2d0*/  HFMA2 R15, -RZ, RZ, 0, 3.814697265625e-06 ;  /* 0x00000040ff0f7431 */ /* 0x000fe400000001ff */
[----:B------:R-:W-:Y:S01]  /*c2e0*/  IMAD.MOV.U32 R14, RZ, RZ, -0x6bd21946 ;  /* 0x942de6baff0e7424 */ /* 0x000fe200078e00ff */
[----:B0-----:R-:W-:Y:S01]  /*c2f0*/  IADD3 R13, PT, PT, RZ, -R24, RZ ;  /* 0x80000018ff0d7210 */ /* 0x001fe20007ffe0ff */
[C---:B-1----:R-:W-:Y:S01]  /*c300*/  IMAD R7, R19.reuse, 0x7760bb20, R20 ;  /* 0x7760bb2013077824 */ /* 0x042fe200078e0214 */
[----:B------:R-:W-:Y:S01]  /*c310*/  PLOP3.LUT P2, PT, PT, PT, PT, 0x8, 0x80 ;  /* 0x000000000080781c */ /* 0x000fe20003f4e170 */
        /* <DEDUP_REMOVED lines=59> */
.L_x_47:
[----:B------:R-:W-:Y:S01]  /*c6d0*/  IMAD R13, R13, -0x21131993, RZ ;  /* 0xdeece66d0d0d7824 */ /* 0x000fe200078e02ff */
[----:B0-----:R-:W-:Y:S01]  /*c6e0*/  MOV R7, 0x96c ;  /* 0x0000096c00077802 */ /* 0x001fe20000000f00 */
[----:B------:R-:W-:-:S04]  /*c6f0*/  IMAD.WIDE.U32 R8, R14, -0x21131993, R4 ;  /* 0xdeece66d0e087825 */ /* 0x000fc800078e0004 */
[----:B------:R-:W-:Y:S01]  /*c700*/  IMAD R13, R14, 0x5, R13 ;  /* 0x000000050e0d7824 */ /* 0x000fe200078e020d */
[----:B------:R-:W-:-:S03]  /*c710*/  MOV R14, R8 ;  /* 0x00000008000e7202 */ /* 0x000fc60000000f00 */
[----:B------:R-:W-:-:S05]  /*c720*/  IMAD.IADD R13, R9, 0x1, R13 ;  /* 0x00000001090d7824 */ /* 0x000fca00078e020d */
[----:B------:R-:W-:-:S07]  /*c730*/  LOP3.LUT R13, R13, 0xffff, RZ, 0xc0, !PT ;  /* 0x0000ffff0d0d7812 */ /* 0x000fce00078ec0ff */
.L_x_48:
        /* <DEDUP_REMOVED lines=8> */
[----:B------:R-:W-:-:S05]  /*c7c0*/  UMOV UR4, URZ ;  /* 0x000000ff00047c82 */ /* 0x000fca0008000000 */
.L_x_55:
[C---:B0-----:R-:W-:Y:S01]  /*c7d0*/  IMAD R7, R13.reuse, -0x22633260, RZ ;  /* 0xdd9ccda00d077824 */ /* 0x041fe200078e02ff */
[----:B------:R-:W-:Y:S01]  /*c7e0*/  UIMAD UR6, UR4, 0x10c, UR9 ;  /* 0x0000010c040678a4 */ /* 0x000fe2000f8e0209 */
[----:B------:R-:W-:Y:S02]  /*c7f0*/  HFMA2 R8, -RZ, RZ, -0.00101947784423828125, -1722 ;  /* 0x942de6baff087431 */ /* 0x000fe400000001ff */
[----:B------:R-:W-:Y:S02]  /*c800*/  IMAD R15, R13, -0x4b9ff597, RZ ;  /* 0xb4600a690d0f7824 */ /* 0x000fe400078e02ff */
[----:B------:R-:W-:Y:S02]  /*c810*/  HFMA2 R5, -RZ, RZ, 0, 0 ;  /* 0x00000000ff057431 */ /* 0x000fe400000001ff */
[----:B------:R-:W-:Y:S02]  /*c820*/  IMAD R21, R14, 0xbb, R7 ;  /* 0x000000bb0e157824 */ /* 0x000fe400078e0207 */
[----:B------:R-:W-:-:S02]  /*c830*/  HFMA2 R7, -RZ, RZ, 0.000430583953857421875, 0.00030803680419921875 ;  /* 0x0f0e0d0cff077431 */ /* 0x000fc400000001ff */
[----:B------:R-:W-:Y:S02]  /*c840*/  IMAD.MOV.U32 R9, RZ, RZ, 0x40 ;  /* 0x00000040ff097424 */ /* 0x000fe400078e00ff */
[----:B------:R-:W-:Y:S02]  /*c850*/  HFMA2 R10, -RZ, RZ, -0.00017678737640380859375, 0.02978515625 ;  /* 0x89cb27a0ff0a7431 */ /* 0x000fe400000001ff */
[C---:B------:R-:W-:Y:S02]  /*c860*/  IMAD R27, R13.reuse, 0x772c5f11, RZ ;  /* 0x772c5f110d1b7824 */ /* 0x040fe400078e02ff */
[----:B------:R-:W-:Y:S02]  /*c870*/  HFMA2 R17, -RZ, RZ, 901.5, -0.05328369140625 ;  /* 0x630baad2ff117431 */ /* 0x000fe400000001ff */
[C---:B------:R-:W-:Y:S01]  /*c880*/  IMAD R25, R13.reuse, -0x5ea76960, RZ ;  /* 0xa15896a00d197824 */ /* 0x040fe200078e02ff */
[----:B------:R-:W-:Y:S01]  /*c890*/  MOV R4, 0x160 ;  /* 0x0000016000047802 */ /* 0x000fe20000000f00 */
[----:B------:R0:W-:Y:S01]  /*c8a0*/  STL [UR6+0xa84], R7 ;  /* 0x000a8407ff007987 */ /* 0x0001e20008100806 */
[C---:B------:R-:W-:Y:S01]  /*c8b0*/  IMAD R31, R13.reuse, 0x3749a7f9, RZ ;  /* 0x3749a7f90d1f7824 */ /* 0x040fe200078e02ff */
[----:B------:R-:W-:Y:S01]  /*c8c0*/  MOV R16, 0x559c57e0 ;  /* 0x559c57e000107802 */ /* 0x000fe20000000f00 */
[----:B------:R-:W-:Y:S01]  /*c8d0*/  IMAD R29, R13, -0x60c7f860, RZ ;  /* 0x9f3807a00d1d7824 */ /* 0x000fe200078e02ff */
[----:B------:R-:W-:Y:S01]  /*c8e0*/  MOV R13, 0x89712d38 ;  /* 0x89712d38000d7802 */ /* 0x000fe20000000f00 */
[----:B------:R-:W-:Y:S01]  /*c8f0*/  IMAD.MOV.U32 R12, RZ, RZ, 0x73c4cd04 ;  /* 0x73c4cd04ff0c7424 */ /* 0x000fe200078e00ff */
[----:B------:R-:W-:Y:S01]  /*c900*/  MOV R19, 0x699d1761 ;  /* 0x699d176100137802 */ /* 0x000fe20000000f00 */
[----:B------:R-:W-:-:S02]  /*c910*/  IMAD R23, R14, 0x7760bb20, R15 ;  /* 0x7760bb200e177824 */ /* 0x000fc400078e020f */
[----:B------:R-:W-:Y:S02]  /*c920*/  HFMA2 R20, -RZ, RZ, 4.589557647705078125e-05, 1.52587890625e-05 ;  /* 0x03020100ff147431 */ /* 0x000fe400000001ff */
[----:B0-----:R-:W-:Y:S01]  /*c930*/  IMAD.MOV.U32 R7, RZ, RZ, 0x37363534 ;  /* 0x37363534ff077424 */ /* 0x001fe200078e00ff */
[----:B------:R-:W-:Y:S01]  /*c940*/  MOV R24, 0xb0a0908 ;  /* 0x0b0a090800187802 */ /* 0x000fe20000000f00 */
[----:B------:R-:W-:-:S04]  /*c950*/  IMAD.WIDE.U32 R8, R14, -0x4b9ff597, R8 ;  /* 0xb4600a690e087825 */ /* 0x000fc800078e0008 */
[----:B------:R-:W-:Y:S01]  /*c960*/  HFMA2 R26, -RZ, RZ, 0.003467559814453125, 0.0024871826171875 ;  /* 0x1b1a1918ff1a7431 */ /* 0x000fe200000001ff */
[----:B------:R-:W-:Y:S01]  /*c970*/  MOV R30, 0x2f2e2d2c ;  /* 0x2f2e2d2c001e7802 */ /* 0x000fe20000000f00 */
[----:B------:R0:W-:Y:S01]  /*c980*/  STL [UR6+0xaac], R7 ;  /* 0x000aac07ff007987 */ /* 0x0001e20008100806 */
[----:B------:R-:W-:Y:S02]  /*c990*/  IMAD.MOV.U32 R11, RZ, RZ, 0x2501550a ;  /* 0x2501550aff0b7424 */ /* 0x000fe400078e00ff */
[----:B------:R-:W-:Y:S02]  /*c9a0*/  HFMA2 R32, -RZ, RZ, 0.224853515625, 0.162109375 ;  /* 0x33323130ff207431 */ /* 0x000fe400000001ff */
[C---:B------:R-:W-:Y:S01]  /*c9b0*/  IMAD R27, R14.reuse, 0x530f32eb, R27 ;  /* 0x530f32eb0e1b7824 */ /* 0x040fe200078e021b */
[----:B------:R1:W-:Y:S01]  /*c9c0*/  STL [UR6+0xa78], R20 ;  /* 0x000a7814ff007987 */ /* 0x0003e20008100806 */
[----:B------:R-:W-:Y:S01]  /*c9d0*/  IMAD.WIDE.U32 R12, R14, 0x772c5f11, R12 ;  /* 0x772c5f110e0c7825 */ /* 0x000fe200078e000c */
[----:B------:R-:W-:Y:S01]  /*c9e0*/  UIADD3 UR4, UPT, UPT, UR4, 0x1, URZ ;  /* 0x0000000104047890 */ /* 0x000fe2000fffe0ff */
[----:B0-----:R-:W-:-:S02]  /*c9f0*/  MOV R7, 0x5f5e5d5c ;  /* 0x5f5e5d5c00077802 */ /* 0x001fc40000000f00 */
[----:B------:R-:W-:Y:S01]  /*ca00*/  IMAD.MOV.U32 R18, RZ, RZ, 0x7168255e ;  /* 0x7168255eff127424 */ /* 0x000fe200078e00ff */
[----:B------:R-:W-:Y:S01]  /*ca10*/  STL [UR6+0xa80], R24 ;  /* 0x000a8018ff007987 */ /* 0x000fe20008100806 */
[C---:B------:R-:W-:Y:S01]  /*ca20*/  IMAD.WIDE.U32 R4, R14.reuse, -0x22633260, R4 ;  /* 0xdd9ccda00e047825 */ /* 0x040fe200078e0004 */
[----:B-1----:R-:W-:Y:S01]  /*ca30*/  MOV R20, 0x23222120 ;  /* 0x2322212000147802 */ /* 0x002fe20000000f00 */
[----:B------:R-:W-:Y:S01]  /*ca40*/  UISETP.NE.AND UP1, UPT, UR4, 0x10, UPT ;  /* 0x000000100400788c */ /* 0x000fe2000bf25270 */
[----:B------:R0:W-:Y:S01]  /*ca50*/  STL [UR6+0xad4], R7 ;  /* 0x000ad407ff007987 */ /* 0x0001e20008100806 */
[C---:B------:R-:W-:Y:S01]  /*ca60*/  IMAD R25, R14.reuse, 0x181a9317, R25 ;  /* 0x181a93170e197824 */ /* 0x040fe200078e0219 */
[----:B------:R-:W-:Y:S01]  /*ca70*/  IADD3 R5, PT, PT, R5, R21, RZ ;  /* 0x0000001505057210 */ /* 0x000fe20007ffe0ff */
[C---:B------:R-:W-:Y:S01]  /*ca80*/  IMAD.WIDE.U32 R10, R14.reuse, -0x5ea76960, R10 ;  /* 0xa15896a00e0a7825 */ /* 0x040fe200078e000a */
[----:B------:R1:W-:Y:S01]  /*ca90*/  STL [UR6+0xa98], R20 ;  /* 0x000a9814ff007987 */ /* 0x0003e20008100806 */
[----:B------:R-:W-:Y:S01]  /*caa0*/  MOV R21, 0xd7d6d5d4 ;  /* 0xd7d6d5d400157802 */ /* 0x000fe20000000f00 */
[----:B------:R-:W-:Y:S01]  /*cab0*/  UMOV UR5, URZ ;  /* 0x000000ff00057c82 */ /* 0x000fe20008000000 */
[C---:B------:R-:W-:Y:S01]  /*cac0*/  IMAD R31, R14.reuse, 0x2dae45d7, R31 ;  /* 0x2dae45d70e1f7824 */ /* 0x040fe200078e021f */
[----:B0-----:R-:W-:Y:S01]  /*cad0*/  IADD3 R7, PT, PT, R9, R23, RZ ;  /* 0x0000001709077210 */ /* 0x001fe20007ffe0ff */
[C---:B------:R-:W-:Y:S01]  /*cae0*/  IMAD R29, R14.reuse, 0x700dc01f, R29 ;  /* 0x700dc01f0e1d7824 */ /* 0x040fe200078e021d */
[----:B------:R-:W-:Y:S01]  /*caf0*/  IADD3 R9, PT, PT, R13, R27, RZ ;  /* 0x0000001b0d097210 */ /* 0x000fe20007ffe0ff */
[----:B------:R-:W-:Y:S01]  /*cb00*/  IMAD.WIDE.U32 R16, R14, -0x60c7f860, R16 ;  /* 0x9f3807a00e107825 */ /* 0x000fe200078e0010 */
[----:B------:R-:W-:-:S03]  /*cb10*/  SHF.R.U64 R7, R8, 0x15, R7 ;  /* 0x0000001508077819 */ /* 0x000fc60000001207 */
[----:B-1----:R-:W-:Y:S01]  /*cb20*/  HFMA2 R20, -RZ, RZ, 14.578125, 10.5625 ;  /* 0x4b4a4948ff147431 */ /* 0x002fe200000001ff */
[----:B------:R-:W-:Y:S01]  /*cb30*/  SHF.R.U64 R9, R12, 0x15, R9 ;  /* 0x000000150c097819 */ /* 0x000fe20000001209 */
[----:B------:R-:W-:Y:S01]  /*cb40*/  IMAD.WIDE.U32 R14, R14, 0x3749a7f9, R18 ;  /* 0x3749a7f90e0e7825 */ /* 0x000fe200078e0012 */
[----:B------:R-:W-:Y:S01]  /*cb50*/  LOP3.LUT R7, R7, 0x7ffffff, RZ, 0xc0, !PT ;  /* 0x07ffffff07077812 */ /* 0x000fe200078ec0ff */
[----:B------:R-:W-:Y:S01]  /*cb60*/  STL [UR6+0xaa4], R30 ;  /* 0x000aa41eff007987 */ /* 0x000fe20008100806 */
[----:B------:R-:W-:Y:S01]  /*cb70*/  LOP3.LUT R9, R9, 0x7ffffff, RZ, 0xc0, !PT ;  /* 0x07ffffff09097812 */ /* 0x000fe200078ec0ff */
[----:B------:R-:W-:Y:S01]  /*cb80*/  IMAD.MOV.U32 R18, RZ, RZ, 0x13121110 ;  /* 0x13121110ff127424 */ /* 0x000fe200078e00ff */
[----:B------:R-:W-:Y:S01]  /*cb90*/  IADD3 R13, PT, PT, R15, R31, RZ ;  /* 0x0000001f0f0d7210 */ /* 0x000fe20007ffe0ff */
[----:B------:R-:W-:Y:S01]  /*cba0*/  IMAD.MOV.U32 R22, RZ, RZ, 0x7060504 ;  /* 0x07060504ff167424 */ /* 0x000fe200078e00ff */
[----:B------:R-:W-:Y:S01]  /*cbb0*/  LOP3.LUT R4, R7, 0xf8000000, R4, 0xf8, !PT ;  /* 0xf800000007047812 */ /* 0x000fe200078ef804 */
[----:B------:R0:W-:Y:S01]  /*cbc0*/  STL [UR6+0xac0], R20 ;  /* 0x000ac014ff007987 */ /* 0x0001e20008100806 */
[----:B------:R-:W-:Y:S01]  /*cbd0*/  IADD3 R7, PT, PT, R11, R25, RZ ;  /* 0x000000190b077210 */ /* 0x000fe20007ffe0ff */
[----:B------:R-:W-:Y:S01]  /*cbe0*/  IMAD.MOV.U32 R28, RZ, RZ, 0x1f1e1d1c ;  /* 0x1f1e1d1cff1c7424 */ /* 0x000fe200078e00ff */
[----:B------:R-:W-:Y:S01]  /*cbf0*/  LOP3.LUT R13, R13, 0xffff, RZ, 0xc0, !PT ;  /* 0x0000ffff0d0d7812 */ /* 0x000fe200078ec0ff */
[----:B------:R-:W-:Y:S01]  /*cc00*/  STL [UR6+0xa88], R18 ;  /* 0x000a8812ff007987 */ /* 0x000fe20008100806 */
[----:B------:R-:W-:Y:S01]  /*cc10*/  LOP3.LUT R8, R9, 0xf8000000, R10, 0xf8, !PT ;  /* 0xf800000009087812 */ /* 0x000fe200078ef80a */
[----:B------:R-:W-:Y:S01]  /*cc20*/  IMAD.MOV.U32 R24, RZ, RZ, 0x2b2a2928 ;  /* 0x2b2a2928ff187424 */ /* 0x000fe200078e00ff */
[----:B------:R-:W-:Y:S01]  /*cc30*/  LOP3.LUT R9, R7, 0x1fffff, RZ, 0xc0, !PT ;  /* 0x001fffff07097812 */ /* 0x000fe200078ec0ff */
[----:B0-----:R-:W-:Y:S01]  /*cc40*/  IMAD.MOV.U32 R20, RZ, RZ, 0x73727170 ;  /* 0x73727170ff147424 */ /* 0x001fe200078e00ff */
[--C-:B------:R-:W-:Y:S01]  /*cc50*/  SHF.R.U64 R11, R14, 0x15, R13.reuse ;  /* 0x000000150e0b7819 */ /* 0x100fe2000000120d */
[----:B------:R0:W-:Y:S01]  /*cc60*/  STL [UR6+0xa7c], R22 ;  /* 0x000a7c16ff007987 */ /* 0x0001e20008100806 */
[----:B------:R-:W-:Y:S01]  /*cc70*/  IADD3 R12, PT, PT, R17, R29, RZ ;  /* 0x0000001d110c7210 */ /* 0x000fe20007ffe0ff */
[----:B------:R-:W-:Y:S01]  /*cc80*/  HFMA2 R30, -RZ, RZ, 117.375, 85.25 ;  /* 0x57565554ff1e7431 */ /* 0x000fe200000001ff */
[----:B------:R-:W-:Y:S01]  /*cc90*/  SHF.R.U32.HI R7, RZ, 0x15, R13 ;  /* 0x00000015ff077819 */ /* 0x000fe2000001160d */
[----:B------:R-:W1:Y:S01]  /*cca0*/  I2F.F64.U64 R8, R8 ;  /* 0x0000000800087312 */ /* 0x000e620000301800 */
[----:B------:R-:W-:Y:S01]  /*ccb0*/  LOP3.LUT R10, R11, 0xf8000000, R16, 0xf8, !PT ;  /* 0xf80000000b0a7812 */ /* 0x000fe200078ef810 */
[----:B------:R2:W-:Y:S01]  /*ccc0*/  STL [UR6+0xae8], R20 ;  /* 0x000ae814ff007987 */ /* 0x0005e20008100806 */
[----:B------:R-:W-:Y:S01]  /*ccd0*/  LOP3.LUT R11, R7, 0x1fffff, R12, 0xf8, !PT ;  /* 0x001fffff070b7812 */ /* 0x000fe200078ef80c */
[----:B0-----:R-:W-:Y:S01]  /*cce0*/  HFMA2 R22, -RZ, RZ, 0.027923583984375, 0.02008056640625 ;  /* 0x27262524ff167431 */ /* 0x001fe200000001ff */
[----:B------:R-:W-:Y:S01]  /*ccf0*/  LOP3.LUT R5, R5, 0x1fffff, RZ, 0xc0, !PT ;  /* 0x001fffff05057812 */ /* 0x000fe200078ec0ff */
[----:B------:R0:W-:Y:S01]  /*cd00*/  STL [UR6+0xa94], R28 ;  /* 0x000a941cff007987 */ /* 0x0001e20008100806 */
[----:B------:R-:W-:Y:S01]  /*cd10*/  MOV R19, 0x17161514 ;  /* 0x1716151400137802 */ /* 0x000fe20000000f00 */
[----:B------:R-:W-:Y:S01]  /*cd20*/  IMAD.MOV.U32 R15, RZ, RZ, -0x4c4d4e50 ;  /* 0xb3b2b1b0ff0f7424 */ /* 0x000fe200078e00ff */
[----:B------:R-:W3:Y:S01]  /*cd30*/  I2F.F64.U64 R10, R10 ;  /* 0x0000000a000a7312 */ /* 0x000ee20000301800 */
[----:B------:R-:W-:Y:S01]  /*cd40*/  MOV R18, 0x3b3a3938 ;  /* 0x3b3a393800127802 */ /* 0x000fe20000000f00 */
[----:B------:R4:W-:Y:S01]  /*cd50*/  STL [UR6+0xa9c], R22 ;  /* 0x000a9c16ff007987 */ /* 0x0009e20008100806 */
[----:B--2---:R-:W-:Y:S01]  /*cd60*/  MOV R20, 0x9b9a9998 ;  /* 0x9b9a999800147802 */ /* 0x004fe20000000f00 */
[----:B------:R-:W-:Y:S01]  /*cd70*/  IMAD.MOV.U32 R12, RZ, RZ, -0x44454648 ;  /* 0xbbbab9b8ff0c7424 */ /* 0x000fe200078e00ff */
[----:B0-----:R-:W-:Y:S01]  /*cd80*/  MOV R28, 0x47464544 ;  /* 0x47464544001c7802 */ /* 0x001fe20000000f00 */
[----:B------:R0:W-:Y:S01]  /*cd90*/  STL [UR6+0xa8c], R19 ;  /* 0x000a8c13ff007987 */ /* 0x0001e20008100806 */
[----:B-1----:R-:W-:Y:S01]  /*cda0*/  DMUL R8, R8, 1.1102230246251565404e-16 ;  /* 0x3ca0000008087828 */ /* 0x002fe20000000000 */
[----:B------:R-:W1:Y:S01]  /*cdb0*/  I2F.F64.U64 R4, R4 ;  /* 0x0000000400047312 */ /* 0x000e620000301800 */
[----:B------:R-:W-:Y:S01]  /*cdc0*/  HFMA2 R17, -RZ, RZ, -3.87890625, -2.875 ;  /* 0xc3c2c1c0ff117431 */ /* 0x000fe200000001ff */
[----:B------:R2:W-:Y:S01]  /*cdd0*/  STL [UR6+0xab0], R18 ;  /* 0x000ab012ff007987 */ /* 0x0005e20008100806 */
[----:B----4-:R-:W-:Y:S01]  /*cde0*/  IMAD.MOV.U32 R22, RZ, RZ, 0x4f4e4d4c ;  /* 0x4f4e4d4cff167424 */ /* 0x010fe200078e00ff */
[----:B------:R-:W-:Y:S01]  /*cdf0*/  MOV R16, 0xbfbebdbc ;  /* 0xbfbebdbc00107802 */ /* 0x000fe20000000f00 */
[----:B------:R-:W-:-:S02]  /*ce00*/  IMAD.MOV.U32 R33, RZ, RZ, -0x68696a6c ;  /* 0x97969594ff217424 */ /* 0x000fc400078e00ff */
[----:B0-----:R-:W-:Y:S01]  /*ce10*/  HFMA2 R19, -RZ, RZ, 1.810546875, 1.30859375 ;  /* 0x3f3e3d3cff137431 */ /* 0x001fe200000001ff */
[----:B---3--:R-:W-:Y:S01]  /*ce20*/  DMUL R10, R10, 1.1102230246251565404e-16 ;  /* 0x3ca000000a0a7828 */ /* 0x008fe20000000000 */
[----:B------:R0:W-:Y:S01]  /*ce30*/  STL [UR6+0xaa0], R24 ;  /* 0x000aa018ff007987 */ /* 0x0001e20008100806 */
[----:B------:R-:W-:Y:S01]  /*ce40*/  DMUL R8, R8, 256 ;  /* 0x4070000008087828 */ /* 0x000fe20000000000 */
[----:B--2---:R-:W-:Y:S02]  /*ce50*/  HFMA2 R18, -RZ, RZ, 945, 688 ;  /* 0x63626160ff127431 */ /* 0x004fe400000001ff */
[----:B------:R2:W-:Y:S01]  /*ce60*/  STL [UR6+0xb10], R20 ;  /* 0x000b1014ff007987 */ /* 0x0005e20008100806 */
[----:B-1----:R-:W-:-:S03]  /*ce70*/  DMUL R4, R4, 1.1102230246251565404e-16 ;  /* 0x3ca0000004047828 */ /* 0x002fc60000000000 */
[----:B------:R1:W-:Y:S01]  /*ce80*/  STL [UR6+0xab4], R19 ;  /* 0x000ab413ff007987 */ /* 0x0003e20008100806 */
[----:B------:R-:W-:Y:S01]  /*ce90*/  DMUL R10, R10, 256 ;  /* 0x407000000a0a7828 */ /* 0x000fe20000000000 */
[----:B0-----:R-:W-:Y:S01]  /*cea0*/  MOV R24, 0x53525150 ;  /* 0x5352515000187802 */ /* 0x001fe20000000f00 */
[----:B------:R0:W-:Y:S01]  /*ceb0*/  F2F.F32.F64 R8, R8 ;  /* 0x0000000800087310 */ /* 0x0001e20000301000 */
[----:B------:R3:W-:Y:S01]  /*cec0*/  STL [UR6+0xad8], R18 ;  /* 0x000ad812ff007987 */ /* 0x0007e20008100806 */
[----:B--2---:R-:W-:Y:S01]  /*ced0*/  HFMA2 R20, -RZ, RZ, -0.48193359375, -0.3564453125 ;  /* 0xb7b6b5b4ff147431 */ /* 0x004fe200000001ff */
[----:B------:R-:W-:Y:S01]  /*cee0*/  DMUL R4, R4, 256 ;  /* 0x4070000004047828 */ /* 0x000fe20000000000 */
[----:B-1----:R-:W-:Y:S01]  /*cef0*/  IMAD.MOV.U32 R19, RZ, RZ, 0x67666564 ;  /* 0x67666564ff137424 */ /* 0x002fe200078e00ff */
[----:B------:R1:W-:Y:S03]  /*cf00*/  STL [UR6+0xa90], R26 ;  /* 0x000a901aff007987 */ /* 0x0003e60008100806 */
[----:B------:R-:W-:Y:S01]  /*cf10*/  F2F.F32.F64 R10, R10 ;  /* 0x0000000a000a7310 */ /* 0x000fe20000301000 */
[----:B---3--:R-:W-:Y:S01]  /*cf20*/  HFMA2 R18, -RZ, RZ, -0.00011479854583740234375, -8.41617584228515625e-05 ;  /* 0x87868584ff127431 */ /* 0x008fe200000001ff */
[----:B------:R2:W-:Y:S01]  /*cf30*/  STL [UR6+0xadc], R19 ;  /* 0x000adc13ff007987 */ /* 0x0005e20008100806 */
[----:B0-----:R-:W-:-:S02]  /*cf40*/  HFMA2 R9, -RZ, RZ, -8120, -6064 ;  /* 0xefeeedecff097431 */ /* 0x001fc400000001ff */
[----:B-1----:R-:W-:Y:S01]  /*cf50*/  IMAD.MOV.U32 R26, RZ, RZ, 0x43424140 ;  /* 0x43424140ff1a7424 */ /* 0x002fe200078e00ff */
[----:B------:R0:W-:Y:S02]  /*cf60*/  STL [UR6+0xabc], R28 ;  /* 0x000abc1cff007987 */ /* 0x0001e40008100806 */
[----:B------:R1:W3:Y:S01]  /*cf70*/  F2F.F32.F64 R7, R4 ;  /* 0x0000000400077310 */ /* 0x0002e20000301000 */
[----:B--2---:R-:W-:Y:S01]  /*cf80*/  IMAD.MOV.U32 R19, RZ, RZ, -0x74757678 ;  /* 0x8b8a8988ff137424 */ /* 0x004fe200078e00ff */
[----:B------:R2:W-:Y:S04]  /*cf90*/  STL [UR6+0xafc], R18 ;  /* 0x000afc12ff007987 */ /* 0x0005e80008100806 */
[----:B------:R4:W-:Y:S01]  /*cfa0*/  STL [UR6+0xb00], R19 ;  /* 0x000b0013ff007987 */ /* 0x0009e20008100806 */
[----:B0-----:R-:W-:-:S02]  /*cfb0*/  HFMA2 R28, -RZ, RZ, 7608, 5552 ;  /* 0x6f6e6d6cff1c7431 */ /* 0x001fc400000001ff */
[----:B-1----:R-:W-:Y:S01]  /*cfc0*/  IMAD.MOV.U32 R5, RZ, RZ, -0x20212224 ;  /* 0xdfdedddcff057424 */ /* 0x002fe200078e00ff */
[----:B------:R0:W-:Y:S01]  /*cfd0*/  STL [UR6+0xac4], R22 ;  /* 0x000ac416ff007987 */ /* 0x0001e20008100806 */
[----:B--2---:R-:W-:Y:S01]  /*cfe0*/  IMAD.MOV.U32 R18, RZ, RZ, -0x54555658 ;  /* 0xabaaa9a8ff127424 */ /* 0x004fe200078e00ff */
[----:B------:R-:W-:Y:S01]  /*cff0*/  MOV R4, 0xdbdad9d8 ;  /* 0xdbdad9d800047802 */ /* 0x000fe20000000f00 */
[----:B----4-:R-:W-:Y:S01]  /*d000*/  IMAD.MOV.U32 R19, RZ, RZ, -0x50515254 ;  /* 0xafaeadacff137424 */ /* 0x010fe200078e00ff */
[----:B------:R1:W-:Y:S01]  /*d010*/  STL [UR6+0xac8], R24 ;  /* 0x000ac818ff007987 */ /* 0x0003e20008100806 */
[----:B0-----:R-:W-:-:S03]  /*d020*/  MOV R22, 0x77767574 ;  /* 0x7776757400167802 */ /* 0x001fc60000000f00 */
[----:B------:R0:W-:Y:S01]  /*d030*/  STL [UR6+0xb24], R19 ;  /* 0x000b2413ff007987 */ /* 0x0001e20008100806 */
[----:B-1----:R-:W-:-:S03]  /*d040*/  HFMA2 R24, -RZ, RZ, 61248, 44800 ;  /* 0x7b7a7978ff187431 */ /* 0x002fc600000001ff */
[----:B------:R1:W-:Y:S01]  /*d050*/  STL [UR6+0xaa8], R32 ;  /* 0x000aa820ff007987 */ /* 0x0003e20008100806 */
[----:B0-----:R-:W-:-:S03]  /*d060*/  HFMA2 R19, -RZ, RZ, -31.21875, -23.1875 ;  /* 0xcfcecdccff137431 */ /* 0x001fc600000001ff */
[----:B------:R0:W-:Y:S04]  /*d070*/  STL [UR6+0xab8], R26 ;  /* 0x000ab81aff007987 */ /* 0x0001e80008100806 */
[----:B------:R2:W-:Y:S01]  /*d080*/  STL [UR6+0xacc], R30 ;  /* 0x000acc1eff007987 */ /* 0x0005e20008100806 */
[----:B-1----:R-:W-:-:S03]  /*d090*/  IMAD.MOV.U32 R32, RZ, RZ, 0x5b5a5958 ;  /* 0x5b5a5958ff207424 */ /* 0x002fc600078e00ff */
[----:B------:R1:W-:Y:S01]  /*d0a0*/  STL [UR6+0xb20], R18 ;  /* 0x000b2012ff007987 */ /* 0x0003e20008100806 */
[----:B0-----:R-:W-:-:S03]  /*d0b0*/  MOV R26, 0x6b6a6968 ;  /* 0x6b6a6968001a7802 */ /* 0x001fc60000000f00 */
[----:B------:R0:W-:Y:S01]  /*d0c0*/  STL [UR6+0xb28], R15 ;  /* 0x000b280fff007987 */ /* 0x0001e20008100806 */
[----:B--2---:R-:W-:-:S03]  /*d0d0*/  IMAD.MOV.U32 R30, RZ, RZ, 0x7f7e7d7c ;  /* 0x7f7e7d7cff1e7424 */ /* 0x004fc600078e00ff */
[----:B------:R2:W-:Y:S01]  /*d0e0*/  STL [UR6+0xb2c], R20 ;  /* 0x000b2c14ff007987 */ /* 0x0005e20008100806 */
[----:B-1----:R-:W-:Y:S01]  /*d0f0*/  IMAD.MOV.U32 R18, RZ, RZ, -0x38393a3c ;  /* 0xc7c6c5c4ff127424 */ /* 0x002fe200078e00ff */
[----:B0-----:R-:W-:Y:S02]  /*d100*/  MOV R15, 0xcbcac9c8 ;  /* 0xcbcac9c8000f7802 */ /* 0x001fe40000000f00 */
[----:B------:R0:W-:Y:S01]  /*d110*/  STL [UR6+0xae4], R28 ;  /* 0x000ae41cff007987 */ /* 0x0001e20008100806 */
[----:B--2---:R-:W-:-:S03]  /*d120*/  IMAD.MOV.U32 R20, RZ, RZ, -0x2c2d2e30 ;  /* 0xd3d2d1d0ff147424 */ /* 0x004fc600078e00ff */
[----:B------:R1:W-:Y:S04]  /*d130*/  STL [UR6+0xaec], R22 ;  /* 0x000aec16ff007987 */ /* 0x0003e80008100806 */
[----:B------:R2:W-:Y:S01]  /*d140*/  STL [UR6+0xb30], R12 ;  /* 0x000b300cff007987 */ /* 0x0005e20008100806 */
[----:B0-----:R-:W-:-:S03]  /*d150*/  HFMA2 R28, -RZ, RZ, -0.00092411041259765625, -0.00067901611328125 ;  /* 0x93929190ff1c7431 */ /* 0x001fc600000001ff */
[----:B------:R0:W-:Y:S01]  /*d160*/  STL [UR6+0xb44], R19 ;  /* 0x000b4413ff007987 */ /* 0x0001e20008100806 */
[----:B-1----:R-:W-:Y:S02]  /*d170*/  HFMA2 R22, -RZ, RZ, -0.00743865966796875, -0.0054779052734375 ;  /* 0x9f9e9d9cff167431 */ /* 0x002fe400000001ff */
[----:B--2---:R-:W-:Y:S01]  /*d180*/  HFMA2 R12, -RZ, RZ, -1009, -752 ;  /* 0xe3e2e1e0ff0c7431 */ /* 0x004fe200000001ff */
[----:B------:R1:W-:Y:S01]  /*d190*/  STL [UR6+0xad0], R32 ;  /* 0x000ad020ff007987 */ /* 0x0003e20008100806 */
[----:B0-----:R-:W-:-:S03]  /*d1a0*/  HFMA2 R19, -RZ, RZ, -65344, -48896 ;  /* 0xfbfaf9f8ff137431 */ /* 0x001fc600000001ff */
[----:B------:R0:W-:Y:S04]  /*d1b0*/  STL [UR6+0xae0], R26 ;  /* 0x000ae01aff007987 */ /* 0x0001e80008100806 */
[----:B------:R2:W-:Y:S01]  /*d1c0*/  STL [UR6+0xaf0], R24 ;  /* 0x000af018ff007987 */ /* 0x0005e20008100806 */
[----:B-1----:R-:W-:-:S03]  /*d1d0*/  MOV R32, 0x83828180 ;  /* 0x8382818000207802 */ /* 0x002fc60000000f00 */
[----:B------:R1:W-:Y:S01]  /*d1e0*/  STL [UR6+0xaf4], R30 ;  /* 0x000af41eff007987 */ /* 0x0003e20008100806 */
[----:B0-----:R-:W-:-:S03]  /*d1f0*/  MOV R26, 0x8f8e8d8c ;  /* 0x8f8e8d8c001a7802 */ /* 0x001fc60000000f00 */
[----:B------:R0:W-:Y:S01]  /*d200*/  STL [UR6+0xb34], R16 ;  /* 0x000b3410ff007987 */ /* 0x0001e20008100806 */
[----:B--2---:R-:W-:-:S03]  /*d210*/  IMAD.MOV.U32 R24, RZ, RZ, -0x5c5d5e60 ;  /* 0xa3a2a1a0ff187424 */ /* 0x004fc600078e00ff */
[----:B------:R2:W-:Y:S01]  /*d220*/  STL [UR6+0xb38], R17 ;  /* 0x000b3811ff007987 */ /* 0x0005e20008100806 */
[----:B-1----:R-:W-:-:S03]  /*d230*/  MOV R30, 0xa7a6a5a4 ;  /* 0xa7a6a5a4001e7802 */ /* 0x002fc60000000f00 */
[----:B------:R1:W-:Y:S01]  /*d240*/  STL [UR6+0xb3c], R18 ;  /* 0x000b3c12ff007987 */ /* 0x0003e20008100806 */
[----:B0-----:R-:W-:-:S03]  /*d250*/  IMAD.MOV.U32 R16, RZ, RZ, -0x14151618 ;  /* 0xebeae9e8ff107424 */ /* 0x001fc600078e00ff */
[----:B------:R0:W-:Y:S01]  /*d260*/  STL [UR6+0xb40], R15 ;  /* 0x000b400fff007987 */ /* 0x0001e20008100806 */
[----:B--2---:R-:W-:-:S03]  /*d270*/  MOV R17, 0xf3f2f1f0 ;  /* 0xf3f2f1f000117802 */ /* 0x004fc60000000f00 */
[----:B------:R2:W-:Y:S01]  /*d280*/  STL [UR6+0xb48], R20 ;  /* 0x000b4814ff007987 */ /* 0x0005e20008100806 */
[----:B-1----:R-:W-:Y:S01]  /*d290*/  IMAD.MOV.U32 R18, RZ, RZ, -0x8090a0c ;  /* 0xf7f6f5f4ff127424 */ /* 0x002fe200078e00ff */
[----:B0-----:R-:W-:Y:S02]  /*d2a0*/  MOV R15, 0xe7e6e5e4 ;  /* 0xe7e6e5e4000f7802 */ /* 0x001fe40000000f00 */
[----:B------:R-:W-:Y:S01]  /*d2b0*/  STL [UR6+0xaf8], R32 ;  /* 0x000af820ff007987 */ /* 0x000fe20008100806 */
[----:B--2---:R-:W-:-:S03]  /*d2c0*/  MOV R20, 0xfffefdfc ;  /* 0xfffefdfc00147802 */ /* 0x004fc60000000f00 */
[----:B------:R-:W-:Y:S04]  /*d2d0*/  STL [UR6+0xb04], R26 ;  /* 0x000b041aff007987 */ /* 0x000fe80008100806 */
        /* <DEDUP_REMOVED lines=14> */
[----:B---3--:R-:W-:Y:S04]  /*d3c0*/  STL [UR6+0xb78], R7 ;  /* 0x000b7807ff007987 */ /* 0x008fe80008100806 */
[----:B------:R-:W-:Y:S04]  /*d3d0*/  STL [UR6+0xb7c], R8 ;  /* 0x000b7c08ff007987 */ /* 0x000fe80008100806 */
[----:B------:R-:W-:Y:S04]  /*d3e0*/  STL [UR6+0xb80], R10 ;  /* 0x000b800aff007987 */ /* 0x000fe80008100806 */
[----:B------:R0:W-:Y:S04]  /*d3f0*/  STL [UR6+0xb54], R5 ;  /* 0x000b5405ff007987 */ /* 0x0001e80008100806 */
[----:B------:R1:W-:Y:S01]  /*d400*/  STL [UR6+0xb50], R4 ;  /* 0x000b5004ff007987 */ /* 0x0003e20008100806 */
[----:B0-----:R-:W-:-:S02]  /*d410*/  HFMA2 R5, -RZ, RZ, 0, 0 ;  /* 0x00000000ff057431 */ /* 0x001fc400000001ff */
[----:B-1----:R-:W-:-:S07]  /*d420*/  IMAD.MOV.U32 R4, RZ, RZ, 0xb ;  /* 0x0000000bff047424 */ /* 0x002fce00078e00ff */
.L_x_54:
[----:B------:R-:W-:Y:S02]  /*d430*/  UIADD3 UR7, UPT, UPT, -UR5, 0x100, URZ ;  /* 0x0000010005077890 */ /* 0x000fe4000fffe1ff */
[----:B------:R-:W-:-:S04]  /*d440*/  UIADD3 UR8, UPT, UPT, -UR5, 0xff, URZ ;  /* 0x000000ff05087890 */ /* 0x000fc8000fffe1ff */
[----:B------:R-:W-:-:S09]  /*d450*/  ULOP3.LUT UP0, URZ, UR7, UR8, URZ, 0xc0, !UPT ;  /* 0x0000000807ff7292 */ /* 0x000fd2000f80c0ff */
[----:B0-----:R-:W-:Y:S05]  /*d460*/  BRA.U UP0, `(.L_x_50) ;  /* 0x0000000100347547 */ /* 0x001fea000b800000 */
        /* <DEDUP_REMOVED lines=8> */
[----:B------:R-:W-:Y:S02]  /*d4f0*/  IMAD R7, R7, UR7, RZ ;  /* 0x0000000707077c24 */ /* 0x000fe4000f8e02ff */
[----:B------:R-:W-:-:S04]  /*d500*/  IMAD.WIDE.U32 R10, R10, UR7, RZ ;  /* 0x000000070a0a7c25 */ /* 0x000fc8000f8e00ff */
[----:B------:R-:W-:-:S05]  /*d510*/  IMAD.IADD R7, R11, 0x1, R7 ;  /* 0x000000010b077824 */ /* 0x000fca00078e0207 */
[----:B------:R-:W-:Y:S01]  /*d520*/  SHF.R.U64 R10, R10, 0x1f, R7 ;  /* 0x0000001f0a0a7819 */ /* 0x000fe20000001207 */
[----:B------:R-:W-:Y:S06]  /*d530*/  BRA `(.L_x_51) ;  /* 0x0000000000607947 */ /* 0x000fec0003800000 */
.L_x_50:
[----:B------:R-:W0:Y:S01]  /*d540*/  I2F.U32.RP R7, UR7 ;  /* 0x0000000700077d06 */ /* 0x000e220008209000 */
[----:B------:R-:W-:Y:S01]  /*d550*/  IMAD R13, R13, -0x21131993, RZ ;  /* 0xdeece66d0d0d7824 */ /* 0x000fe200078e02ff */
[----:B------:R-:W-:Y:S01]  /*d560*/  ISETP.NE.U32.AND P1, PT, RZ, UR7, PT ;  /* 0x00000007ff007c0c */ /* 0x000fe2000bf25070 */
[----:B------:R-:W-:Y:S02]  /*d570*/  IMAD R11, RZ, RZ, -UR7 ;  /* 0x80000007ff0b7e24 */ /* 0x000fe4000f8e02ff */
[C---:B------:R-:W-:Y:S02]  /*d580*/  IMAD R13, R14.reuse, 0x5, R13 ;  /* 0x000000050e0d7824 */ /* 0x040fe400078e020d */
[----:B------:R-:W-:-:S04]  /*d590*/  IMAD.WIDE.U32 R14, R14, -0x21131993, R4 ;  /* 0xdeece66d0e0e7825 */ /* 0x000fc800078e0004 */
[----:B------:R-:W-:Y:S01]  /*d5a0*/  IMAD.MOV.U32 R17, RZ, RZ, R14 ;  /* 0x000000ffff117224 */ /* 0x000fe200078e000e */
[----:B------:R-:W-:Y:S01]  /*d5b0*/  IADD3 R13, PT, PT, R15, R13, RZ ;  /* 0x0000000d0f0d7210 */ /* 0x000fe20007ffe0ff */
[----:B0-----:R-:W0:Y:S03]  /*d5c0*/  MUFU.RCP R7, R7 ;  /* 0x0000000700077308 */ /* 0x001e260000001000 */
[----:B------:R-:W-:-:S04]  /*d5d0*/  LOP3.LUT R15, R13, 0xffff, RZ, 0xc0, !PT ;  /* 0x0000ffff0d0f7812 */ /* 0x000fc800078ec0ff */
[----:B------:R-:W-:Y:S02]  /*d5e0*/  SHF.R.U64 R10, R14, 0x11, R15 ;  /* 0x000000110e0a7819 */ /* 0x000fe4000000120f */
[----:B0-----:R-:W-:-:S04]  /*d5f0*/  IADD3 R8, PT, PT, R7, 0xffffffe, RZ ;  /* 0x0ffffffe07087810 */ /* 0x001fc80007ffe0ff */
[----:B------:R0:W1:Y:S02]  /*d600*/  F2I.FTZ.U32.TRUNC.NTZ R9, R8 ;  /* 0x0000000800097305 */ /* 0x000064000021f000 */
[----:B0-----:R-:W-:Y:S02]  /*d610*/  HFMA2 R8, -RZ, RZ, 0, 0 ;  /* 0x00000000ff087431 */ /* 0x001fe400000001ff */
[----:B-1----:R-:W-:-:S04]  /*d620*/  IMAD R11, R11, R9, RZ ;  /* 0x000000090b0b7224 */ /* 0x002fc800078e02ff */
[----:B------:R-:W-:-:S06]  /*d630*/  IMAD.HI.U32 R9, R9, R11, R8 ;  /* 0x0000000b09097227 */ /* 0x000fcc00078e0008 */
[----:B------:R-:W-:-:S04]  /*d640*/  IMAD.HI.U32 R9, R9, R10, RZ ;  /* 0x0000000a09097227 */ /* 0x000fc800078e00ff */
[----:B------:R-:W-:-:S04]  /*d650*/  IMAD.MOV R9, RZ, RZ, -R9 ;  /* 0x000000ffff097224 */ /* 0x000fc800078e0a09 */
[----:B------:R-:W-:-:S05]  /*d660*/  IMAD R10, R9, UR7, R10 ;  /* 0x00000007090a7c24 */ /* 0x000fca000f8e020a */
[----:B------:R-:W-:-:S13]  /*d670*/  ISETP.GE.U32.AND P0, PT, R10, UR7, PT ;  /* 0x000000070a007c0c */ /* 0x000fda000bf06070 */
[----:B------:R-:W-:-:S04]  /*d680*/  @P0 IADD3 R10, PT, PT, R10, -UR7, RZ ;  /* 0x800000070a0a0c10 */ /* 0x000fc8000fffe0ff */
[----:B------:R-:W-:-:S13]  /*d690*/  ISETP.GE.U32.AND P0, PT, R10, UR7, PT ;  /* 0x000000070a007c0c */ /* 0x000fda000bf06070 */
[----:B------:R-:W-:Y:S02]  /*d6a0*/  @P0 IADD3 R10, PT, PT, R10, -UR7, RZ ;  /* 0x800000070a0a0c10 */ /* 0x000fe4000fffe0ff */
[----:B------:R-:W-:-:S07]  /*d6b0*/  @!P1 LOP3.LUT R10, RZ, UR7, RZ, 0x33, !PT ;  /* 0x00000007ff0a9c12 */ /* 0x000fce000f8e33ff */
.L_x_51:
[----:B------:R-:W-:-:S04]  /*d6c0*/  MOV R18, UR5 ;  /* 0x0000000500127c02 */ /* 0x000fc80008000f00 */
[----:B------:R-:W-:Y:S01]  /*d6d0*/  IADD3 R14, PT, PT, R10, UR6, R18 ;  /* 0x000000060a0e7c10 */ /* 0x000fe2000fffe012 */
[----:B------:R-:W2:Y:S04]  /*d6e0*/  LDL.U8 R7, [R18+UR6+0xa78] ;  /* 0x000a780612077983 */ /* 0x000ea80008100000 */
[----:B------:R-:W3:Y:S01]  /*d6f0*/  LDL.U8 R12, [R14+0xa78] ;  /* 0x000a78000e0c7983 */ /* 0x000ee20000100000 */
[----:B------:R-:W0:Y:S08]  /*d700*/  I2F.U32.RP R13, UR8 ;  /* 0x00000008000d7d06 */ /* 0x000e300008209000 */
[----:B0-----:R-:W0:Y:S01]  /*d710*/  MUFU.RCP R13, R13 ;  /* 0x0000000d000d7308 */ /* 0x001e220000001000 */
[----:B------:R-:W-:-:S02]  /*d720*/  IMAD R16, R15, -0x21131993, RZ ;  /* 0xdeece66d0f107824 */ /* 0x000fc400078e02ff */
[----:B------:R-:W-:Y:S01]  /*d730*/  IMAD.WIDE.U32 R8, R17, -0x21131993, R4 ;  /* 0xdeece66d11087825 */ /* 0x000fe200078e0004 */
[----:B0-----:R-:W-:-:S04]  /*d740*/  IADD3 R10, PT, PT, R13, 0xffffffe, RZ ;  /* 0x0ffffffe0d0a7810 */ /* 0x001fc80007ffe0ff */
[----:B------:R0:W1:Y:S01]  /*d750*/  F2I.FTZ.U32.TRUNC.NTZ R11, R10 ;  /* 0x0000000a000b7305 */ /* 0x000062000021f000 */
[----:B------:R-:W-:Y:S02]  /*d760*/  IMAD R19, R17, 0x5, R16 ;  /* 0x0000000511137824 */ /* 0x000fe400078e0210 */
[----:B------:R-:W-:-:S03]  /*d770*/  IMAD R21, RZ, RZ, -UR8 ;  /* 0x80000008ff157e24 */ /* 0x000fc6000f8e02ff */
[----:B------:R-:W-:Y:S02]  /*d780*/  IADD3 R9, PT, PT, R9, R19, RZ ;  /* 0x0000001309097210 */ /* 0x000fe40007ffe0ff */
[----:B0-----:R-:W-:Y:S02]  /*d790*/  MOV R10, RZ ;  /* 0x000000ff000a7202 */ /* 0x001fe40000000f00 */
[----:B------:R-:W-:Y:S01]  /*d7a0*/  SHF.R.U64 R8, R8, 0x11, R9 ;  /* 0x0000001108087819 */ /* 0x000fe20000001209 */
[----:B-1----:R-:W-:-:S03]  /*d7b0*/  IMAD R19, R21, R11, RZ ;  /* 0x0000000b15137224 */ /* 0x002fc600078e02ff */
[----:B------:R-:W-:Y:S01]  /*d7c0*/  LOP3.LUT R8, R8, 0x7fffffff, RZ, 0xc0, !PT ;  /* 0x7fffffff08087812 */ /* 0x000fe200078ec0ff */
[----:B------:R-:W-:-:S06]  /*d7d0*/  IMAD.HI.U32 R11, R11, R19, R10 ;  /* 0x000000130b0b7227 */ /* 0x000fcc00078e000a */
[----:B------:R-:W-:-:S04]  /*d7e0*/  IMAD.HI.U32 R11, R11, R8, RZ ;  /* 0x000000080b0b7227 */ /* 0x000fc800078e00ff */
[----:B------:R-:W-:-:S04]  /*d7f0*/  IMAD.MOV R11, RZ, RZ, -R11 ;  /* 0x000000ffff0b7224 */ /* 0x000fc800078e0a0b */
[----:B------:R-:W-:-:S05]  /*d800*/  IMAD R10, R11, UR8, R8 ;  /* 0x000000080b0a7c24 */ /* 0x000fca000f8e0208 */
[----:B------:R-:W-:Y:S02]  /*d810*/  ISETP.GE.U32.AND P0, PT, R10, UR8, PT ;  /* 0x000000080a007c0c */ /* 0x000fe4000bf06070 */
[----:B------:R-:W-:-:S11]  /*d820*/  ISETP.NE.U32.AND P1, PT, RZ, UR8, PT ;  /* 0x00000008ff007c0c */ /* 0x000fd6000bf25070 */
[----:B------:R-:W-:-:S04]  /*d830*/  @P0 IADD3 R10, PT, PT, R10, -UR8, RZ ;  /* 0x800000080a0a0c10 */ /* 0x000fc8000fffe0ff */
[----:B------:R-:W-:Y:S01]  /*d840*/  ISETP.GE.U32.AND P0, PT, R10, UR8, PT ;  /* 0x000000080a007c0c */ /* 0x000fe2000bf06070 */
[----:B------:R-:W-:-:S12]  /*d850*/  UIADD3 UR7, UPT, UPT, UR6, UR5, URZ ;  /* 0x0000000506077290 */ /* 0x000fd8000fffe0ff */
[----:B------:R-:W-:Y:S02]  /*d860*/  @P0 IADD3 R10, PT, PT, R10, -UR8, RZ ;  /* 0x800000080a0a0c10 */ /* 0x000fe4000fffe0ff */
[----:B------:R-:W-:Y:S01]  /*d870*/  @!P1 LOP3.LUT R10, RZ, UR8, RZ, 0x33, !PT ;  /* 0x00000008ff0a9c12 */ /* 0x000fe2000f8e33ff */
[----:B------:R-:W-:-:S04]  /*d880*/  UIADD3 UR8, UPT, UPT, -UR5, 0xfe, URZ ;  /* 0x000000fe05087890 */ /* 0x000fc8000fffe1ff */
[----:B------:R-:W-:-:S06]  /*d890*/  ULOP3.LUT UP0, URZ, UR8, 0xfc, URZ, 0xc0, !UPT ;  /* 0x000000fc08ff7892 */ /* 0x000fcc000f80c0ff */
[----:B------:R-:W-:Y:S01]  /*d8a0*/  PLOP3.LUT P0, PT, PT, PT, UP0, 0x80, 0x8 ;  /* 0x000000000008781c */ /* 0x000fe20003f0f008 */
[----:B---3--:R0:W-:Y:S04]  /*d8b0*/  STL.U8 [R18+UR6+0xa78], R12 ;  /* 0x000a780c12007987 */ /* 0x0081e80008100006 */
[----:B--2---:R1:W-:Y:S04]  /*d8c0*/  STL.U8 [R14+0xa78], R7 ;  /* 0x000a78070e007387 */ /* 0x0043e80000100000 */
[----:B------:R-:W2:Y:S04]  /*d8d0*/  LDL.U8 R13, [R10+UR7+0xa79] ;  /* 0x000a79070a0d7983 */ /* 0x000ea80008100000 */
[----:B------:R-:W3:Y:S01]  /*d8e0*/  LDL.U8 R11, [R18+UR6+0xa79] ;  /* 0x000a7906120b7983 */ /* 0x000ee20008100000 */
[----:B------:R-:W4:Y:S08]  /*d8f0*/  @P0 I2F.U32.RP R16, UR8 ;  /* 0x0000000800100d06 */ /* 0x000f300008209000 */
[----:B----4-:R-:W4:Y:S01]  /*d900*/  @P0 MUFU.RCP R16, R16 ;  /* 0x0000001000100308 */ /* 0x010f220000001000 */
[----:B0-----:R-:W-:Y:S01]  /*d910*/  IMAD R12, R15, -0x4b9ff597, RZ ;  /* 0xb4600a690f0c7824 */ /* 0x001fe200078e02ff */
[----:B-1----:R-:W-:-:S02]  /*d920*/  MOV R14, 0x942de6ba ;  /* 0x942de6ba000e7802 */ /* 0x002fc40000000f00 */
[----:B------:R-:W-:Y:S01]  /*d930*/  MOV R15, 0x40 ;  /* 0x00000040000f7802 */ /* 0x000fe20000000f00 */
[----:B------:R-:W-:Y:S02]  /*d940*/  IMAD R7, R17, 0x7760bb20, R12 ;  /* 0x7760bb2011077824 */ /* 0x000fe400078e020c */
[----:B------:R-:W-:Y:S02]  /*d950*/  IMAD R12, RZ, RZ, -UR8 ;  /* 0x80000008ff0c7e24 */ /* 0x000fe4000f8e02ff */
[----:B----4-:R-:W-:-:S04]  /*d960*/  @P0 VIADD R8, R16, 0xffffffe ;  /* 0x0ffffffe10080836 */ /* 0x010fc80000000000 */
[----:B------:R0:W1:Y:S01]  /*d970*/  @P0 F2I.FTZ.U32.TRUNC.NTZ R9, R8 ;  /* 0x0000000800090305 */ /* 0x000062000021f000 */
[----:B------:R-:W-:Y:S01]  /*d980*/  IMAD.WIDE.U32 R14, R17, -0x4b9ff597, R14 ;  /* 0xb4600a69110e7825 */ /* 0x000fe200078e000e */
[----:B------:R-:W-:-:S04]  /*d990*/  MOV R17, R12 ;  /* 0x0000000c00117202 */ /* 0x000fc80000000f00 */
[----:B------:R-:W-:Y:S01]  /*d9a0*/  IADD3 R12, PT, PT, R15, R7, RZ ;  /* 0x000000070f0c7210 */ /* 0x000fe20007ffe0ff */
[----:B0-----:R-:W-:Y:S02]  /*d9b0*/  @P0 IMAD.MOV.U32 R8, RZ, RZ, RZ ;  /* 0x000000ffff080224 */ /* 0x001fe400078e00ff */
[----:B-1----:R-:W-:Y:S01]  /*d9c0*/  @P0 IMAD R7, R17, R9, RZ ;  /* 0x0000000911070224 */ /* 0x002fe200078e02ff */
[----:B------:R-:W-:-:S03]  /*d9d0*/  LOP3.LUT R17, R12, 0xffff, RZ, 0xc0, !PT ;  /* 0x0000ffff0c117812 */ /* 0x000fc600078ec0ff */
[----:B------:R-:W-:Y:S01]  /*d9e0*/  @P0 IMAD.HI.U32 R8, R9, R7, R8 ;  /* 0x0000000709080227 */ /* 0x000fe200078e0008 */
[----:B------:R-:W-:-:S05]  /*d9f0*/  @P0 SHF.R.U64 R7, R14, 0x11, R17 ;  /* 0x000000110e070819 */ /* 0x000fca0000001211 */
[----:B------:R-:W-:-:S05]  /*da00*/  @P0 IMAD.HI.U32 R8, R8, R7, RZ ;  /* 0x0000000708080227 */ /* 0x000fca00078e00ff */
[----:B------:R-:W-:-:S05]  /*da10*/  @P0 IADD3 R8, PT, PT, -R8, RZ, RZ ;  /* 0x000000ff08080210 */ /* 0x000fca0007ffe1ff */
[----:B------:R-:W-:Y:S01]  /*da20*/  @P0 IMAD R7, R8, UR8, R7 ;  /* 0x0000000808070c24 */ /* 0x000fe2000f8e0207 */
[----:B------:R-:W-:-:S04]  /*da30*/  PLOP3.LUT P2, PT, PT, PT, PT, 0x8, 0x80 ;  /* 0x000000000080781c */ /* 0x000fc80003f4e170 */
[----:B------:R-:W-:-:S04]  /*da40*/  @P0 ISETP.GE.U32.AND P1, PT, R7, UR8, PT ;  /* 0x0000000807000c0c */ /* 0x000fc8000bf26070 */
[----:B------:R-:W-:Y:S01]  /*da50*/  @P0 PLOP3.LUT P2, PT, P1, PT, PT, 0x80, 0x8 ;  /* 0x000000000008081c */ /* 0x000fe20000f4f070 */
[----:B------:R-:W-:-:S12]  /*da60*/  UISETP.NE.U32.OR UP0, UPT, UR8, URZ, !UP0 ;  /* 0x000000ff0800728c */ /* 0x000fd8000c705470 */
[----:B------:R-:W-:-:S04]  /*da70*/  @P2 IADD3 R7, PT, PT, R7, -UR8, RZ ;  /* 0x8000000807072c10 */ /* 0x000fc8000fffe0ff */
[----:B------:R-:W-:Y:S02]  /*da80*/  @P0 ISETP.GE.U32.AND P1, PT, R7, UR8, PT ;  /* 0x0000000807000c0c */ /* 0x000fe4000bf26070 */
[----:B------:R-:W-:Y:S02]  /*da90*/  PLOP3.LUT P2, PT, PT, PT, PT, 0x8, 0x80 ;  /* 0x000000000080781c */ /* 0x000fe40003f4e170 */
[----:B------:R-:W-:Y:S02]  /*daa0*/  @P0 PLOP3.LUT P2, PT, P1, PT, PT, 0x80, 0x8 ;  /* 0x000000000008081c */ /* 0x000fe40000f4f070 */
[----:B------:R-:W-:-:S11]  /*dab0*/  PLOP3.LUT P1, PT, PT, PT, UP0, 0x80, 0x8 ;  /* 0x000000000008781c */ /* 0x000fd60003f2f008 */
[----:B------:R-:W-:Y:S02]  /*dac0*/  @P2 VIADD R7, R7, -UR8 ;  /* 0x8000000807072c36 */ /* 0x000fe40008000000 */
[----:B------:R-:W-:Y:S02]  /*dad0*/  @!P1 LOP3.LUT R7, RZ, UR8, RZ, 0x33, !PT ;  /* 0x00000008ff079c12 */ /* 0x000fe4000f8e33ff */
[----:B------:R-:W-:Y:S01]  /*dae0*/  @!P0 SHF.R.U32.HI R7, RZ, 0xf, R17 ;  /* 0x0000000fff078819 */ /* 0x000fe20000011611 */
[----:B--2---:R0:W-:Y:S04]  /*daf0*/  STL.U8 [R18+UR6+0xa79], R13 ;  /* 0x000a790d12007987 */ /* 0x0041e80008100006 */
[----:B---3--:R0:W-:Y:S04]  /*db00*/  STL.U8 [R10+UR7+0xa79], R11 ;  /* 0x000a790b0a007987 */ /* 0x0081e80008100007 */
[----:B------:R-:W2:Y:S04]  /*db10*/  LDL.U8 R9, [R7+UR7+0xa7a] ;  /* 0x000a7a0707097983 */ /* 0x000ea80008100000 */
[----:B------:R-:W3:Y:S01]  /*db20*/  LDL.U8 R8, [R18+UR6+0xa7a] ;  /* 0x000a7a0612087983 */ /* 0x000ee20008100000 */
[----:B------:R-:W-:-:S04]  /*db30*/  UIADD3 UR8, UPT, UPT, -UR5, 0xfd, URZ ;  /* 0x000000fd05087890 */ /* 0x000fc8000fffe1ff */
[----:B------:R-:W-:Y:S01]  /*db40*/  ULOP3.LUT UP0, URZ, UR8, 0xfc, URZ, 0xc0, !UPT ;  /* 0x000000fc08ff7892 */ /* 0x000fe2000f80c0ff */
[----:B--2---:R0:W-:Y:S04]  /*db50*/  STL.U8 [R18+UR6+0xa7a], R9 ;  /* 0x000a7a0912007987 */ /* 0x0041e80008100006 */
[----:B---3--:R0:W-:Y:S04]  /*db60*/  STL.U8 [R7+UR7+0xa7a], R8 ;  /* 0x000a7a0807007987 */ /* 0x0081e80008100007 */
[----:B------:R-:W-:Y:S05]  /*db70*/  BRA.U !UP0, `(.L_x_52) ;  /* 0x0000000108647547 */ /* 0x000fea000b800000 */
[----:B0-----:R-:W0:Y:S01]  /*db80*/  I2F.U32.RP R7, UR8 ;  /* 0x0000000800077d06 */ /* 0x001e220008209000 */
[----:B------:R-:W-:Y:S01]  /*db90*/  IMAD R11, R12, -0x21131993, RZ ;  /* 0xdeece66d0c0b7824 */ /* 0x000fe200078e02ff */
[----:B------:R-:W-:Y:S02]  /*dba0*/  IADD3 R17, PT, PT, RZ, -UR8, RZ ;  /* 0x80000008ff117c10 */ /* 0x000fe4000fffe0ff */
[----:B------:R-:W-:Y:S01]  /*dbb0*/  ISETP.NE.U32.AND P1, PT, RZ, UR8, PT ;  /* 0x00000008ff007c0c */ /* 0x000fe2000bf25070 */
        /* <DEDUP_REMOVED lines=13> */
[----:B------:R-:W-:-:S05]  /*dc90*/  IMAD R7, R9, UR8, R8 ;  /* 0x0000000809077c24 */ /* 0x000fca000f8e0208 */
[----:B------:R-:W-:-:S13]  /*dca0*/  ISETP.GE.U32.AND P0, PT, R7, UR8, PT ;  /* 0x0000000807007c0c */ /* 0x000fda000bf06070 */
[----:B------:R-:W-:-:S05]  /*dcb0*/  @P0 VIADD R7, R7, -UR8 ;  /* 0x8000000807070c36 */ /* 0x000fca0008000000 */
[----:B------:R-:W-:-:S13]  /*dcc0*/  ISETP.GE.U32.AND P0, PT, R7, UR8, PT ;  /* 0x0000000807007c0c */ /* 0x000fda000bf06070 */
[----:B------:R-:W-:Y:S02]  /*dcd0*/  @P0 IADD3 R7, PT, PT, R7, -UR8, RZ ;  /* 0x8000000807070c10 */ /* 0x000fe4000fffe0ff */
[----:B------:R-:W-:-:S04]  /*dce0*/  @!P1 LOP3.LUT R7, RZ, UR8, RZ, 0x33, !PT ;  /* 0x00000008ff079c12 */ /* 0x000fc8000f8e33ff */
[----:B------:R-:W-:Y:S01]  /*dcf0*/  IADD3 R7, PT, PT, R7, 0xa78, RZ ;  /* 0x00000a7807077810 */ /* 0x000fe20007ffe0ff */
[----:B------:R-:W-:Y:S06]  /*dd00*/  BRA `(.L_x_53) ;  /* 0x00000000001c7947 */ /* 0x000fec0003800000 */
.L_x_52:
[----:B0-----:R-:W-:Y:S02]  /*dd10*/  IMAD R7, R12, -0x21131993, RZ ;  /* 0xdeece66d0c077824 */ /* 0x001fe400078e02ff */
[----:B------:R-:W-:-:S04]  /*dd20*/  IMAD.WIDE.U32 R8, R14, -0x21131993, R4 ;  /* 0xdeece66d0e087825 */ /* 0x000fc800078e0004 */
[----:B------:R-:W-:Y:S01]  /*dd30*/  IMAD R7, R14, 0x5, R7 ;  /* 0x000000050e077824 */ /* 0x000fe200078e0207 */
[----:B------:R-:W-:-:S03]  /*dd40*/  MOV R14, R8 ;  /* 0x00000008000e7202 */ /* 0x000fc60000000f00 */
[----:B------:R-:W-:Y:S02]  /*dd50*/  IMAD.IADD R13, R9, 0x1, R7 ;  /* 0x00000001090d7824 */ /* 0x000fe400078e0207 */
[----:B------:R-:W-:-:S03]  /*dd60*/  HFMA2 R7, -RZ, RZ, 0, 0.00019741058349609375 ;  /* 0x00000a78ff077431 */ /* 0x000fc600000001ff */
[----:B------:R-:W-:-:S07]  /*dd70*/  LOP3.LUT R13, R13, 0xffff, RZ, 0xc0, !PT ;  /* 0x0000ffff0d0d7812 */ /* 0x000fce00078ec0ff */
.L_x_53:
[----:B------:R-:W2:Y:S04]  /*dd80*/  LDL.U8 R9, [R7+UR7+0x3] ;  /* 0x0000030707097983 */ /* 0x000ea80008100000 */
[----:B------:R-:W3:Y:S01]  /*dd90*/  LDL.U8 R8, [UR7+0xa7b] ;  /* 0x000a7b07ff087983 */ /* 0x000ee20008100000 */
[----:B------:R-:W-:-:S04]  /*dda0*/  UIADD3 UR5, UPT, UPT, UR5, 0x4, URZ ;  /* 0x0000000405057890 */ /* 0x000fc8000fffe0ff */
[----:B------:R-:W-:Y:S01]  /*ddb0*/  UISETP.NE.AND UP0, UPT, UR5, 0x100, UPT ;  /* 0x000001000500788c */ /* 0x000fe2000bf05270 */
[----:B--2---:R0:W-:Y:S04]  /*ddc0*/  STL.U8 [UR7+0xa7b], R9 ;  /* 0x000a7b09ff007987 */ /* 0x0041e80008100007 */
[----:B---3--:R0:W-:Y:S04]  /*ddd0*/  STL.U8 [R7+UR7+0x3], R8 ;  /* 0x0000030807007987 */ /* 0x0081e80008100007 */
[----:B------:R-:W-:Y:S05]  /*dde0*/  BRA.U UP0, `(.L_x_54) ;  /* 0xfffffff500907547 */ /* 0x000fea000b83ffff */
[----:B------:R-:W-:Y:S05]  /*ddf0*/  BRA.U UP1, `(.L_x_55) ;  /* 0xffffffe901747547 */ /* 0x000fea000b83ffff */
[----:B------:R-:W-:Y:S01]  /*de00*/  IMAD R0, R0, 0x3afb7e91, RZ ;  /* 0x3afb7e9100007824 */ /* 0x000fe200078e02ff */
[----:B------:R-:W-:Y:S04]  /*de10*/  BSSY.RECONVERGENT B6, `(.L_x_56) ;  /* 0x000000e000067945 */ /* 0x000fe80003800200 */
[----:B------:R-:W-:-:S04]  /*de20*/  SHF.L.W.U32.HI R0, R0, 0x1c, R0 ;  /* 0x0000001c00007819 */ /* 0x000fc80000010e00 */
[----:B------:R-:W-:-:S13]  /*de30*/  ISETP.GT.U32.AND P0, PT, R0, 0x68db8, PT ;  /* 0x00068db80000780c */ /* 0x000fda0003f04070 */
[----:B------:R-:W-:Y:S05]  /*de40*/  @P0 BRA `(.L_x_57) ;  /* 0x0000000000280947 */ /* 0x000fea0003800000 */
[----:B------:R-:W-:Y:S01]  /*de50*/  MOV R0, 0x0 ;  /* 0x0000000000007802 */ /* 0x000fe20000000f00 */
[----:B------:R1:W-:Y:S01]  /*de60*/  STL.64 [R1+0x1b38], R2 ;  /* 0x001b380201007387 */ /* 0x0003e20000100a00 */
[----:B------:R-:W2:Y:S01]  /*de70*/  LDCU.64 UR4, c[0x4][0x10] ;  /* 0x01000200ff0477ac */ /* 0x000ea20008000a00 */
[----:B------:R-:W-:Y:S01]  /*de80*/  IADD3 R6, P0, P1, R1, 0x1b38, R6 ;  /* 0x00001b3801067810 */ /* 0x000fe2000791e006 */
[----:B0-----:R1:W0:Y:S03]  /*de90*/  LDC.64 R8, c[0x4][R0] ;  /* 0x0100000000087b82 */ /* 0x0012260000000a00 */
[----:B------:R-:W-:Y:S01]  /*dea0*/  IADD3.X R7, PT, PT, RZ, UR36, RZ, P0, P1 ;  /* 0x00000024ff077c10 */ /* 0x000fe200087e24ff */
[----:B--2---:R-:W-:Y:S01]  /*deb0*/  IMAD.U32 R4, RZ, RZ, UR4 ;  /* 0x00000004ff047e24 */ /* 0x004fe2000f8e00ff */
[----:B-1----:R-:W-:-:S07]  /*dec0*/  MOV R5, UR5 ;  /* 0x0000000500057c02 */ /* 0x002fce0008000f00 */
[----:B------:R-:W-:-:S07]  /*ded0*/  LEPC R20, `(.L_x_57) ;  /* 0x000000001014794e */ /* 0x000fce0000000000 */
[----:B0-----:R-:W-:Y:S05]  /*dee0*/  CALL.ABS.NOINC R8 ;  /* 0x0000000008007343 */ /* 0x001fea0003c00000 */
.L_x_57:
[----:B------:R-:W-:Y:S05]  /*def0*/  BSYNC.RECONVERGENT B6 ;  /* 0x0000000000067941 */ /* 0x000fea0003800200 */
.L_x_56:
[----:B------:R-:W2:Y:S04]  /*df00*/  LDL.64 R38, [R1+0x100] ;  /* 0x0001000001267983 */ /* 0x000ea80000100a00 */
[----:B------:R-:W3:Y:S04]  /*df10*/  LDL.64 R2, [R1+0x210] ;  /* 0x0002100001027983 */ /* 0x000ee80000100a00 */
[----:B------:R-:W4:Y:S04]  /*df20*/  LDL.64 R4, [R1+0x318] ;  /* 0x0003180001047983 */ /* 0x000f280000100a00 */
[----:B0-----:R-:W4:Y:S04]  /*df30*/  LDL.64 R6, [R1+0x428] ;  /* 0x0004280001067983 */ /* 0x001f280000100a00 */
[----:B------:R-:W4:Y:S04]  /*df40*/  LDL.64 R8, [R1+0x530] ;  /* 0x0005300001087983 */ /* 0x000f280000100a00 */
[----:B------:R-:W4:Y:S04]  /*df50*/  LDL.64 R10, [R1+0x640] ;  /* 0x00064000010a7983 */ /* 0x000f280000100a00 */
[----:B------:R-:W4:Y:S04]  /*df60*/  LDL.64 R12, [R1+0x748] ;  /* 0x00074800010c7983 */ /* 0x000f280000100a00 */
[----:B------:R-:W4:Y:S04]  /*df70*/  LDL.64 R14, [R1+0x858] ;  /* 0x00085800010e7983 */ /* 0x000f280000100a00 */
[----:B------:R-:W4:Y:S04]  /*df80*/  LDL.64 R16, [R1+0x960] ;  /* 0x0009600001107983 */ /* 0x000f280000100a00 */
[----:B------:R-:W4:Y:S04]  /*df90*/  LDL.64 R18, [R1+0xa70] ;  /* 0x000a700001127983 */ /* 0x000f280000100a00 */
[----:B------:R0:W5:Y:S04]  /*dfa0*/  LDL R30, [R1+0x108] ;  /* 0x00010800011e7983 */ /* 0x0001680000100800 */
        /* <DEDUP_REMOVED lines=8> */
[----:B------:R0:W5:Y:S01]  /*e030*/  LDL R20, [R1+0xa6c] ;  /* 0x000a6c0001147983 */ /* 0x0001620000100800 */
[----:B------:R-:W-:-:S02]  /*e040*/  HFMA2 R40, -RZ, RZ, 0, 0 ;  /* 0x00000000ff287431 */ /* 0x000fc400000001ff */
[----:B------:R-:W-:Y:S01]  /*e050*/  IMAD.MOV.U32 R41, RZ, RZ, 0x40180000 ;  /* 0x40180000ff297424 */ /* 0x000fe200078e00ff */
[----:B------:R-:W1:Y:S01]  /*e060*/  LDC.64 R74, c[0x0][0x358] ;  /* 0x0000d600ff4a7b82 */ /* 0x000e620000000a00 */
[----:B------:R-:W-:Y:S01]  /*e070*/  BSSY.RECONVERGENT B3, `(.L_x_58) ;  /* 0x0000918000037945 */ /* 0x000fe20003800200 */
[----:B--2---:R-:W-:-:S04]  /*e080*/  FADD R42, RZ, R39 ;  /* 0x00000027ff2a7221 */ /* 0x004fc80000000000 */
[----:B------:R-:W2:Y:S02]  /*e090*/  FRND.FLOOR R29, R42 ;  /* 0x0000002a001d7307 */ /* 0x000ea40000205000 */
[----:B--2---:R-:W-:-:S06]  /*e0a0*/  FADD R29, R42, -R29 ;  /* 0x8000001d2a1d7221 */ /* 0x004fcc0000000000 */
[----:B------:R-:W2:Y:S01]  /*e0b0*/  F2F.F64.F32 R34, R29 ;  /* 0x0000001d00227310 */ /* 0x000ea20000201800 */
[----:B------:R-:W-:-:S04]  /*e0c0*/  FMUL R0, R29, R29 ;  /* 0x0000001d1d007220 */ /* 0x000fc80000400000 */
[----:B------:R-:W-:-:S04]  /*e0d0*/  FMUL R31, R29, R0 ;  /* 0x000000001d1f7220 */ /* 0x000fc80000400000 */
[----:B------:R-:W0:Y:S01]  /*e0e0*/  F2F.F64.F32 R32, R31 ;  /* 0x0000001f00207310 */ /* 0x000e220000201800 */
[----:B--2---:R-:W-:Y:S01]  /*e0f0*/  DFMA R36, R34, R40, -15 ;  /* 0xc02e00002224742b */ /* 0x004fe20000000028 */
[----:B---3--:R-:W-:-:S07]  /*e100*/  FADD R2, RZ, R2 ;  /* 0x00000002ff027221 */ /* 0x008fce0000000000 */
[----:B------:R-:W-:Y:S01]  /*e110*/  DFMA R36, R34, R36, 10 ;  /* 0x402400002224742b */ /* 0x000fe20000000024 */
[----:B----4-:R-:W-:-:S07]  /*e120*/  FADD R44, RZ, R5 ;  /* 0x00000005ff2c7221 */ /* 0x010fce0000000000 */
[----:B0-----:R-:W-:Y:S01]  /*e130*/  DMUL R36, R32, R36 ;  /* 0x0000002420247228 */ /* 0x001fe20000000000 */
[----:B------:R-:W0:Y:S01]  /*e140*/  FRND.FLOOR R33, R2 ;  /* 0x0000000200217307 */ /* 0x000e220000205000 */
[----:B------:R-:W-:-:S07]  /*e150*/  FADD R45, RZ, R6 ;  /* 0x00000006ff2d7221 */ /* 0x000fce0000000000 */
[----:B------:R-:W2:Y:S01]  /*e160*/  FRND.FLOOR R5, R44 ;  /* 0x0000002c00057307 */ /* 0x000ea20000205000 */
[----:B0-----:R-:W-:-:S07]  /*e170*/  FADD R34, R2, -R33 ;  /* 0x8000002102227221 */ /* 0x001fce0000000000 */
[----:B------:R-:W0:Y:S08]  /*e180*/  FRND.FLOOR R32, R45 ;  /* 0x0000002d00207307 */ /* 0x000e300000205000 */
[----:B------:R-:W3:Y:S01]  /*e190*/  F2F.F64.F32 R46, R34 ;  /* 0x00000022002e7310 */ /* 0x000ee20000201800 */
[----:B--2---:R-:W-:Y:S01]  /*e1a0*/  FADD R33, R44, -R5 ;  /* 0x800000052c217221 */ /* 0x004fe20000000000 */
[----:B------:R-:W-:Y:S01]  /*e1b0*/  FMUL R5, R34, R34 ;  /* 0x0000002222057220 */ /* 0x000fe20000400000 */
[----:B------:R-:W-:-:S05]  /*e1c0*/  FADD R58, RZ, R9 ;  /* 0x00000009ff3a7221 */ /* 0x000fca0000000000 */
[----:B------:R-:W2:Y:S01]  /*e1d0*/  F2F.F64.F32 R50, R33 ;  /* 0x0000002100327310 */ /* 0x000ea20000201800 */
[----:B------:R-:W-:Y:S01]  /*e1e0*/  FMUL R5, R34, R5 ;  /* 0x0000000522057220 */ /* 0x000fe20000400000 */
[----:B0-----:R-:W-:Y:S01]  /*e1f0*/  FADD R32, R45, -R32 ;  /* 0x800000202d207221 */ /* 0x001fe20000000000 */
[----:B------:R-:W-:-:S05]  /*e200*/  FMUL R6, R33, R33 ;  /* 0x0000002121067220 */ /* 0x000fca0000400000 */
[----:B------:R-:W0:Y:S01]  /*e210*/  FRND.FLOOR R9, R58 ;  /* 0x0000003a00097307 */ /* 0x000e220000205000 */
[----:B---3--:R-:W-:Y:S01]  /*e220*/  DFMA R48, R46, R40, -15 ;  /* 0xc02e00002e30742b */ /* 0x008fe20000000028 */
[----:B------:R-:W-:Y:S01]  /*e230*/  FADD R59, RZ, R10 ;  /* 0x0000000aff3b7221 */ /* 0x000fe20000000000 */
[----:B------:R-:W-:-:S05]  /*e240*/  FMUL R35, R33, R6 ;  /* 0x0000000621237220 */ /* 0x000fca0000400000 */
[----:B------:R-:W-:Y:S01]  /*e250*/  F2F.F32.F64 R0, R36 ;  /* 0x0000002400007310 */ /* 0x000fe20000301000 */
[----:B------:R-:W-:-:S07]  /*e260*/  DFMA R48, R46, R48, 10 ;  /* 0x402400002e30742b */ /* 0x000fce0000000030 */
[----:B------:R-:W3:Y:S01]  /*e270*/  F2F.F64.F32 R36, R5 ;  /* 0x0000000500247310 */ /* 0x000ee20000201800 */
[----:B--2---:R-:W-:-:S07]  /*e280*/  DFMA R52, R50, R40, -15 ;  /* 0xc02e00003234742b */ /* 0x004fce0000000028 */
[----:B------:R-:W2:Y:S01]  /*e290*/  F2F.F64.F32 R54, R32 ;  /* 0x0000002000367310 */ /* 0x000ea20000201800 */
[----:B------:R-:W-:Y:S01]  /*e2a0*/  FMUL R31, R32, R32 ;  /* 0x00000020201f7220 */ /* 0x000fe20000400000 */
[----:B0-----:R-:W-:-:S06]  /*e2b0*/  FADD R9, R58, -R9 ;  /* 0x800000093a097221 */ /* 0x001fcc0000000000 */
[----:B------:R-:W0:Y:S01]  /*e2c0*/  FRND.FLOOR R10, R59 ;  /* 0x0000003b000a7307 */ /* 0x000e220000205000 */
[----:B------:R-:W-:Y:S01]  /*e2d0*/  FMUL R39, R32, R31 ;  /* 0x0000001f20277220 */ /* 0x000fe20000400000 */
[----:B------:R-:W-:-:S06]  /*e2e0*/  DFMA R52, R50, R52, 10 ;  /* 0x402400003234742b */ /* 0x000fcc0000000034 */
[----:B------:R-:W4:Y:S01]  /*e2f0*/  F2F.F64.F32 R46, R35 ;  /* 0x00000023002e7310 */ /* 0x000f220000201800 */
[----:B---3--:R-:W-:Y:S01]  /*e300*/  DMUL R36, R36, R48 ;  /* 0x0000003024247228 */ /* 0x008fe20000000000 */
[----:B------:R-:W-:Y:S01]  /*e310*/  FADD R60, RZ, R13 ;  /* 0x0000000dff3c7221 */ /* 0x000fe20000000000 */
[----:B--2---:R-:W-:-:S05]  /*e320*/  DFMA R56, R54, R40, -15 ;  /* 0xc02e00003638742b */ /* 0x004fca0000000028 */
[----:B------:R-:W-:Y:S01]  /*e330*/  F2F.F64.F32 R50, R9 ;  /* 0x0000000900327310 */ /* 0x000fe20000201800 */
[----:B0-----:R-:W-:-:S07]  /*e340*/  FADD R10, R59, -R10 ;  /* 0x8000000a3b0a7221 */ /* 0x001fce0000000000 */
[----:B------:R-:W0:Y:S01]  /*e350*/  F2F.F64.F32 R48, R39 ;  /* 0x0000002700307310 */ /* 0x000e220000201800 */
[----:B------:R-:W-:Y:S02]  /*e360*/  DFMA R56, R54, R56, 10 ;  /* 0x402400003638742b */ /* 0x000fe40000000038 */
[----:B----4-:R-:W-:-:S05]  /*e370*/  DMUL R46, R46, R52 ;  /* 0x000000342e2e7228 */ /* 0x010fca0000000000 */
[----:B------:R-:W2:Y:S08]  /*e380*/  FRND.FLOOR R13, R60 ;  /* 0x0000003c000d7307 */ /* 0x000eb00000205000 */
[----:B------:R-:W3:Y:S01]  /*e390*/  F2F.F64.F32 R52, R10 ;  /* 0x0000000a00347310 */ /* 0x000ee20000201800 */
[----:B0-----:R-:W-:Y:S01]  /*e3a0*/  DMUL R48, R48, R56 ;  /* 0x0000003830307228 */ /* 0x001fe20000000000 */
[----:B------:R-:W-:-:S06]  /*e3b0*/  FMUL R35, R10, R10 ;  /* 0x0000000a0a237220 */ /* 0x000fcc0000400000 */
[----:B------:R0:W-:Y:S01]  /*e3c0*/  F2F.F32.F64 R31, R36 ;  /* 0x00000024001f7310 */ /* 0x0001e20000301000 */
[----:B------:R-:W-:Y:S01]  /*e3d0*/  FADD R61, RZ, R14 ;  /* 0x0000000eff3d7221 */ /* 0x000fe20000000000 */
[----:B--2---:R-:W-:-:S06]  /*e3e0*/  FADD R13, R60, -R13 ;  /* 0x8000000d3c0d7221 */ /* 0x004fcc0000000000 */
[----:B------:R2:W-:Y:S01]  /*e3f0*/  F2F.F32.F64 R6, R46 ;  /* 0x0000002e00067310 */ /* 0x0005e20000301000 */
[----:B0-----:R-:W-:-:S04]  /*e400*/  FMUL R36, R9, R9 ;  /* 0x0000000909247220 */ /* 0x001fc80000400000 */
[----:B------:R-:W-:Y:S01]  /*e410*/  FMUL R36, R9, R36 ;  /* 0x0000002409247220 */ /* 0x000fe20000400000 */
[----:B--2---:R-:W-:Y:S01]  /*e420*/  DFMA R46, R50, R40, -15 ;  /* 0xc02e0000322e742b */ /* 0x004fe20000000028 */
[----:B------:R-:W-:-:S04]  /*e430*/  FMUL R39, R10, R35 ;  /* 0x000000230a277220 */ /* 0x000fc80000400000 */
[----:B------:R-:W0:Y:S03]  /*e440*/  F2F.F64.F32 R36, R36 ;  /* 0x0000002400247310 */ /* 0x000e260000201800 */
[----:B------:R-:W-:-:S05]  /*e450*/  DFMA R46, R50, R46, 10 ;  /* 0x40240000322e742b */ /* 0x000fca000000002e */
[----:B------:R-:W2:Y:S01]  /*e460*/  FRND.FLOOR R14, R61 ;  /* 0x0000003d000e7307 */ /* 0x000ea20000205000 */
[----:B---3--:R-:W-:-:S07]  /*e470*/  DFMA R50, R52, R40, -15 ;  /* 0xc02e00003432742b */ /* 0x008fce0000000028 */
[----:B------:R-:W3:Y:S01]  /*e480*/  F2F.F64.F32 R56, R13 ;  /* 0x0000000d00387310 */ /* 0x000ee20000201800 */
[----:B------:R-:W-:-:S07]  /*e490*/  FADD R62, RZ, R17 ;  /* 0x00000011ff3e7221 */ /* 0x000fce0000000000 */
[----:B------:R-:W-:Y:S01]  /*e4a0*/  F2F.F32.F64 R5, R48 ;  /* 0x0000003000057310 */ /* 0x000fe20000301000 */
[----:B------:R-:W-:Y:S01]  /*e4b0*/  FMUL R54, R13, R13 ;  /* 0x0000000d0d367220 */ /* 0x000fe20000400000 */
[----:B------:R-:W-:-:S06]  /*e4c0*/  DFMA R50, R52, R50, 10 ;  /* 0x402400003432742b */ /* 0x000fcc0000000032 */
[----:B------:R-:W4:Y:S01]  /*e4d0*/  F2F.F64.F32 R48, R39 ;  /* 0x0000002700307310 */ /* 0x000f220000201800 */
[----:B------:R-:W-:Y:S01]  /*e4e0*/  FADD R63, RZ, R18 ;  /* 0x00000012ff3f7221 */ /* 0x000fe20000000000 */
[----:B------:R-:W-:Y:S01]  /*e4f0*/  FMUL R43, R13, R54 ;  /* 0x000000360d2b7220 */ /* 0x000fe20000400000 */
[----:B0-----:R-:W-:Y:S01]  /*e500*/  DMUL R46, R36, R46 ;  /* 0x0000002e242e7228 */ /* 0x001fe20000000000 */
[----:B--2---:R-:W-:-:S04]  /*e510*/  FADD R14, R61, -R14 ;  /* 0x8000000e3d0e7221 */ /* 0x004fc80000000000 */
[----:B------:R-:W0:Y:S01]  /*e520*/  FRND.FLOOR R17, R62 ;  /* 0x0000003e00117307 */ /* 0x000e220000205000 */
[----:B---3--:R-:W-:-:S07]  /*e530*/  DFMA R36, R56, R40, -15 ;  /* 0xc02e00003824742b */ /* 0x008fce0000000028 */
[----:B------:R-:W2:Y:S01]  /*e540*/  FRND.FLOOR R18, R63 ;  /* 0x0000003f00127307 */ /* 0x000ea20000205000 */
[----:B----4-:R-:W-:-:S07]  /*e550*/  DMUL R48, R48, R50 ;  /* 0x0000003230307228 */ /* 0x010fce0000000000 */
[----:B------:R-:W3:Y:S01]  /*e560*/  F2F.F64.F32 R54, R43 ;  /* 0x0000002b00367310 */ /* 0x000ee20000201800 */
[----:B------:R-:W-:-:S07]  /*e570*/  DFMA R56, R56, R36, 10 ;  /* 0x402400003838742b */ /* 0x000fce0000000024 */
[----:B------:R-:W4:Y:S01]  /*e580*/  F2F.F64.F32 R50, R14 ;  /* 0x0000000e00327310 */ /* 0x000f220000201800 */
[----:B0-----:R-:W-:Y:S01]  /*e590*/  FADD R17, R62, -R17 ;  /* 0x800000113e117221 */ /* 0x001fe20000000000 */
[----:B------:R-:W-:Y:S01]  /*e5a0*/  FMUL R39, R14, R14 ;  /* 0x0000000e0e277220 */ /* 0x000fe20000400000 */
[----:B--2---:R-:W-:-:S03]  /*e5b0*/  FADD R18, R63, -R18 ;  /* 0x800000123f127221 */ /* 0x004fc60000000000 */
[----:B------:R-:W-:Y:S01]  /*e5c0*/  FMUL R39, R14, R39 ;  /* 0x000000270e277220 */ /* 0x000fe20000400000 */
[----:B---3--:R-:W-:Y:S01]  /*e5d0*/  DMUL R54, R54, R56 ;  /* 0x0000003836367228 */ /* 0x008fe20000000000 */
[----:B------:R-:W0:Y:S08]  /*e5e0*/  F2F.F64.F32 R52, R17 ;  /* 0x0000001100347310 */ /* 0x000e300000201800 */
[----:B------:R4:W-:Y:S08]  /*e5f0*/  F2F.F32.F64 R36, R48 ;  /* 0x0000003000247310 */ /* 0x0009f00000301000 */
[----:B------:R-:W-:Y:S01]  /*e600*/  F2F.F32.F64 R35, R46 ;  /* 0x0000002e00237310 */ /* 0x000fe20000301000 */
[----:B----4-:R-:W-:-:S07]  /*e610*/  DFMA R48, R50, R40, -15 ;  /* 0xc02e00003230742b */ /* 0x010fce0000000028 */
[----:B------:R-:W2:Y:S08]  /*e620*/  F2F.F64.F32 R46, R39 ;  /* 0x00000027002e7310 */ /* 0x000eb00000201800 */
[----:B------:R-:W3:Y:S01]  /*e630*/  F2F.F64.F32 R56, R18 ;  /* 0x0000001200387310 */ /* 0x000ee20000201800 */
[----:B------:R-:W-:Y:S01]  /*e640*/  DFMA R48, R50, R48, 10 ;  /* 0x402400003230742b */ /* 0x000fe20000000030 */
[----:B------:R-:W-:-:S06]  /*e650*/  FMUL R65, R18, R18 ;  /* 0x0000001212417220 */ /* 0x000fcc0000400000 */
[----:B------:R4:W-:Y:S01]  /*e660*/  F2F.F32.F64 R37, R54 ;  /* 0x0000003600257310 */ /* 0x0009e20000301000 */
[----:B------:R-:W-:Y:S01]  /*e670*/  FMUL R65, R18, R65 ;  /* 0x0000004112417220 */ /* 0x000fe20000400000 */
[----:B----4-:R-:W-:-:S04]  /*e680*/  FMUL R54, R17, R17 ;  /* 0x0000001111367220 */ /* 0x010fc80000400000 */
[----:B------:R-:W-:Y:S01]  /*e690*/  FMUL R43, R17, R54 ;  /* 0x00000036112b7220 */ /* 0x000fe20000400000 */
[----:B0-----:R-:W-:-:S03]  /*e6a0*/  DFMA R54, R52, R40, -15 ;  /* 0xc02e00003436742b */ /* 0x001fc60000000028 */
[----:B------:R-:W0:Y:S01]  /*e6b0*/  F2F.F64.F32 R50, R43 ;  /* 0x0000002b00327310 */ /* 0x000e220000201800 */
[----:B--2---:R-:W-:Y:S02]  /*e6c0*/  DMUL R48, R46, R48 ;  /* 0x000000302e307228 */ /* 0x004fe40000000000 */
[----:B---3--:R-:W-:Y:S02]  /*e6d0*/  DFMA R40, R56, R40, -15 ;  /* 0xc02e00003828742b */ /* 0x008fe40000000028 */
[----:B------:R-:W-:-:S03]  /*e6e0*/  DFMA R54, R52, R54, 10 ;  /* 0x402400003436742b */ /* 0x000fc60000000036 */
[----:B------:R-:W2:Y:S03]  /*e6f0*/  F2F.F64.F32 R46, R65 ;  /* 0x00000041002e7310 */ /* 0x000ea60000201800 */
[----:B------:R-:W-:Y:S02]  /*e700*/  DFMA R56, R56, R40, 10 ;  /* 0x402400003838742b */ /* 0x000fe40000000028 */
[----:B0-----:R-:W-:-:S03]  /*e710*/  DMUL R50, R50, R54 ;  /* 0x0000003632327228 */ /* 0x001fc60000000000 */
[----:B------:R0:W3:Y:S03]  /*e720*/  F2F.F32.F64 R39, R48 ;  /* 0x0000003000277310 */ /* 0x0000e60000301000 */
[----:B--2---:R-:W-:-:S05]  /*e730*/  DMUL R56, R46, R56 ;  /* 0x000000382e387228 */ /* 0x004fca0000000000 */
[----:B------:R2:W4:Y:S08]  /*e740*/  F2F.F32.F64 R40, R50 ;  /* 0x0000003200287310 */ /* 0x0005300000301000 */
[----:B------:R0:W0:Y:S08]  /*e750*/  F2F.F32.F64 R41, R56 ;  /* 0x0000003800297310 */ /* 0x0000300000301000 */
[----:B------:R-:W0:Y:S08]  /*e760*/  F2I.FLOOR.NTZ R42, R42 ;  /* 0x0000002a002a7305 */ /* 0x000e300000207100 */
[----:B------:R0:W0:Y:S08]  /*e770*/  F2I.FLOOR.NTZ R43, R2 ;  /* 0x00000002002b7305 */ /* 0x0000300000207100 */
[----:B------:R-:W0:Y:S08]  /*e780*/  F2I.FLOOR.NTZ R44, R44 ;  /* 0x0000002c002c7305 */ /* 0x000e300000207100 */
[----:B------:R-:W0:Y:S08]  /*e790*/  F2I.FLOOR.NTZ R45, R45 ;  /* 0x0000002d002d7305 */ /* 0x000e300000207100 */
[----:B------:R0:W0:Y:S08]  /*e7a0*/  F2I.FLOOR.NTZ R46, R58 ;  /* 0x0000003a002e7305 */ /* 0x0000300000207100 */
[----:B------:R1:W1:Y:S08]  /*e7b0*/  F2I.FLOOR.NTZ R47, R59 ;  /* 0x0000003b002f7305 */ /* 0x0002700000207100 */
[----:B0-----:R0:W0:Y:S08]  /*e7c0*/  F2I.FLOOR.NTZ R48, R60 ;  /* 0x0000003c00307305 */ /* 0x0010300000207100 */
[----:B------:R0:W0:Y:S08]  /*e7d0*/  F2I.FLOOR.NTZ R49, R61 ;  /* 0x0000003d00317305 */ /* 0x0000300000207100 */
[----:B--2---:R2:W0:Y:S08]  /*e7e0*/  F2I.FLOOR.NTZ R50, R62 ;  /* 0x0000003e00327305 */ /* 0x0044300000207100 */
[----:B------:R2:W0:Y:S01]  /*e7f0*/  F2I.FLOOR.NTZ R51, R63 ;  /* 0x0000003f00337305 */ /* 0x0004220000207100 */
[----:B-1-34-:R-:W-:-:S07]  /*e800*/  MOV R52, 0xffffff38 ;  /* 0xffffff3800347802 */ /* 0x01afce0000000f00 */
.L_x_72:
[----:B------:R-:W-:Y:S01]  /*e810*/  SHF.R.S32.HI R89, RZ, 0x2, R52 ;  /* 0x00000002ff597819 */ /* 0x000fe20000011434 */
[----:B------:R-:W-:Y:S01]  /*e820*/  IMAD.MOV.U32 R85, RZ, RZ, 0x40180000 ;  /* 0x40180000ff557424 */ /* 0x000fe200078e00ff */
[----:B------:R-:W-:Y:S01]  /*e830*/  MOV R84, 0x0 ;  /* 0x0000000000547802 */ /* 0x000fe20000000f00 */
[----:B------:R-:W-:Y:S01]  /*e840*/  BSSY.RELIABLE B0, `(.L_x_59) ;  /* 0x0000896000007945 */ /* 0x000fe20003800100 */
[----:B------:R-:W-:Y:S02]  /*e850*/  I2FP.F32.S32 R89, R89 ;  /* 0x0000005900597245 */ /* 0x000fe40000201400 */
[----:B------:R-:W-:-:S03]  /*e860*/  MOV R105, 0xffffff38 ;  /* 0xffffff3800697802 */ /* 0x000fc60000000f00 */
[----:B------:R-:W-:Y:S01]  /*e870*/  FADD R2, R38, R89 ;  /* 0x0000005926027221 */ /* 0x000fe20000000000 */
[C---:B------:R-:W-:Y:S01]  /*e880*/  FFMA R97, R89.reuse, 0.25, R4 ;  /* 0x3e80000059617823 */ /* 0x040fe20000000004 */
[C---:B-----5:R-:W-:Y:S01]  /*e890*/  FFMA R96, R89.reuse, 0.5, R28 ;  /* 0x3f00000059607823 */ /* 0x060fe2000000001c */
[C---:B------:R-:W-:Y:S01]  /*e8a0*/  FFMA R98, R89.reuse, 0.125, R26 ;  /* 0x3e00000059627823 */ /* 0x040fe2000000001a */
[----:B------:R-:W1:Y:S01]  /*e8b0*/  FRND.FLOOR R53, R2 ;  /* 0x0000000200357307 */ /* 0x000e620000205000 */
[C---:B------:R-:W-:Y:S01]  /*e8c0*/  FFMA R99, R89.reuse, 0.0625, R8 ;  /* 0x3d80000059637823 */ /* 0x040fe20000000008 */
[C---:B------:R-:W-:Y:S01]  /*e8d0*/  FFMA R100, R89.reuse, 0.03125, R24 ;  /* 0x3d00000059647823 */ /* 0x040fe20000000018 */
[C---:B------:R-:W-:Y:S01]  /*e8e0*/  FFMA R101, R89.reuse, 0.015625, R12 ;  /* 0x3c80000059657823 */ /* 0x040fe2000000000c */
[C---:B------:R-:W-:Y:S01]  /*e8f0*/  FFMA R103, R89.reuse, 0.00390625, R16 ;  /* 0x3b80000059677823 */ /* 0x040fe20000000010 */
[C---:B------:R-:W-:Y:S01]  /*e900*/  FFMA R102, R89.reuse, 0.0078125, R22 ;  /* 0x3c00000059667823 */ /* 0x040fe20000000016 */
[----:B------:R-:W-:-:S02]  /*e910*/  FFMA R104, R89, 0.001953125, R20 ;  /* 0x3b00000059687823 */ /* 0x000fc40000000014 */
[----:B0-----:R-:W-:Y:S01]  /*e920*/  FRND.FLOOR R60, R97 ;  /* 0x00000061003c7307 */ /* 0x001fe20000205000 */
[----:B-1----:R-:W-:-:S07]  /*e930*/  FADD R53, R2, -R53 ;  /* 0x8000003502357221 */ /* 0x002fce0000000000 */
[----:B------:R-:W0:Y:S01]  /*e940*/  FRND.FLOOR R61, R96 ;  /* 0x00000060003d7307 */ /* 0x000e220000205000 */
[----:B------:R-:W-:-:S04]  /*e950*/  FMUL R56, R53, R53 ;  /* 0x0000003535387220 */ /* 0x000fc80000400000 */
[----:B------:R-:W-:-:S03]  /*e960*/  FMUL R57, R53, R56 ;  /* 0x0000003835397220 */ /* 0x000fc60000400000 */
[----:B------:R-:W1:Y:S08]  /*e970*/  F2F.F64.F32 R54, R53 ;  /* 0x0000003500367310 */ /* 0x000e700000201800 */
[----:B------:R-:W3:Y:S01]  /*e980*/  F2F.F64.F32 R56, R57 ;  /* 0x0000003900387310 */ /* 0x000ee20000201800 */
[----:B-1----:R-:W-:-:S07]  /*e990*/  DFMA R58, R54, R84, -15 ;  /* 0xc02e0000363a742b */ /* 0x002fce0000000054 */
[----:B------:R-:W1:Y:S01]  /*e9a0*/  FRND.FLOOR R69, R98 ;  /* 0x0000006200457307 */ /* 0x000e620000205000 */
[----:B------:R-:W-:-:S07]  /*e9b0*/  DFMA R58, R54, R58, 10 ;  /* 0x40240000363a742b */ /* 0x000fce000000003a */
[----:B------:R-:W-:Y:S01]  /*e9c0*/  FRND.FLOOR R73, R100 ;  /* 0x0000006400497307 */ /* 0x000fe20000205000 */
[----:B0-----:R-:W-:-:S04]  /*e9d0*/  FADD R54, R96, -R61 ;  /* 0x8000003d60367221 */ /* 0x001fc80000000000 */
[C---:B------:R-:W-:Y:S01]  /*e9e0*/  FMUL R61, R54.reuse, R54 ;  /* 0x00000036363d7220 */ /* 0x040fe20000400000 */
[----:B---3--:R-:W-:Y:S02]  /*e9f0*/  DMUL R58, R56, R58 ;  /* 0x0000003a383a7228 */ /* 0x008fe40000000000 */
[----:B--2---:R-:W0:Y:S01]  /*ea00*/  F2F.F64.F32 R62, R54 ;  /* 0x00000036003e7310 */ /* 0x004e220000201800 */
[----:B------:R-:W-:Y:S01]  /*ea10*/  FADD R56, R97, -R60 ;  /* 0x8000003c61387221 */ /* 0x000fe20000000000 */
[----:B------:R-:W-:-:S03]  /*ea20*/  FMUL R68, R54, R61 ;  /* 0x0000003d36447220 */ /* 0x000fc60000400000 */
[----:B------:R-:W-:-:S03]  /*ea30*/  FMUL R57, R56, R56 ;  /* 0x0000003838397220 */ /* 0x000fc60000400000 */
[----:B------:R-:W2:Y:S01]  /*ea40*/  F2F.F64.F32 R66, R56 ;  /* 0x0000003800427310 */ /* 0x000ea20000201800 */
[----:B------:R-:W-:Y:S01]  /*ea50*/  FMUL R70, R56, R57 ;  /* 0x0000003938467220 */ /* 0x000fe20000400000 */
[----:B0-----:R-:W-:-:S06]  /*ea60*/  DFMA R64, R62, R84, -15 ;  /* 0xc02e00003e40742b */ /* 0x001fcc0000000054 */
[----:B------:R2:W-:Y:S02]  /*ea70*/  F2F.F32.F64 R55, R58 ;  /* 0x0000003a00377310 */ /* 0x0005e40000301000 */
[----:B------:R-:W-:-:S06]  /*ea80*/  DFMA R64, R62, R64, 10 ;  /* 0x402400003e40742b */ /* 0x000fcc0000000040 */
[----:B------:R-:W0:Y:S01]  /*ea90*/  F2F.F64.F32 R60, R68 ;  /* 0x00000044003c7310 */ /* 0x000e220000201800 */
[----:B--2---:R-:W-:-:S07]  /*eaa0*/  DFMA R58, R66, R84, -15 ;  /* 0xc02e0000423a742b */ /* 0x004fce0000000054 */
[----:B------:R-:W2:Y:S01]  /*eab0*/  F2F.F64.F32 R62, R70 ;  /* 0x00000046003e7310 */ /* 0x000ea20000201800 */
[----:B------:R-:W-:Y:S01]  /*eac0*/  DFMA R66, R66, R58, 10 ;  /* 0x402400004242742b */ /* 0x000fe2000000003a */
[----:B-1----:R-:W-:Y:S01]  /*ead0*/  FADD R58, R98, -R69 ;  /* 0x80000045623a7221 */ /* 0x002fe20000000000 */
[----:B0-----:R-:W-:-:S05]  /*eae0*/  DMUL R60, R60, R64 ;  /* 0x000000403c3c7228 */ /* 0x001fca0000000000 */
[----:B------:R-:W0:Y:S01]  /*eaf0*/  F2F.F64.F32 R68, R58 ;  /* 0x0000003a00447310 */ /* 0x000e220000201800 */
[----:B------:R-:W-:-:S04]  /*eb00*/  FMUL R65, R58, R58 ;  /* 0x0000003a3a417220 */ /* 0x000fc80000400000 */
[----:B------:R-:W-:Y:S01]  /*eb10*/  FMUL R71, R58, R65 ;  /* 0x000000413a477220 */ /* 0x000fe20000400000 */
[----:B--2---:R-:W-:Y:S02]  /*eb20*/  DMUL R62, R62, R66 ;  /* 0x000000423e3e7228 */ /* 0x004fe40000000000 */
[----:B------:R-:W1:Y:S01]  /*eb30*/  FRND.FLOOR R70, R99 ;  /* 0x0000006300467307 */ /* 0x000e620000205000 */
[----:B0-----:R-:W-:-:S07]  /*eb40*/  DFMA R66, R68, R84, -15 ;  /* 0xc02e00004442742b */ /* 0x001fce0000000054 */
[----:B------:R1:W-:Y:S01]  /*eb50*/  F2F.F32.F64 R57, R60 ;  /* 0x0000003c00397310 */ /* 0x0003e20000301000 */
[----:B------:R-:W-:-:S07]  /*eb60*/  DFMA R66, R68, R66, 10 ;  /* 0x402400004442742b */ /* 0x000fce0000000042 */
[----:B------:R-:W0:Y:S01]  /*eb70*/  F2F.F64.F32 R64, R71 ;  /* 0x0000004700407310 */ /* 0x000e220000201800 */
[----:B-1----:R-:W-:-:S07]  /*eb80*/  FADD R61, R99, -R70 ;  /* 0x80000046633d7221 */ /* 0x002fce0000000000 */
[----:B------:R-:W1:Y:S01]  /*eb90*/  F2F.F64.F32 R68, R61 ;  /* 0x0000003d00447310 */ /* 0x000e620000201800 */
[----:B0-----:R-:W-:-:S07]  /*eba0*/  DMUL R64, R64, R66 ;  /* 0x0000004240407228 */ /* 0x001fce0000000000 */
[----:B------:R0:W-:Y:S01]  /*ebb0*/  F2F.F32.F64 R59, R62 ;  /* 0x0000003e003b7310 */ /* 0x0001e20000301000 */
[----:B------:R-:W-:-:S04]  /*ebc0*/  FMUL R66, R61, R61 ;  /* 0x0000003d3d427220 */ /* 0x000fc80000400000 */
[----:B------:R-:W-:Y:S01]  /*ebd0*/  FMUL R66, R61, R66 ;  /* 0x000000423d427220 */ /* 0x000fe20000400000 */
[----:B-1----:R-:W-:Y:S02]  /*ebe0*/  DFMA R70, R68, R84, -15 ;  /* 0xc02e00004446742b */ /* 0x002fe40000000054 */
[----:B------:R-:W-:Y:S01]  /*ebf0*/  F2F.F32.F64 R60, R64 ;  /* 0x00000040003c7310 */ /* 0x000fe20000301000 */
[----:B0-----:R-:W-:-:S04]  /*ec00*/  FADD R62, R100, -R73 ;  /* 0x80000049643e7221 */ /* 0x001fc80000000000 */
[C---:B------:R-:W-:Y:S01]  /*ec10*/  FMUL R63, R62.reuse, R62 ;  /* 0x0000003e3e3f7220 */ /* 0x040fe20000400000 */
[----:B------:R-:W-:Y:S02]  /*ec20*/  DFMA R70, R68, R70, 10 ;  /* 0x402400004446742b */ /* 0x000fe40000000046 */
[----:B------:R-:W0:Y:S01]  /*ec30*/  F2F.F64.F32 R72, R62 ;  /* 0x0000003e00487310 */ /* 0x000e220000201800 */
[----:B------:R-:W-:-:S07]  /*ec40*/  FMUL R78, R62, R63 ;  /* 0x0000003f3e4e7220 */ /* 0x000fce0000400000 */
[----:B------:R-:W1:Y:S01]  /*ec50*/  F2F.F64.F32 R64, R78 ;  /* 0x0000004e00407310 */ /* 0x000e620000201800 */
[----:B0-----:R-:W-:-:S07]  /*ec60*/  DFMA R76, R72, R84, -15 ;  /* 0xc02e0000484c742b */ /* 0x001fce0000000054 */
[----:B------:R-:W0:Y:S01]  /*ec70*/  FRND.FLOOR R68, R101 ;  /* 0x0000006500447307 */ /* 0x000e220000205000 */
[----:B------:R-:W-:-:S07]  /*ec80*/  DFMA R76, R72, R76, 10 ;  /* 0x40240000484c742b */ /* 0x000fce000000004c */
[----:B------:R-:W2:Y:S01]  /*ec90*/  F2F.F64.F32 R66, R66 ;  /* 0x0000004200427310 */ /* 0x000ea20000201800 */
[----:B-1----:R-:W-:-:S07]  /*eca0*/  DMUL R76, R64, R76 ;  /* 0x0000004c404c7228 */ /* 0x002fce0000000000 */
[----:B------:R-:W1:Y:S01]  /*ecb0*/  FRND.FLOOR R79, R102 ;  /* 0x00000066004f7307 */ /* 0x000e620000205000 */
[----:B0-----:R-:W-:-:S04]  /*ecc0*/  FADD R65, R101, -R68 ;  /* 0x8000004465417221 */ /* 0x001fc80000000000 */
[C---:B------:R-:W-:Y:S01]  /*ecd0*/  FMUL R68, R65.reuse, R65 ;  /* 0x0000004141447220 */ /* 0x040fe20000400000 */
[----:B--2---:R-:W-:Y:S02]  /*ece0*/  DMUL R70, R66, R70 ;  /* 0x0000004642467228 */ /* 0x004fe40000000000 */
[----:B------:R-:W-:Y:S01]  /*ecf0*/  F2F.F32.F64 R64, R76 ;  /* 0x0000004c00407310 */ /* 0x000fe20000301000 */
[----:B------:R-:W-:-:S07]  /*ed00*/  FMUL R68, R65, R68 ;  /* 0x0000004441447220 */ /* 0x000fce0000400000 */
[----:B------:R-:W0:Y:S08]  /*ed10*/  F2F.F64.F32 R66, R65 ;  /* 0x0000004100427310 */ /* 0x000e300000201800 */
[----:B------:R2:W-:Y:S01]  /*ed20*/  F2F.F32.F64 R63, R70 ;  /* 0x00000046003f7310 */ /* 0x0005e20000301000 */
[----:B0-----:R-:W-:-:S07]  /*ed30*/  DFMA R72, R66, R84, -15 ;  /* 0xc02e00004248742b */ /* 0x001fce0000000054 */
[----:B------:R-:W0:Y:S01]  /*ed40*/  F2F.F64.F32 R68, R68 ;  /* 0x0000004400447310 */ /* 0x000e220000201800 */
[----:B------:R-:W-:-:S07]  /*ed50*/  DFMA R72, R66, R72, 10 ;  /* 0x402400004248742b */ /* 0x000fce0000000048 */
[----:B--2---:R-:W2:Y:S01]  /*ed60*/  FRND.FLOOR R70, R103 ;  /* 0x0000006700467307 */ /* 0x004ea20000205000 */
[----:B-1----:R-:W-:-:S04]  /*ed70*/  FADD R67, R102, -R79 ;  /* 0x8000004f66437221 */ /* 0x002fc80000000000 */
[C---:B------:R-:W-:Y:S01]  /*ed80*/  FMUL R76, R67.reuse, R67 ;  /* 0x00000043434c7220 */ /* 0x040fe20000400000 */
[----:B0-----:R-:W-:Y:S02]  /*ed90*/  DMUL R72, R68, R72 ;  /* 0x0000004844487228 */ /* 0x001fe40000000000 */
[----:B------:R-:W0:Y:S01]  /*eda0*/  FRND.FLOOR R71, R104 ;  /* 0x0000006800477307 */ /* 0x000e220000205000 */
[----:B------:R-:W-:Y:S01]  /*edb0*/  FMUL R76, R67, R76 ;  /* 0x0000004c434c7220 */ /* 0x000fe20000400000 */
[----:B--2---:R-:W-:-:S06]  /*edc0*/  FADD R68, R103, -R70 ;  /* 0x8000004667447221 */ /* 0x004fcc0000000000 */
[----:B------:R-:W1:Y:S01]  /*edd0*/  F2F.F64.F32 R82, R67 ;  /* 0x0000004300527310 */ /* 0x000e620000201800 */
[----:B------:R-:W-:Y:S01]  /*ede0*/  FMUL R81, R68, R68 ;  /* 0x0000004444517220 */ /* 0x000fe20000400000 */
[----:B0-----:R-:W-:-:S06]  /*edf0*/  FADD R69, R104, -R71 ;  /* 0x8000004768457221 */ /* 0x001fcc0000000000 */
[----:B------:R-:W0:Y:S01]  /*ee00*/  F2F.F64.F32 R78, R68 ;  /* 0x00000044004e7310 */ /* 0x000e220000201800 */
[----:B------:R-:W-:-:S04]  /*ee10*/  FMUL R88, R69, R69 ;  /* 0x0000004545587220 */ /* 0x000fc80000400000 */
[----:B------:R-:W-:-:S03]  /*ee20*/  FMUL R88, R69, R88 ;  /* 0x0000005845587220 */ /* 0x000fc60000400000 */
[----:B------:R-:W2:Y:S01]  /*ee30*/  F2F.F64.F32 R70, R69 ;  /* 0x0000004500467310 */ /* 0x000ea20000201800 */
[----:B-1----:R-:W-:-:S07]  /*ee40*/  DFMA R86, R82, R84, -15 ;  /* 0xc02e00005256742b */ /* 0x002fce0000000054 */
[----:B------:R1:W-:Y:S01]  /*ee50*/  F2F.F32.F64 R66, R72 ;  /* 0x0000004800427310 */ /* 0x0003e20000301000 */
[----:B------:R-:W-:-:S07]  /*ee60*/  DFMA R82, R82, R86, 10 ;  /* 0x402400005252742b */ /* 0x000fce0000000056 */
[----:B------:R-:W3:Y:S01]  /*ee70*/  F2F.F64.F32 R76, R76 ;  /* 0x0000004c004c7310 */ /* 0x000ee20000201800 */
[----:B-1----:R-:W-:Y:S01]  /*ee80*/  FMUL R72, R68, R81 ;  /* 0x0000005144487220 */ /* 0x002fe20000400000 */
[-C--:B0-----:R-:W-:Y:S02]  /*ee90*/  DFMA R80, R78, R84.reuse, -15 ;  /* 0xc02e00004e50742b */ /* 0x081fe40000000054 */
[----:B--2---:R-:W-:-:S04]  /*eea0*/  DFMA R84, R70, R84, -15 ;  /* 0xc02e00004654742b */ /* 0x004fc80000000054 */
[----:B------:R-:W0:Y:S02]  /*eeb0*/  F2F.F64.F32 R72, R72 ;  /* 0x0000004800487310 */ /* 0x000e240000201800 */
[----:B------:R-:W-:Y:S02]  /*eec0*/  DFMA R80, R78, R80, 10 ;  /* 0x402400004e50742b */ /* 0x000fe40000000050 */
[----:B------:R-:W-:Y:S02]  /*eed0*/  DFMA R84, R70, R84, 10 ;  /* 0x402400004654742b */ /* 0x000fe40000000054 */
[----:B---3--:R-:W-:Y:S02]  /*eee0*/  DMUL R76, R76, R82 ;  /* 0x000000524c4c7228 */ /* 0x008fe40000000000 */
[----:B------:R-:W1:Y:S02]  /*eef0*/  F2F.F64.F32 R78, R88 ;  /* 0x00000058004e7310 */ /* 0x000e640000201800 */
[----:B0-----:R-:W-:-:S06]  /*ef00*/  DMUL R80, R72, R80 ;  /* 0x0000005048507228 */ /* 0x001fcc0000000000 */
[----:B------:R0:W2:Y:S01]  /*ef10*/  F2F.F32.F64 R70, R76 ;  /* 0x0000004c00467310 */ /* 0x0000a20000301000 */
[----:B-1----:R-:W-:-:S07]  /*ef20*/  DMUL R78, R78, R84 ;  /* 0x000000544e4e7228 */ /* 0x002fce0000000000 */
[----:B------:R0:W1:Y:S08]  /*ef30*/  F2F.F32.F64 R71, R80 ;  /* 0x0000005000477310 */ /* 0x0000700000301000 */
[----:B------:R0:W3:Y:S08]  /*ef40*/  F2F.F32.F64 R72, R78 ;  /* 0x0000004e00487310 */ /* 0x0000f00000301000 */
[----:B------:R-:W4:Y:S08]  /*ef50*/  F2I.FLOOR.NTZ R96, R96 ;  /* 0x0000006000607305 */ /* 0x000f300000207100 */
[----:B------:R-:W0:Y:S08]  /*ef60*/  F2I.FLOOR.NTZ R97, R97 ;  /* 0x0000006100617305 */ /* 0x000e300000207100 */
[----:B------:R-:W0:Y:S08]  /*ef70*/  F2I.FLOOR.NTZ R98, R98 ;  /* 0x0000006200627305 */ /* 0x000e300000207100 */
[----:B------:R-:W0:Y:S08]  /*ef80*/  F2I.FLOOR.NTZ R99, R99 ;  /* 0x0000006300637305 */ /* 0x000e300000207100 */
[----:B------:R-:W0:Y:S08]  /*ef90*/  F2I.FLOOR.NTZ R100, R100 ;  /* 0x0000006400647305 */ /* 0x000e300000207100 */
[----:B------:R-:W0:Y:S08]  /*efa0*/  F2I.FLOOR.NTZ R101, R101 ;  /* 0x0000006500657305 */ /* 0x000e300000207100 */
[----:B------:R-:W0:Y:S08]  /*efb0*/  F2I.FLOOR.NTZ R102, R102 ;  /* 0x0000006600667305 */ /* 0x000e300000207100 */
[----:B------:R-:W0:Y:S08]  /*efc0*/  F2I.FLOOR.NTZ R103, R103 ;  /* 0x0000006700677305 */ /* 0x000e300000207100 */
[----:B------:R-:W0:Y:S08]  /*efd0*/  F2I.FLOOR.NTZ R104, R104 ;  /* 0x0000006800687305 */ /* 0x000e300000207100 */
[----:B------:R2:W0:Y:S02]  /*efe0*/  F2I.FLOOR.NTZ R73, R2 ;  /* 0x0000000200497305 */ /* 0x0004240000207100 */
[----:B-1234-:R-:W-:-:S07]  /*eff0*/  FMUL R2, R89, 100 ;  /* 0x42c8000059027820 */ /* 0x01efce0000400000 */
.L_x_71:
[----:B------:R-:W-:Y:S01]  /*f000*/  SHF.R.S32.HI R106, RZ, 0x2, R105 ;  /* 0x00000002ff6a7819 */ /* 0x000fe20000011469 */
[----:B------:R-:W-:Y:S01]  /*f010*/  BSSY.RECONVERGENT B4, `(.L_x_60) ;  /* 0x0000111000047945 */ /* 0x000fe20003800200 */
[----:B------:R-:W-:Y:S01]  /*f020*/  MOV R92, RZ ;  /* 0x000000ff005c7202 */ /* 0x000fe20000000f00 */
[----:B------:R-:W-:Y:S01]  /*f030*/  IMAD.MOV.U32 R94, RZ, RZ, RZ ;  /* 0x000000ffff5e7224 */ /* 0x000fe200078e00ff */
[----:B------:R-:W-:-:S05]  /*f040*/  I2FP.F32.S32 R106, R106 ;  /* 0x0000006a006a7245 */ /* 0x000fca0000201400 */
[----:B------:R-:W-:-:S07]  /*f050*/  FMUL R90, R106, 100 ;  /* 0x42c800006a5a7820 */ /* 0x000fce0000400000 */
.L_x_67:
[----:B------:R-:W-:Y:S01]  /*f060*/  MOV R91, 0x1 ;  /* 0x00000001005b7802 */ /* 0x000fe20000000f00 */
[----:B------:R-:W-:Y:S03]  /*f070*/  BSSY.RECONVERGENT B5, `(.L_x_61) ;  /* 0x000000f000057945 */ /* 0x000fe60003800200 */
[----:B------:R-:W-:-:S04]  /*f080*/  SHF.L.U32 R91, R91, R94, RZ ;  /* 0x0000005e5b5b7219 */ /* 0x000fc800000006ff */
[----:B------:R-:W-:-:S04]  /*f090*/  I2FP.F32.U32 R91, R91 ;  /* 0x0000005b005b7245 */ /* 0x000fc80000201000 */
[----:B0-----:R-:W0:Y:S08]  /*f0a0*/  MUFU.RCP R76, R91 ;  /* 0x0000005b004c7308 */ /* 0x001e300000001000 */
[----:B------:R-:W1:Y:S01]  /*f0b0*/  FCHK P0, R2, R91 ;  /* 0x0000005b02007302 */ /* 0x000e620000000000 */
[----:B0-----:R-:W-:-:S04]  /*f0c0*/  FFMA R77, -R91, R76, 1 ;  /* 0x3f8000005b4d7423 */ /* 0x001fc8000000014c */
[----:B------:R-:W-:-:S04]  /*f0d0*/  FFMA R77, R76, R77, R76 ;  /* 0x0000004d4c4d7223 */ /* 0x000fc8000000004c */
[----:B------:R-:W-:-:S04]  /*f0e0*/  FFMA R76, R2, R77, RZ ;  /* 0x0000004d024c7223 */ /* 0x000fc800000000ff */
[----:B------:R-:W-:-:S04]  /*f0f0*/  FFMA R78, -R91, R76, R2 ;  /* 0x0000004c5b4e7223 */ /* 0x000fc80000000102 */
[----:B------:R-:W-:Y:S01]  /*f100*/  FFMA R79, R77, R78, R76 ;  /* 0x0000004e4d4f7223 */ /* 0x000fe2000000004c */
[----:B-1----:R-:W-:Y:S06]  /*f110*/  @!P0 BRA `(.L_x_62) ;  /* 0x0000000000108947 */ /* 0x002fec0003800000 */
[----:B------:R-:W-:Y:S02]  /*f120*/  MOV R76, R2 ;  /* 0x00000002004c7202 */ /* 0x000fe40000000f00 */
[----:B------:R-:W-:-:S07]  /*f130*/  MOV R78, 0xf150 ;  /* 0x0000f150004e7802 */ /* 0x000fce0000000f00 */
[----:B------:R-:W-:Y:S05]  /*f140*/  CALL.REL.NOINC `($__internal_0_$__cuda_sm3x_div_rn_noftz_f32_slowpath) ;  /* 0x0000010800dc7944 */ /* 0x000fea0003c00000 */
[----:B------:R-:W-:-:S07]  /*f150*/  IMAD.MOV.U32 R79, RZ, RZ, R83 ;  /* 0x000000ffff4f7224 */ /* 0x000fce00078e0053 */
.L_x_62:
[----:B------:R-:W-:Y:S05]  /*f160*/  BSYNC.RECONVERGENT B5 ;  /* 0x0000000000057941 */ /* 0x000fea0003800200 */
.L_x_61:
[----:B------:R-:W0:Y:S01]  /*f170*/  MUFU.RCP R76, R91 ;  /* 0x0000005b004c7308 */ /* 0x000e220000001000 */
[----:B------:R-:W-:Y:S07]  /*f180*/  BSSY.RECONVERGENT B5, `(.L_x_63) ;  /* 0x000000c000057945 */ /* 0x000fee0003800200 */
[----:B------:R-:W1:Y:S01]  /*f190*/  FCHK P0, RZ, R91 ;  /* 0x0000005bff007302 */ /* 0x000e620000000000 */
[----:B0-----:R-:W-:-:S04]  /*f1a0*/  FFMA R77, -R91, R76, 1 ;  /* 0x3f8000005b4d7423 */ /* 0x001fc8000000014c */
[----:B------:R-:W-:-:S04]  /*f1b0*/  FFMA R81, R76, R77, R76 ;  /* 0x0000004d4c517223 */ /* 0x000fc8000000004c */
[----:B------:R-:W-:-:S04]  /*f1c0*/  FFMA R76, RZ, R81, RZ ;  /* 0x00000051ff4c7223 */ /* 0x000fc800000000ff */
[----:B------:R-:W-:-:S04]  /*f1d0*/  FFMA R77, -R91, R76, RZ ;  /* 0x0000004c5b4d7223 */ /* 0x000fc800000001ff */
[----:B------:R-:W-:Y:S01]  /*f1e0*/  FFMA R80, R81, R77, R76 ;  /* 0x0000004d51507223 */ /* 0x000fe2000000004c */
[----:B-1----:R-:W-:Y:S06]  /*f1f0*/  @!P0 BRA `(.L_x_64) ;  /* 0x0000000000108947 */ /* 0x002fec0003800000 */
[----:B------:R-:W-:Y:S01]  /*f200*/  HFMA2 R76, -RZ, RZ, 0, 0 ;  /* 0x00000000ff4c7431 */ /* 0x000fe200000001ff */
[----:B------:R-:W-:-:S07]  /*f210*/  MOV R78, 0xf230 ;  /* 0x0000f230004e7802 */ /* 0x000fce0000000f00 */
[----:B------:R-:W-:Y:S05]  /*f220*/  CALL.REL.NOINC `($__internal_0_$__cuda_sm3x_div_rn_noftz_f32_slowpath) ;  /* 0x0000010800a47944 */ /* 0x000fea0003c00000 */
[----:B------:R-:W-:-:S07]  /*f230*/  MOV R80, R83 ;  /* 0x0000005300507202 */ /* 0x000fce0000000f00 */
.L_x_64:
[----:B------:R-:W-:Y:S05]  /*f240*/  BSYNC.RECONVERGENT B5 ;  /* 0x0000000000057941 */ /* 0x000fea0003800200 */
.L_x_63:
[----:B------:R-:W0:Y:S01]  /*f250*/  MUFU.RCP R76, R91 ;  /* 0x0000005b004c7308 */ /* 0x000e220000001000 */
[----:B------:R-:W-:Y:S07]  /*f260*/  BSSY.RECONVERGENT B5, `(.L_x_65) ;  /* 0x000000c000057945 */ /* 0x000fee0003800200 */
[----:B------:R-:W1:Y:S01]  /*f270*/  FCHK P0, R90, R91 ;  /* 0x0000005b5a007302 */ /* 0x000e620000000000 */
[----:B0-----:R-:W-:-:S04]  /*f280*/  FFMA R77, -R91, R76, 1 ;  /* 0x3f8000005b4d7423 */ /* 0x001fc8000000014c */
[----:B------:R-:W-:-:S04]  /*f290*/  FFMA R89, R76, R77, R76 ;  /* 0x0000004d4c597223 */ /* 0x000fc8000000004c */
[----:B------:R-:W-:-:S04]  /*f2a0*/  FFMA R76, R90, R89, RZ ;  /* 0x000000595a4c7223 */ /* 0x000fc800000000ff */
[----:B------:R-:W-:-:S04]  /*f2b0*/  FFMA R77, -R91, R76, R90 ;  /* 0x0000004c5b4d7223 */ /* 0x000fc8000000015a */
[----:B------:R-:W-:Y:S01]  /*f2c0*/  FFMA R89, R89, R77, R76 ;  /* 0x0000004d59597223 */ /* 0x000fe2000000004c */
[----:B-1----:R-:W-:Y:S06]  /*f2d0*/  @!P0 BRA `(.L_x_66) ;  /* 0x0000000000108947 */ /* 0x002fec0003800000 */
[----:B------:R-:W-:Y:S01]  /*f2e0*/  IMAD.MOV.U32 R76, RZ, RZ, R90 ;  /* 0x000000ffff4c7224 */ /* 0x000fe200078e005a */
[----:B------:R-:W-:-:S07]  /*f2f0*/  MOV R78, 0xf310 ;  /* 0x0000f310004e7802 */ /* 0x000fce0000000f00 */
[----:B------:R-:W-:Y:S05]  /*f300*/  CALL.REL.NOINC `($__internal_0_$__cuda_sm3x_div_rn_noftz_f32_slowpath) ;  /* 0x00000108006c7944 */ /* 0x000fea0003c00000 */
[----:B------:R-:W-:-:S07]  /*f310*/  MOV R89, R83 ;  /* 0x0000005300597202 */ /* 0x000fce0000000f00 */
.L_x_66:
[----:B------:R-:W-:Y:S05]  /*f320*/  BSYNC.RECONVERGENT B5 ;  /* 0x0000000000057941 */ /* 0x000fea0003800200 */
.L_x_65:
[----:B------:R-:W-:-:S05]  /*f330*/  IMAD R88, R94, 0x10c, R1 ;  /* 0x0000010c5e587824 */ /* 0x000fca00078e0201 */
[----:B------:R-:W2:Y:S04]  /*f340*/  LDL R76, [R88+0xb78] ;  /* 0x000b7800584c7983 */ /* 0x000ea80000100800 */
[----:B------:R-:W3:Y:S01]  /*f350*/  LDL R77, [R88+0xb7c] ;  /* 0x000b7c00584d7983 */ /* 0x000ee20000100800 */
[----:B--2---:R-:W-:-:S04]  /*f360*/  FADD R82, R76, R79 ;  /* 0x0000004f4c527221 */ /* 0x004fc80000000000 */
[----:B------:R-:W0:Y:S02]  /*f370*/  F2I.FLOOR.NTZ R76, R82 ;  /* 0x00000052004c7305 */ /* 0x000e240000207100 */
[----:B0-----:R-:W-:-:S04]  /*f380*/  LOP3.LUT R79, R76, 0xff, RZ, 0xc0, !PT ;  /* 0x000000ff4c4f7812 */ /* 0x001fc800078ec0ff */
[----:B------:R-:W-:Y:S01]  /*f390*/  IADD3 R84, PT, PT, R88, R79, RZ ;  /* 0x0000004f58547210 */ /* 0x000fe20007ffe0ff */
[----:B------:R-:W-:-:S04]  /*f3a0*/  VIADD R76, R76, 0x1 ;  /* 0x000000014c4c7836 */ /* 0x000fc80000000000 */
[----:B------:R-:W2:Y:S01]  /*f3b0*/  LDL.U8 R78, [R84+0xa78] ;  /* 0x000a7800544e7983 */ /* 0x000ea20000100000 */
[----:B------:R-:W-:-:S04]  /*f3c0*/  LOP3.LUT R79, R76, 0xff, RZ, 0xc0, !PT ;  /* 0x000000ff4c4f7812 */ /* 0x000fc800078ec0ff */
[----:B------:R-:W-:-:S05]  /*f3d0*/  IADD3 R85, PT, PT, R88, R79, RZ ;  /* 0x0000004f58557210 */ /* 0x000fca0007ffe0ff */
[----:B------:R-:W4:Y:S01]  /*f3e0*/  LDL.U8 R76, [R85+0xa78] ;  /* 0x000a7800554c7983 */ /* 0x000f220000100000 */
[----:B---3--:R-:W-:-:S04]  /*f3f0*/  FADD R83, R77, R80 ;  /* 0x000000504d537221 */ /* 0x008fc80000000000 */
[----:B------:R-:W-:Y:S01]  /*f400*/  F2I.FLOOR.NTZ R77, R83 ;  /* 0x00000053004d7305 */ /* 0x000fe20000207100 */
[----:B--2---:R-:W-:-:S07]  /*f410*/  I2FP.F32.U32 R78, R78 ;  /* 0x0000004e004e7245 */ /* 0x004fce0000201000 */
[----:B------:R-:W0:Y:S01]  /*f420*/  F2I.TRUNC.NTZ R78, R78 ;  /* 0x0000004e004e7305 */ /* 0x000e22000020f100 */
[----:B----4-:R-:W-:Y:S02]  /*f430*/  I2FP.F32.U32 R84, R76 ;  /* 0x0000004c00547245 */ /* 0x010fe40000201000 */
[----:B------:R-:W2:Y:S05]  /*f440*/  LDL R76, [R88+0xb80] ;  /* 0x000b8000584c7983 */ /* 0x000eaa0000100800 */
[----:B------:R-:W1:Y:S01]  /*f450*/  F2I.TRUNC.NTZ R84, R84 ;  /* 0x0000005400547305 */ /* 0x000e62000020f100 */
[----:B0-----:R-:W-:-:S04]  /*f460*/  IADD3 R79, PT, PT, R77, R78, RZ ;  /* 0x0000004e4d4f7210 */ /* 0x001fc80007ffe0ff */
[----:B------:R-:W-:-:S05]  /*f470*/  LOP3.LUT R81, R79, 0xff, RZ, 0xc0, !PT ;  /* 0x000000ff4f517812 */ /* 0x000fca00078ec0ff */
[----:B------:R-:W-:Y:S01]  /*f480*/  IMAD.IADD R80, R88, 0x1, R81 ;  /* 0x0000000158507824 */ /* 0x000fe200078e0251 */
[----:B-1----:R-:W-:-:S05]  /*f490*/  IADD3 R81, PT, PT, R77, R84, RZ ;  /* 0x000000544d517210 */ /* 0x002fca0007ffe0ff */
[----:B------:R-:W3:Y:S01]  /*f4a0*/  LDL.U8 R80, [R80+0xa78] ;  /* 0x000a780050507983 */ /* 0x000ee20000100000 */
[----:B------:R-:W-:-:S04]  /*f4b0*/  LOP3.LUT R77, R81, 0xff, RZ, 0xc0, !PT ;  /* 0x000000ff514d7812 */ /* 0x000fc800078ec0ff */
[----:B------:R-:W-:-:S05]  /*f4c0*/  IADD3 R85, PT, PT, R88, R77, RZ ;  /* 0x0000004d58557210 */ /* 0x000fca0007ffe0ff */
[----:B------:R-:W4:Y:S01]  /*f4d0*/  LDL.U8 R78, [R85+0xa78] ;  /* 0x000a7800554e7983 */ /* 0x000f220000100000 */
[----:B------:R-:W-:-:S05]  /*f4e0*/  VIADD R79, R79, 0x1 ;  /* 0x000000014f4f7836 */ /* 0x000fca0000000000 */
[----:B------:R-:W-:-:S04]  /*f4f0*/  LOP3.LUT R79, R79, 0xff, RZ, 0xc0, !PT ;  /* 0x000000ff4f4f7812 */ /* 0x000fc800078ec0ff */
[----:B------:R-:W-:-:S06]  /*f500*/  IADD3 R77, PT, PT, R88, R79, RZ ;  /* 0x0000004f584d7210 */ /* 0x000fcc0007ffe0ff */
[----:B------:R-:W5:Y:S01]  /*f510*/  LDL.U8 R77, [R77+0xa78] ;  /* 0x000a78004d4d7983 */ /* 0x000f620000100000 */
[----:B------:R-:W-:-:S04]  /*f520*/  IADD3 R81, PT, PT, R81, 0x1, RZ ;  /* 0x0000000151517810 */ /* 0x000fc80007ffe0ff */
[----:B------:R-:W-:-:S04]  /*f530*/  LOP3.LUT R81, R81, 0xff, RZ, 0xc0, !PT ;  /* 0x000000ff51517812 */ /* 0x000fc800078ec0ff */
[----:B------:R-:W-:-:S06]  /*f540*/  IADD3 R108, PT, PT, R88, R81, RZ ;  /* 0x00000051586c7210 */ /* 0x000fcc0007ffe0ff */
[----:B------:R-:W5:Y:S01]  /*f550*/  LDL.U8 R108, [R108+0xa78] ;  /* 0x000a78006c6c7983 */ /* 0x000f620000100000 */
[----:B--2---:R-:W-:-:S04]  /*f560*/  FADD R89, R76, R89 ;  /* 0x000000594c597221 */ /* 0x004fc80000000000 */
[----:B------:R-:W-:Y:S01]  /*f570*/  F2I.FLOOR.NTZ R107, R89 ;  /* 0x00000059006b7305 */ /* 0x000fe20000207100 */
[----:B---3--:R-:W-:-:S07]  /*f580*/  I2FP.F32.U32 R80, R80 ;  /* 0x0000005000507245 */ /* 0x008fce0000201000 */
[----:B------:R-:W0:Y:S01]  /*f590*/  F2I.TRUNC.NTZ R80, R80 ;  /* 0x0000005000507305 */ /* 0x000e22000020f100 */
[----:B----4-:R-:W-:-:S07]  /*f5a0*/  I2FP.F32.U32 R78, R78 ;  /* 0x0000004e004e7245 */ /* 0x010fce0000201000 */
[----:B------:R-:W1:Y:S01]  /*f5b0*/  F2I.TRUNC.NTZ R78, R78 ;  /* 0x0000004e004e7305 */ /* 0x000e62000020f100 */
[----:B0-----:R-:W-:-:S04]  /*f5c0*/  IADD3 R76, PT, PT, R107, R80, RZ ;  /* 0x000000506b4c7210 */ /* 0x001fc80007ffe0ff */
[C---:B------:R-:W-:Y:S01]  /*f5d0*/  LOP3.LUT R79, R76.reuse, 0xff, RZ, 0xc0, !PT ;  /* 0x000000ff4c4f7812 */ /* 0x040fe200078ec0ff */
[----:B------:R-:W-:-:S03]  /*f5e0*/  VIADD R76, R76, 0x1 ;  /* 0x000000014c4c7836 */ /* 0x000fc60000000000 */
[----:B------:R-:W-:Y:S02]  /*f5f0*/  IADD3 R87, PT, PT, R88, R79, RZ ;  /* 0x0000004f58577210 */ /* 0x000fe40007ffe0ff */
[----:B------:R-:W-:-:S04]  /*f600*/  LOP3.LUT R79, R76, 0xff, RZ, 0xc0, !PT ;  /* 0x000000ff4c4f7812 */ /* 0x000fc800078ec0ff */
[----:B------:R-:W2:Y:S01]  /*f610*/  LDL.U8 R87, [R87+0xa78] ;  /* 0x000a780057577983 */ /* 0x000ea20000100000 */
[----:B------:R-:W-:Y:S01]  /*f620*/  IMAD.IADD R114, R88, 0x1, R79 ;  /* 0x0000000158727824 */ /* 0x000fe200078e024f */
[----:B-1----:R-:W-:-:S04]  /*f630*/  IADD3 R79, PT, PT, R107, R78, RZ ;  /* 0x0000004e6b4f7210 */ /* 0x002fc80007ffe0ff */
[C---:B------:R-:W-:Y:S01]  /*f640*/  LOP3.LUT R81, R79.reuse, 0xff, RZ, 0xc0, !PT ;  /* 0x000000ff4f517812 */ /* 0x040fe200078ec0ff */
[----:B------:R-:W3:Y:S01]  /*f650*/  LDL.U8 R114, [R114+0xa78] ;  /* 0x000a780072727983 */ /* 0x000ee20000100000 */
[----:B------:R-:W-:-:S03]  /*f660*/  IADD3 R79, PT, PT, R79, 0x1, RZ ;  /* 0x000000014f4f7810 */ /* 0x000fc60007ffe0ff */
[----:B------:R-:W-:Y:S01]  /*f670*/  IMAD.IADD R81, R88, 0x1, R81 ;  /* 0x0000000158517824 */ /* 0x000fe200078e0251 */
[----:B------:R-:W-:-:S04]  /*f680*/  LOP3.LUT R79, R79, 0xff, RZ, 0xc0, !PT ;  /* 0x000000ff4f4f7812 */ /* 0x000fc800078ec0ff */
[----:B------:R0:W4:Y:S01]  /*f690*/  LDL.U8 R112, [R81+0xa78] ;  /* 0x000a780051707983 */ /* 0x0001220000100000 */
[----:B------:R-:W-:Y:S02]  /*f6a0*/  IADD3 R115, PT, PT, R88, R79, RZ ;  /* 0x0000004f58737210 */ /* 0x000fe40007ffe0ff */
[----:B-----5:R-:W-:-:S04]  /*f6b0*/  I2FP.F32.U32 R77, R77 ;  /* 0x0000004d004d7245 */ /* 0x020fc80000201000 */
[----:B------:R-:W5:Y:S01]  /*f6c0*/  LDL.U8 R115, [R115+0xa78] ;  /* 0x000a780073737983 */ /* 0x000f620000100000 */
[----:B------:R-:W1:Y:S02]  /*f6d0*/  F2I.TRUNC.NTZ R76, R77 ;  /* 0x0000004d004c7305 */ /* 0x000e64000020f100 */
[----:B-1----:R-:W-:-:S05]  /*f6e0*/  IMAD.IADD R113, R107, 0x1, R76 ;  /* 0x000000016b717824 */ /* 0x002fca00078e024c */
[----:B------:R-:W-:-:S04]  /*f6f0*/  LOP3.LUT R79, R113, 0xff, RZ, 0xc0, !PT ;  /* 0x000000ff714f7812 */ /* 0x000fc800078ec0ff */
[----:B------:R-:W-:-:S06]  /*f700*/  IADD3 R111, PT, PT, R88, R79, RZ ;  /* 0x0000004f586f7210 */ /* 0x000fcc0007ffe0ff */
[----:B------:R-:W5:Y:S01]  /*f710*/  LDL.U8 R111, [R111+0xa78] ;  /* 0x000a78006f6f7983 */ /* 0x000f620000100000 */
[----:B------:R-:W1:Y:S01]  /*f720*/  FRND.FLOOR R93, R82 ;  /* 0x00000052005d7307 */ /* 0x000e620000205000 */
[----:B------:R-:W-:Y:S02]  /*f730*/  HFMA2 R84, -RZ, RZ, 0, 0 ;  /* 0x00000000ff547431 */ /* 0x000fe400000001ff */
[----:B------:R-:W-:Y:S02]  /*f740*/  IMAD.MOV.U32 R85, RZ, RZ, 0x40180000 ;  /* 0x40180000ff557424 */ /* 0x000fe400078e00ff */
[----:B-1----:R-:W-:-:S04]  /*f750*/  FADD R93, R82, -R93 ;  /* 0x8000005d525d7221 */ /* 0x002fc80000000000 */
[----:B------:R-:W1:Y:S01]  /*f760*/  F2F.F64.F32 R78, R93 ;  /* 0x0000005d004e7310 */ /* 0x000e620000201800 */
[----:B------:R-:W-:-:S04]  /*f770*/  FMUL R76, R93, R93 ;  /* 0x0000005d5d4c7220 */ /* 0x000fc80000400000 */
[----:B------:R-:W-:Y:S01]  /*f780*/  FMUL R86, R93, R76 ;  /* 0x0000004c5d567220 */ /* 0x000fe20000400000 */
[----:B-1----:R-:W-:-:S08]  /*f790*/  DFMA R76, R78, R84, -15 ;  /* 0xc02e00004e4c742b */ /* 0x002fd00000000054 */
[----:B------:R-:W-:Y:S01]  /*f7a0*/  DFMA R76, R78, R76, 10 ;  /* 0x402400004e4c742b */ /* 0x000fe2000000004c */
[----:B------:R-:W1:Y:S01]  /*f7b0*/  FRND.FLOOR R78, R83 ;  /* 0x00000053004e7307 */ /* 0x000e620000205000 */
[----:B------:R-:W-:-:S07]  /*f7c0*/  I2FP.F32.U32 R108, R108 ;  /* 0x0000006c006c7245 */ /* 0x000fce0000201000 */
[----:B0-----:R-:W0:Y:S08]  /*f7d0*/  F2F.F64.F32 R80, R86 ;  /* 0x0000005600507310 */ /* 0x001e300000201800 */
[----:B------:R-:W0:Y:S01]  /*f7e0*/  F2I.TRUNC.NTZ R108, R108 ;  /* 0x0000006c006c7305 */ /* 0x000e22000020f100 */
[----:B-1----:R-:W-:-:S07]  /*f7f0*/  FADD R109, R83, -R78 ;  /* 0x8000004e536d7221 */ /* 0x002fce0000000000 */
[----:B------:R-:W1:Y:S01]  /*f800*/  F2F.F64.F32 R78, R109 ;  /* 0x0000006d004e7310 */ /* 0x000e620000201800 */
[----:B0-----:R-:W-:Y:S01]  /*f810*/  DMUL R80, R80, R76 ;  /* 0x0000004c50507228 */ /* 0x001fe20000000000 */
[----:B------:R-:W-:Y:S01]  /*f820*/  FMUL R76, R109, R109 ;  /* 0x0000006d6d4c7220 */ /* 0x000fe20000400000 */
[----:B------:R-:W-:Y:S01]  /*f830*/  IADD3 R113, PT, PT, R113, 0x1, RZ ;  /* 0x0000000171717810 */ /* 0x000fe20007ffe0ff */
[----:B------:R-:W-:Y:S02]  /*f840*/  IMAD.IADD R107, R107, 0x1, R108 ;  /* 0x000000016b6b7824 */ /* 0x000fe400078e026c */
[----:B------:R-:W-:Y:S02]  /*f850*/  FMUL R76, R109, R76 ;  /* 0x0000004c6d4c7220 */ /* 0x000fe40000400000 */
[----:B------:R-:W-:Y:S01]  /*f860*/  F2F.F32.F64 R95, R80 ;  /* 0x00000050005f7310 */ /* 0x000fe20000301000 */
[----:B------:R-:W-:Y:S02]  /*f870*/  LOP3.LUT R113, R113, 0xff, RZ, 0xc0, !PT ;  /* 0x000000ff71717812 */ /* 0x000fe400078ec0ff */
[----:B------:R-:W-:-:S02]  /*f880*/  IADD3 R116, PT, PT, R107, 0x1, RZ ;  /* 0x000000016b747810 */ /* 0x000fc40007ffe0ff */
[----:B------:R-:W-:Y:S01]  /*f890*/  LOP3.LUT R107, R107, 0xff, RZ, 0xc0, !PT ;  /* 0x000000ff6b6b7812 */ /* 0x000fe200078ec0ff */
[C---:B-1----:R-:W-:Y:S01]  /*f8a0*/  DFMA R82, R78.reuse, R84, -15 ;  /* 0xc02e00004e52742b */ /* 0x042fe20000000054 */
[C---:B------:R-:W-:Y:S01]  /*f8b0*/  IADD3 R117, PT, PT, R88.reuse, R113, RZ ;  /* 0x0000007158757210 */ /* 0x040fe20007ffe0ff */
[----:B------:R-:W0:Y:S01]  /*f8c0*/  F2F.F64.F32 R76, R76 ;  /* 0x0000004c004c7310 */ /* 0x000e220000201800 */
[----:B------:R-:W-:Y:S02]  /*f8d0*/  IADD3 R107, PT, PT, R88, R107, RZ ;  /* 0x0000006b586b7210 */ /* 0x000fe40007ffe0ff */
[----:B------:R-:W-:Y:S02]  /*f8e0*/  R2UR UR8, R74 ;  /* 0x000000004a0872ca */ /* 0x000fe400000e0000 */
[----:B------:R-:W5:Y:S01]  /*f8f0*/  LDL.U8 R117, [R117+0xa78] ;  /* 0x000a780075757983 */ /* 0x000f620000100000 */
[----:B------:R-:W-:Y:S01]  /*f900*/  DFMA R82, R78, R82, 10 ;  /* 0x402400004e52742b */ /* 0x000fe20000000052 */
[----:B------:R-:W-:-:S02]  /*f910*/  R2UR UR9, R75 ;  /* 0x000000004b0972ca */ /* 0x000fc400000e0000 */
[C---:B------:R-:W-:Y:S02]  /*f920*/  R2UR UR6, R74.reuse ;  /* 0x000000004a0672ca */ /* 0x040fe400000e0000 */
[C---:B------:R-:W-:Y:S02]  /*f930*/  R2UR UR7, R75.reuse ;  /* 0x000000004b0772ca */ /* 0x040fe400000e0000 */
[C---:B------:R-:W-:Y:S01]  /*f940*/  R2UR UR4, R74.reuse ;  /* 0x000000004a0472ca */ /* 0x040fe200000e0000 */
[----:B0-----:R-:W-:Y:S01]  /*f950*/  DMUL R82, R76, R82 ;  /* 0x000000524c527228 */ /* 0x001fe20000000000 */
[C---:B------:R-:W-:Y:S02]  /*f960*/  R2UR UR5, R75.reuse ;  /* 0x000000004b0572ca */ /* 0x040fe400000e0000 */
[----:B------:R-:W-:Y:S02]  /*f970*/  R2UR UR10, R74 ;  /* 0x000000004a0a72ca */ /* 0x000fe400000e0000 */
[----:B------:R-:W-:-:S02]  /*f980*/  R2UR UR11, R75 ;  /* 0x000000004b0b72ca */ /* 0x000fc400000e0000 */
[C---:B------:R-:W-:Y:S02]  /*f990*/  R2UR UR12, R74.reuse ;  /* 0x000000004a0c72ca */ /* 0x040fe400000e0000 */
[C---:B------:R-:W-:Y:S02]  /*f9a0*/  R2UR UR13, R75.reuse ;  /* 0x000000004b0d72ca */ /* 0x040fe400000e0000 */
[----:B------:R-:W-:Y:S02]  /*f9b0*/  R2UR UR14, R74 ;  /* 0x000000004a0e72ca */ /* 0x000fe400000e0000 */
[----:B------:R-:W-:Y:S02]  /*f9c0*/  R2UR UR15, R75 ;  /* 0x000000004b0f72ca */ /* 0x000fe400000e0000 */
[----:B--2---:R-:W-:Y:S02]  /*f9d0*/  I2FP.F32.U32 R110, R87 ;  /* 0x00000057006e7245 */ /* 0x004fe40000201000 */
[----:B------:R-:W0:Y:S01]  /*f9e0*/  LDC.64 R86, c[0x4][0x8] ;  /* 0x01000200ff567b82 */ /* 0x000e220000000a00 */
[----:B---3--:R-:W-:-:S03]  /*f9f0*/  I2FP.F32.U32 R114, R114 ;  /* 0x0000007200727245 */ /* 0x008fc60000201000 */
[----:B------:R-:W1:Y:S08]  /*fa00*/  F2I.U32.TRUNC.NTZ R110, R110 ;  /* 0x0000006e006e7305 */ /* 0x000e70000020f000 */
[----:B------:R-:W2:Y:S01]  /*fa10*/  F2I.U32.TRUNC.NTZ R114, R114 ;  /* 0x0000007200727305 */ /* 0x000ea2000020f000 */
[----:B----4-:R-:W-:-:S07]  /*fa20*/  I2FP.F32.U32 R80, R112 ;  /* 0x0000007000507245 */ /* 0x010fce0000201000 */
[----:B------:R-:W3:Y:S01]  /*fa30*/  F2I.U32.TRUNC.NTZ R80, R80 ;  /* 0x0000005000507305 */ /* 0x000ee2000020f000 */
[----:B-----5:R-:W-:Y:S02]  /*fa40*/  I2FP.F32.U32 R113, R115 ;  /* 0x0000007300717245 */ /* 0x020fe40000201000 */
[----:B------:R-:W4:Y:S01]  /*fa50*/  LDL.U8 R115, [R107+0xa78] ;  /* 0x000a78006b737983 */ /* 0x000f220000100000 */
[----:B-1----:R-:W-:Y:S02]  /*fa60*/  LOP3.LUT R79, R110, 0xf, RZ, 0xc0, !PT ;  /* 0x0000000f6e4f7812 */ /* 0x002fe400078ec0ff */
[----:B--2---:R-:W-:-:S03]  /*fa70*/  LOP3.LUT R81, R114, 0xf, RZ, 0xc0, !PT ;  /* 0x0000000f72517812 */ /* 0x004fc600078ec0ff */
[----:B0-----:R-:W-:-:S04]  /*fa80*/  IMAD.WIDE.U32 R78, R79, 0xc, R86 ;  /* 0x0000000c4f4e7825 */ /* 0x001fc800078e0056 */
[----:B------:R-:W-:Y:S01]  /*fa90*/  IMAD.WIDE.U32 R76, R81, 0xc, R86 ;  /* 0x0000000c514c7825 */ /* 0x000fe200078e0056 */
[----:B------:R-:W2:Y:S01]  /*faa0*/  LDG.E.CONSTANT R114, desc[UR8][R78.64+0x8] ;  /* 0x000008084e727981 */ /* 0x000ea2000c1e9900 */
[----:B---3--:R-:W-:-:S03]  /*fab0*/  LOP3.LUT R81, R80, 0xf, RZ, 0xc0, !PT ;  /* 0x0000000f50517812 */ /* 0x008fc600078ec0ff */
[----:B------:R-:W3:Y:S02]  /*fac0*/  LDG.E.CONSTANT R112, desc[UR6][R78.64+0x4] ;  /* 0x000004064e707981 */ /* 0x000ee4000c1e9900 */
[----:B------:R-:W-:Y:S02]  /*fad0*/  IMAD.WIDE.U32 R80, R81, 0xc, R86 ;  /* 0x0000000c51507825 */ /* 0x000fe400078e0056 */
[----:B------:R0:W5:Y:S04]  /*fae0*/  LDG.E.CONSTANT R110, desc[UR4][R78.64] ;  /* 0x000000044e6e7981 */ /* 0x000168000c1e9900 */
[----:B------:R-:W5:Y:S01]  /*faf0*/  LDG.E.CONSTANT R118, desc[UR6][R80.64+0x8] ;  /* 0x0000080650767981 */ /* 0x000f62000c1e9900 */
[----:B------:R-:W1:Y:S01]  /*fb00*/  F2I.U32.TRUNC.NTZ R113, R113 ;  /* 0x0000007100717305 */ /* 0x000e62000020f000 */
[----:B------:R-:W-:-:S02]  /*fb10*/  I2FP.F32.U32 R111, R111 ;  /* 0x0000006f006f7245 */ /* 0x000fc40000201000 */
[----:B------:R-:W5:Y:S01]  /*fb20*/  LDG.E.CONSTANT R108, desc[UR10][R76.64] ;  /* 0x0000000a4c6c7981 */ /* 0x000f62000c1e9900 */
[----:B0-----:R-:W-:-:S03]  /*fb30*/  LOP3.LUT R79, R116, 0xff, RZ, 0xc0, !PT ;  /* 0x000000ff744f7812 */ /* 0x001fc600078ec0ff */
[----:B------:R-:W5:Y:S02]  /*fb40*/  LDG.E.CONSTANT R116, desc[UR4][R80.64+0x4] ;  /* 0x0000040450747981 */ /* 0x000f64000c1e9900 */
[----:B------:R-:W-:Y:S02]  /*fb50*/  IMAD.IADD R119, R88, 0x1, R79 ;  /* 0x0000000158777824 */ /* 0x000fe400078e024f */
[----:B------:R-:W5:Y:S04]  /*fb60*/  LDG.E.CONSTANT R124, desc[UR12][R76.64+0x4] ;  /* 0x0000040c4c7c7981 */ /* 0x000f68000c1e9900 */
[----:B------:R-:W5:Y:S01]  /*fb70*/  LDL.U8 R119, [R119+0xa78] ;  /* 0x000a780077777983 */ /* 0x000f620000100000 */
[----:B------:R-:W0:Y:S03]  /*fb80*/  F2I.U32.TRUNC.NTZ R111, R111 ;  /* 0x0000006f006f7305 */ /* 0x000e26000020f000 */
[----:B------:R1:W5:Y:S02]  /*fb90*/  LDG.E.CONSTANT R126, desc[UR14][R76.64+0x8] ;  /* 0x0000080e4c7e7981 */ /* 0x000364000c1e9900 */
[----:B-1----:R-:W-:-:S05]  /*fba0*/  LOP3.LUT R77, R113, 0xf, RZ, 0xc0, !PT ;  /* 0x0000000f714d7812 */ /* 0x002fca00078ec0ff */
[----:B------:R-:W-:-:S05]  /*fbb0*/  IMAD.WIDE.U32 R76, R77, 0xc, R86 ;  /* 0x0000000c4d4c7825 */ /* 0x000fca00078e0056 */
[----:B------:R-:W5:Y:S01]  /*fbc0*/  LDG.E.CONSTANT R130, desc[UR4][R76.64+0x8] ;  /* 0x000008044c827981 */ /* 0x000f62000c1e9900 */
[----:B0-----:R-:W-:-:S03]  /*fbd0*/  LOP3.LUT R79, R111, 0xf, RZ, 0xc0, !PT ;  /* 0x0000000f6f4f7812 */ /* 0x001fc600078ec0ff */
[----:B------:R-:W5:Y:S02]  /*fbe0*/  LDG.E.CONSTANT R128, desc[UR8][R76.64+0x4] ;  /* 0x000004084c807981 */ /* 0x000f64000c1e9900 */
[----:B------:R-:W-:Y:S01]  /*fbf0*/  IMAD.WIDE.U32 R78, R79, 0xc, R86 ;  /* 0x0000000c4f4e7825 */ /* 0x000fe200078e0056 */
[----:B------:R-:W0:Y:S01]  /*fc00*/  FRND.FLOOR R88, R89 ;  /* 0x0000005900587307 */ /* 0x000e220000205000 */
[----:B------:R-:W5:Y:S04]  /*fc10*/  LDG.E.CONSTANT R111, desc[UR4][R80.64] ;  /* 0x00000004506f7981 */ /* 0x000f68000c1e9900 */
[----:B------:R-:W5:Y:S04]  /*fc20*/  LDG.E.CONSTANT R122, desc[UR6][R78.64+0x8] ;  /* 0x000008064e7a7981 */ /* 0x000f68000c1e9900 */
[----:B------:R-:W5:Y:S04]  /*fc30*/  LDG.E.CONSTANT R120, desc[UR4][R78.64+0x4] ;  /* 0x000004044e787981 */ /* 0x000f68000c1e9900 */
[----:B------:R-:W5:Y:S01]  /*fc40*/  LDG.E.CONSTANT R107, desc[UR8][R76.64] ;  /* 0x000000084c6b7981 */ /* 0x000f62000c1e9900 */
[----:B0-----:R-:W-:Y:S01]  /*fc50*/  FADD R113, R89, -R88 ;  /* 0x8000005859717221 */ /* 0x001fe20000000000 */
[----:B------:R-:W-:-:S06]  /*fc60*/  I2FP.F32.U32 R117, R117 ;  /* 0x0000007500757245 */ /* 0x000fcc0000201000 */
[----:B------:R-:W0:Y:S02]  /*fc70*/  F2I.U32.TRUNC.NTZ R117, R117 ;  /* 0x0000007500757305 */ /* 0x000e24000020f000 */
[----:B0-----:R-:W-:-:S05]  /*fc80*/  LOP3.LUT R89, R117, 0xf, RZ, 0xc0, !PT ;  /* 0x0000000f75597812 */ /* 0x001fca00078ec0ff */
[----:B------:R-:W-:-:S05]  /*fc90*/  IMAD.WIDE.U32 R88, R89, 0xc, R86 ;  /* 0x0000000c59587825 */ /* 0x000fca00078e0056 */
[----:B------:R-:W5:Y:S04]  /*fca0*/  LDG.E.CONSTANT R132, desc[UR8][R88.64+0x4] ;  /* 0x0000040858847981 */ /* 0x000f68000c1e9900 */
[----:B------:R-:W5:Y:S01]  /*fcb0*/  LDG.E.CONSTANT R134, desc[UR10][R88.64+0x8] ;  /* 0x0000080a58867981 */ /* 0x000f62000c1e9900 */
[----:B------:R-:W-:Y:S01]  /*fcc0*/  FADD R117, R113, -1 ;  /* 0xbf80000071757421 */ /* 0x000fe20000000000 */
[----:B----4-:R-:W-:-:S06]  /*fcd0*/  I2FP.F32.U32 R115, R115 ;  /* 0x0000007300737245 */ /* 0x010fcc0000201000 */
[----:B------:R-:W0:Y:S01]  /*fce0*/  F2I.U32.TRUNC.NTZ R115, R115 ;  /* 0x0000007300737305 */ /* 0x000e22000020f000 */
[----:B--2---:R-:W-:-:S04]  /*fcf0*/  FMUL R114, R113, R114 ;  /* 0x0000007271727220 */ /* 0x004fc80000400000 */
[----:B---3--:R-:W-:Y:S01]  /*fd00*/  FFMA R112, R109, R112, R114 ;  /* 0x000000706d707223 */ /* 0x008fe20000000072 */
[----:B-----5:R-:W-:Y:S02]  /*fd10*/  FMUL R114, R113, R118 ;  /* 0x0000007671727220 */ /* 0x020fe40000400000 */
[----:B------:R0:W2:Y:S02]  /*fd20*/  LDG.E.CONSTANT R118, desc[UR6][R78.64] ;  /* 0x000000064e767981 */ /* 0x0000a4000c1e9900 */
[----:B0-----:R-:W-:Y:S01]  /*fd30*/  LOP3.LUT R79, R115, 0xf, RZ, 0xc0, !PT ;  /* 0x0000000f734f7812 */ /* 0x001fe200078ec0ff */
[----:B------:R-:W-:Y:S02]  /*fd40*/  FFMA R114, R109, R116, R114 ;  /* 0x000000746d727223 */ /* 0x000fe40000000072 */
[----:B------:R0:W3:Y:S02]  /*fd50*/  LDG.E.CONSTANT R116, desc[UR4][R88.64] ;  /* 0x0000000458747981 */ /* 0x0000e4000c1e9900 */
[----:B------:R-:W-:Y:S01]  /*fd60*/  IMAD.WIDE.U32 R78, R79, 0xc, R86 ;  /* 0x0000000c4f4e7825 */ /* 0x000fe200078e0056 */
[----:B------:R-:W-:-:S04]  /*fd70*/  I2FP.F32.U32 R119, R119 ;  /* 0x0000007700777245 */ /* 0x000fc80000201000 */
[----:B------:R-:W4:Y:S04]  /*fd80*/  LDG.E.CONSTANT R80, desc[UR4][R78.64+0x4] ;  /* 0x000004044e507981 */ /* 0x000f28000c1e9900 */
[----:B------:R-:W5:Y:S01]  /*fd90*/  LDG.E.CONSTANT R88, desc[UR6][R78.64+0x8] ;  /* 0x000008064e587981 */ /* 0x000f62000c1e9900 */
[----:B------:R-:W1:Y:S01]  /*fda0*/  F2I.U32.TRUNC.NTZ R119, R119 ;  /* 0x0000007700777305 */ /* 0x000e62000020f000 */
[C---:B------:R-:W-:Y:S01]  /*fdb0*/  FMUL R126, R117.reuse, R126 ;  /* 0x0000007e757e7220 */ /* 0x040fe20000400000 */
[----:B------:R-:W-:-:S04]  /*fdc0*/  FMUL R77, R117, R130 ;  /* 0x00000082754d7220 */ /* 0x000fc80000400000 */
[----:B------:R-:W-:Y:S01]  /*fdd0*/  FFMA R128, R109, R128, R77 ;  /* 0x000000806d807223 */ /* 0x000fe2000000004d */
[----:B-1----:R-:W-:-:S05]  /*fde0*/  LOP3.LUT R77, R119, 0xf, RZ, 0xc0, !PT ;  /* 0x0000000f774d7812 */ /* 0x002fca00078ec0ff */
[----:B------:R-:W-:-:S04]  /*fdf0*/  IMAD.WIDE.U32 R76, R77, 0xc, R86 ;  /* 0x0000000c4d4c7825 */ /* 0x000fc800078e0056 */
[----:B------:R-:W-:Y:S01]  /*fe00*/  FFMA R124, R109, R124, R126 ;  /* 0x0000007c6d7c7223 */ /* 0x000fe2000000007e */
[----:B------:R-:W-:Y:S01]  /*fe10*/  FMUL R122, R113, R122 ;  /* 0x0000007a717a7220 */ /* 0x000fe20000400000 */
[----:B------:R-:W2:Y:S01]  /*fe20*/  LDG.E.CONSTANT R130, desc[UR8][R76.64+0x8] ;  /* 0x000008084c827981 */ /* 0x000ea2000c1e9900 */
[----:B------:R-:W-:-:S03]  /*fe30*/  FADD R109, R109, -1 ;  /* 0xbf8000006d6d7421 */ /* 0x000fc60000000000 */
[----:B------:R-:W3:Y:S01]  /*fe40*/  LDG.E.CONSTANT R126, desc[UR6][R76.64+0x4] ;  /* 0x000004064c7e7981 */ /* 0x000ee2000c1e9900 */
[----:B0-----:R-:W-:-:S03]  /*fe50*/  FFMA R89, R109, R120, R122 ;  /* 0x000000786d597223 */ /* 0x001fc6000000007a */
[----:B------:R-:W3:Y:S04]  /*fe60*/  LDG.E.CONSTANT R120, desc[UR4][R78.64] ;  /* 0x000000044e787981 */ /* 0x000ee8000c1e9900 */
[----:B------:R0:W3:Y:S01]  /*fe70*/  LDG.E.CONSTANT R122, desc[UR4][R76.64] ;  /* 0x000000044c7a7981 */ /* 0x0000e2000c1e9900 */
[C---:B------:R-:W-:Y:S01]  /*fe80*/  FFMA R110, R93.reuse, R110, R112 ;  /* 0x0000006e5d6e7223 */ /* 0x040fe20000000070 */
[----:B------:R-:W-:Y:S01]  /*fe90*/  FFMA R108, R93, R108, R124 ;  /* 0x0000006c5d6c7223 */ /* 0x000fe2000000007c */
[----:B------:R-:W-:Y:S01]  /*fea0*/  F2F.F32.F64 R82, R82 ;  /* 0x0000005200527310 */ /* 0x000fe20000301000 */
[----:B------:R-:W-:-:S04]  /*feb0*/  IADD3 R94, PT, PT, R94, 0x1, RZ ;  /* 0x000000015e5e7810 */ /* 0x000fc80007ffe0ff */
[----:B------:R-:W-:Y:S01]  /*fec0*/  ISETP.NE.AND P0, PT, R94, 0x10, PT ;  /* 0x000000105e00780c */ /* 0x000fe20003f05270 */
[----:B------:R-:W-:-:S04]  /*fed0*/  FMUL R119, R117, R134 ;  /* 0x0000008675777220 */ /* 0x000fc80000400000 */
[----:B------:R-:W-:Y:S01]  /*fee0*/  FFMA R119, R109, R132, R119 ;  /* 0x000000846d777223 */ /* 0x000fe20000000077 */
[----:B-----5:R-:W-:-:S04]  /*fef0*/  FMUL R88, R113, R88 ;  /* 0x0000005871587220 */ /* 0x020fc80000400000 */
[----:B----4-:R-:W-:Y:S02]  /*ff00*/  FFMA R115, R109, R80, R88 ;  /* 0x000000506d737223 */ /* 0x010fe40000000058 */
[----:B------:R-:W1:Y:S01]  /*ff10*/  F2F.F64.F32 R80, R113 ;  /* 0x0000007100507310 */ /* 0x000e620000201800 */
[----:B------:R-:W-:-:S04]  /*ff20*/  FMUL R88, R113, R113 ;  /* 0x0000007171587220 */ /* 0x000fc80000400000 */
[----:B------:R-:W-:-:S04]  /*ff30*/  FMUL R88, R113, R88 ;  /* 0x0000005871587220 */ /* 0x000fc80000400000 */
[----:B0-----:R-:W0:Y:S01]  /*ff40*/  F2F.F64.F32 R76, R88 ;  /* 0x00000058004c7310 */ /* 0x001e220000201800 */
[----:B-1----:R-:W-:-:S08]  /*ff50*/  DFMA R78, R80, R84, -15 ;  /* 0xc02e0000504e742b */ /* 0x002fd00000000054 */
[----:B------:R-:W-:Y:S01]  /*ff60*/  DFMA R78, R80, R78, 10 ;  /* 0x40240000504e742b */ /* 0x000fe2000000004e */
[----:B--2---:R-:W-:-:S04]  /*ff70*/  FMUL R130, R117, R130 ;  /* 0x0000008275827220 */ /* 0x004fc80000400000 */
[----:B---3--:R-:W-:-:S03]  /*ff80*/  FFMA R109, R109, R126, R130 ;  /* 0x0000007e6d6d7223 */ /* 0x008fc60000000082 */
[----:B0-----:R-:W-:Y:S01]  /*ff90*/  DMUL R76, R76, R78 ;  /* 0x0000004e4c4c7228 */ /* 0x001fe20000000000 */
[C---:B------:R-:W-:Y:S01]  /*ffa0*/  FADD R79, R93.reuse, -1 ;  /* 0xbf8000005d4f7421 */ /* 0x040fe20000000000 */
[C---:B------:R-:W-:Y:S01]  /*ffb0*/  FFMA R118, R93.reuse, R118, R89 ;  /* 0x000000765d767223 */ /* 0x040fe20000000059 */
[----:B------:R-:W-:Y:S02]  /*ffc0*/  FFMA R116, R93, R116, R119 ;  /* 0x000000745d747223 */ /* 0x000fe40000000077 */
[C---:B------:R-:W-:Y:S01]  /*ffd0*/  FFMA R111, R79.reuse, R111, R114 ;  /* 0x0000006f4f6f7223 */ /* 0x040fe20000000072 */
[C---:B------:R-:W-:Y:S01]  /*ffe0*/  FFMA R115, R79.reuse, R120, R115 ;  /* 0x000000784f737223 */ /* 0x040fe20000000073 */
[C---:B------:R-:W-:Y:S01]  /*fff0*/  FFMA R107, R79.reuse, R107, R128 ;  /* 0x0000006b4f6b7223 */ /* 0x040fe20000000080 */
[----:B------:R-:W-:Y:S01]  /*10000*/  FFMA R109, R79, R122, R109 ;  /* 0x0000007a4f6d7223 */ /* 0x000fe2000000006d */
[----:B------:R-:W-:Y:S01]  /*10010*/  FADD R111, -R110, R111 ;  /* 0x0000006f6e6f7221 */ /* 0x000fe20000000100 */
[----:B------:R-:W-:Y:S01]  /*10020*/  FADD R115, -R118, R115 ;  /* 0x0000007376737221 */ /* 0x000fe20000000100 */
[----:B------:R-:W-:Y:S01]  /*10030*/  FADD R107, -R108, R107 ;  /* 0x0000006b6c6b7221 */ /* 0x000fe20000000100 */
[----:B------:R-:W-:Y:S01]  /*10040*/  FADD R109, -R116, R109 ;  /* 0x0000006d746d7221 */ /* 0x000fe20000000100 */
[C---:B------:R-:W-:Y:S01]  /*10050*/  FFMA R111, R95.reuse, R111, R110 ;  /* 0x0000006f5f6f7223 */ /* 0x040fe2000000006e */
[C---:B------:R-:W-:Y:S01]  /*10060*/  FFMA R118, R95.reuse, R115, R118 ;  /* 0x000000735f767223 */ /* 0x040fe20000000076 */
[C---:B------:R-:W-:Y:S01]  /*10070*/  FFMA R107, R95.reuse, R107, R108 ;  /* 0x0000006b5f6b7223 */ /* 0x040fe2000000006c */
[----:B------:R-:W-:Y:S01]  /*10080*/  FFMA R116, R95, R109, R116 ;  /* 0x0000006d5f747223 */ /* 0x000fe20000000074 */
[----:B------:R-:W0:Y:S01]  /*10090*/  F2F.F32.F64 R76, R76 ;  /* 0x0000004c004c7310 */ /* 0x000e220000301000 */
[----:B------:R-:W-:-:S02]  /*100a0*/  FADD R118, -R111, R118 ;  /* 0x000000766f767221 */ /* 0x000fc40000000100 */
[----:B------:R-:W-:Y:S02]  /*100b0*/  FADD R116, -R107, R116 ;  /* 0x000000746b747221 */ /* 0x000fe40000000100 */
[C---:B------:R-:W-:Y:S02]  /*100c0*/  FFMA R111, R82.reuse, R118, R111 ;  /* 0x00000076526f7223 */ /* 0x040fe4000000006f */
[----:B------:R-:W-:-:S04]  /*100d0*/  FFMA R116, R82, R116, R107 ;  /* 0x0000007452747223 */ /* 0x000fc8000000006b */
[----:B------:R-:W-:-:S04]  /*100e0*/  FADD R116, -R111, R116 ;  /* 0x000000746f747221 */ /* 0x000fc80000000100 */
[----:B0-----:R-:W-:-:S04]  /*100f0*/  FFMA R116, R76, R116, R111 ;  /* 0x000000744c747223 */ /* 0x001fc8000000006f */
[----:B------:R-:W-:Y:S01]  /*10100*/  FFMA R92, R91, R116, R92 ;  /* 0x000000745b5c7223 */ /* 0x000fe2000000005c */
[----:B------:R-:W-:Y:S06]  /*10110*/  @P0 BRA `(.L_x_67) ;  /* 0xffffffec00d00947 */ /* 0x000fec000383ffff */
[----:B------:R-:W-:Y:S05]  /*10120*/  BSYNC.RECONVERGENT B4 ;  /* 0x0000000000047941 */ /* 0x000fea0003800200 */
.L_x_60:
[----:B------:R-:W-:Y:S01]  /*10130*/  FSETP.GEU.AND P0, PT, |R92|, 8000, PT ;  /* 0x45fa00005c00780b */ /* 0x000fe20003f0e200 */
[----:B------:R-:W-:-:S12]  /*10140*/  BSSY.RELIABLE B4, `(.L_x_68) ;  /* 0x0000702000047945 */ /* 0x000fd80003800100 */
[----:B------:R-:W-:Y:S05]  /*10150*/  @!P0 BRA `(.L_x_69) ;  /* 0x0000007000008947 */ /* 0x000fea0003800000 */
[----:B------:R-:W-:-:S04]  /*10160*/  IADD3 R76, PT, PT, R73, 0x1, RZ ;  /* 0x00000001494c7810 */ /* 0x000fc80007ffe0ff */
[----:B------:R-:W-:-:S05]  /*10170*/  LOP3.LUT R76, R76, 0xff, RZ, 0xc0, !PT ;  /* 0x000000ff4c4c7812 */ /* 0x000fca00078ec0ff */
[----:B------:R-:W-:-:S05]  /*10180*/  IMAD.IADD R79, R1, 0x1, R76 ;  /* 0x00000001014f7824 */ /* 0x000fca00078e024c */
[----:B------:R-:W2:Y:S01]  /*10190*/  LDL.U8 R77, [R79] ;  /* 0x000000004f4d7983 */ /* 0x000ea20000100000 */
[----:B------:R-:W-:-:S04]  /*101a0*/  LOP3.LUT R76, R73, 0xff, RZ, 0xc0, !PT ;  /* 0x000000ff494c7812 */ /* 0x000fc800078ec0ff */
[----:B------:R-:W-:-:S05]  /*101b0*/  IADD3 R80, PT, PT, R1, R76, RZ ;  /* 0x0000004c01507210 */ /* 0x000fca0007ffe0ff */
[----:B------:R-:W3:Y:S01]  /*101c0*/  LDL.U8 R76, [R80] ;  /* 0x00000000504c7983 */ /* 0x000ee20000100000 */
[----:B--2---:R-:W-:-:S04]  /*101d0*/  I2FP.F32.U32 R78, R77 ;  /* 0x0000004d004e7245 */ /* 0x004fc80000201000 */
[----:B------:R-:W0:Y:S02]  /*101e0*/  F2I.TRUNC.NTZ R77, R78 ;  /* 0x0000004e004d7305 */ /* 0x000e24000020f100 */
[----:B0-----:R-:W-:Y:S02]  /*101f0*/  IADD3 R81, PT, PT, R42, R77, RZ ;  /* 0x0000004d2a517210 */ /* 0x001fe40007ffe0ff */
[----:B---3--:R-:W-:-:S03]  /*10200*/  I2FP.F32.U32 R77, R76 ;  /* 0x0000004c004d7245 */ /* 0x008fc60000201000 */
[----:B------:R-:W-:-:S03]  /*10210*/  VIADD R76, R81, 0x1 ;  /* 0x00000001514c7836 */ /* 0x000fc60000000000 */
[----:B------:R-:W0:Y:S02]  /*10220*/  F2I.TRUNC.NTZ R77, R77 ;  /* 0x0000004d004d7305 */ /* 0x000e24000020f100 */
[----:B------:R-:W-:-:S04]  /*10230*/  LOP3.LUT R76, R76, 0xff, RZ, 0xc0, !PT ;  /* 0x000000ff4c4c7812 */ /* 0x000fc800078ec0ff */
[----:B------:R-:W-:-:S06]  /*10240*/  IADD3 R82, PT, PT, R1, R76, RZ ;  /* 0x0000004c01527210 */ /* 0x000fcc0007ffe0ff */
[----:B------:R-:W2:Y:S01]  /*10250*/  LDL.U8 R82, [R82] ;  /* 0x0000000052527983 */ /* 0x000ea20000100000 */
[----:B0-----:R-:W-:-:S05]  /*10260*/  IADD3 R79, PT, PT, R42, R77, RZ ;  /* 0x0000004d2a4f7210 */ /* 0x001fca0007ffe0ff */
[----:B------:R-:W-:-:S05]  /*10270*/  VIADD R76, R79, 0x1 ;  /* 0x000000014f4c7836 */ /* 0x000fca0000000000 */
[----:B------:R-:W-:-:S04]  /*10280*/  LOP3.LUT R76, R76, 0xff, RZ, 0xc0, !PT ;  /* 0x000000ff4c4c7812 */ /* 0x000fc800078ec0ff */
[----:B------:R-:W-:-:S05]  /*10290*/  IADD3 R88, PT, PT, R1, R76, RZ ;  /* 0x0000004c01587210 */ /* 0x000fca0007ffe0ff */
[----:B------:R-:W3:Y:S01]  /*102a0*/  LDL.U8 R80, [R88] ;  /* 0x0000000058507983 */ /* 0x000ee20000100000 */
[----:B------:R-:W-:-:S04]  /*102b0*/  LOP3.LUT R76, R81, 0xff, RZ, 0xc0, !PT ;  /* 0x000000ff514c7812 */ /* 0x000fc800078ec0ff */
[----:B------:R-:W-:-:S06]  /*102c0*/  IADD3 R81, PT, PT, R1, R76, RZ ;  /* 0x0000004c01517210 */ /* 0x000fcc0007ffe0ff */
[----:B------:R-:W4:Y:S01]  /*102d0*/  LDL.U8 R81, [R81] ;  /* 0x0000000051517983 */ /* 0x000f220000100000 */
[----:B------:R-:W-:-:S04]  /*102e0*/  FADD R78, R30, R106 ;  /* 0x0000006a1e4e7221 */ /* 0x000fc80000000000 */
[----:B------:R-:W-:Y:S01]  /*102f0*/  F2I.FLOOR.NTZ R94, R78 ;  /* 0x0000004e005e7305 */ /* 0x000fe20000207100 */
[----:B--2---:R-:W-:-:S07]  /*10300*/  I2FP.F32.U32 R82, R82 ;  /* 0x0000005200527245 */ /* 0x004fce0000201000 */
[----:B------:R-:W0:Y:S02]  /*10310*/  F2I.TRUNC.NTZ R77, R82 ;  /* 0x00000052004d7305 */ /* 0x000e24000020f100 */
[----:B0-----:R-:W-:Y:S01]  /*10320*/  IMAD.IADD R83, R94, 0x1, R77 ;  /* 0x000000015e537824 */ /* 0x001fe200078e024d */
[----:B---3--:R-:W-:-:S04]  /*10330*/  I2FP.F32.U32 R80, R80 ;  /* 0x0000005000507245 */ /* 0x008fc80000201000 */
[----:B------:R-:W-:Y:S01]  /*10340*/  LOP3.LUT R76, R83, 0xff, RZ, 0xc0, !PT ;  /* 0x000000ff534c7812 */ /* 0x000fe200078ec0ff */
[----:B------:R-:W0:Y:S03]  /*10350*/  F2I.TRUNC.NTZ R77, R80 ;  /* 0x00000050004d7305 */ /* 0x000e26000020f100 */
[----:B------:R-:W-:-:S06]  /*10360*/  IADD3 R88, PT, PT, R1, R76, RZ ;  /* 0x0000004c01587210 */ /* 0x000fcc0007ffe0ff */
[----:B------:R-:W2:Y:S01]  /*10370*/  LDL.U8 R88, [R88] ;  /* 0x0000000058587983 */ /* 0x000ea20000100000 */
[----:B------:R-:W-:Y:S02]  /*10380*/  IADD3 R83, PT, PT, R83, 0x1, RZ ;  /* 0x0000000153537810 */ /* 0x000fe40007ffe0ff */
[----:B0-----:R-:W-:-:S04]  /*10390*/  IADD3 R77, PT, PT, R94, R77, RZ ;  /* 0x0000004d5e4d7210 */ /* 0x001fc80007ffe0ff */
[C---:B------:R-:W-:Y:S01]  /*103a0*/  LOP3.LUT R76, R77.reuse, 0xff, RZ, 0xc0, !PT ;  /* 0x000000ff4d4c7812 */ /* 0x040fe200078ec0ff */
[----:B------:R-:W-:-:S03]  /*103b0*/  VIADD R77, R77, 0x1 ;  /* 0x000000014d4d7836 */ /* 0x000fc60000000000 */
[----:B------:R-:W-:Y:S02]  /*103c0*/  IADD3 R90, PT, PT, R1, R76, RZ ;  /* 0x0000004c015a7210 */ /* 0x000fe40007ffe0ff */
[----:B------:R-:W-:Y:S02]  /*103d0*/  LOP3.LUT R76, R77, 0xff, RZ, 0xc0, !PT ;  /* 0x000000ff4d4c7812 */ /* 0x000fe400078ec0ff */
[----:B----4-:R-:W-:Y:S01]  /*103e0*/  I2FP.F32.U32 R81, R81 ;  /* 0x0000005100517245 */ /* 0x010fe20000201000 */
[----:B------:R-:W3:Y:S02]  /*103f0*/  LDL.U8 R82, [R90] ;  /* 0x000000005a527983 */ /* 0x000ee40000100000 */
[----:B------:R-:W-:Y:S01]  /*10400*/  IMAD.IADD R89, R1, 0x1, R76 ;  /* 0x0000000101597824 */ /* 0x000fe200078e024c */
[----:B------:R-:W-:-:S04]  /*10410*/  LOP3.LUT R76, R83, 0xff, RZ, 0xc0, !PT ;  /* 0x000000ff534c7812 */ /* 0x000fc800078ec0ff */
[----:B------:R-:W-:Y:S01]  /*10420*/  IADD3 R83, PT, PT, R1, R76, RZ ;  /* 0x0000004c01537210 */ /* 0x000fe20007ffe0ff */
[----:B------:R0:W4:Y:S05]  /*10430*/  LDL.U8 R80, [R89] ;  /* 0x0000000059507983 */ /* 0x00012a0000100000 */
[----:B------:R-:W5:Y:S01]  /*10440*/  LDL.U8 R83, [R83] ;  /* 0x0000000053537983 */ /* 0x000f620000100000 */
[----:B------:R-:W1:Y:S01]  /*10450*/  F2I.TRUNC.NTZ R81, R81 ;  /* 0x0000005100517305 */ /* 0x000e62000020f100 */
[----:B------:R-:W-:-:S04]  /*10460*/  LOP3.LUT R76, R79, 0xff, RZ, 0xc0, !PT ;  /* 0x000000ff4f4c7812 */ /* 0x000fc800078ec0ff */
[----:B------:R-:W-:-:S06]  /*10470*/  IADD3 R120, PT, PT, R1, R76, RZ ;  /* 0x0000004c01787210 */ /* 0x000fcc0007ffe0ff */
[----:B------:R-:W5:Y:S01]  /*10480*/  LDL.U8 R120, [R120] ;  /* 0x0000000078787983 */ /* 0x000f620000100000 */
[----:B-1----:R-:W-:-:S05]  /*10490*/  IMAD.IADD R77, R94, 0x1, R81 ;  /* 0x000000015e4d7824 */ /* 0x002fca00078e0251 */
[----:B------:R-:W-:-:S04]  /*104a0*/  LOP3.LUT R76, R77, 0xff, RZ, 0xc0, !PT ;  /* 0x000000ff4d4c7812 */ /* 0x000fc800078ec0ff */
[----:B------:R-:W-:Y:S02]  /*104b0*/  IADD3 R122, PT, PT, R1, R76, RZ ;  /* 0x0000004c017a7210 */ /* 0x000fe40007ffe0ff */
[----:B------:R-:W-:-:S04]  /*104c0*/  IADD3 R76, PT, PT, R96, 0x1, RZ ;  /* 0x00000001604c7810 */ /* 0x000fc80007ffe0ff */
[----:B------:R-:W-:Y:S01]  /*104d0*/  LOP3.LUT R76, R76, 0xff, RZ, 0xc0, !PT ;  /* 0x000000ff4c4c7812 */ /* 0x000fe200078ec0ff */
[----:B------:R-:W5:Y:S04]  /*104e0*/  LDL.U8 R122, [R122] ;  /* 0x000000007a7a7983 */ /* 0x000f680000100000 */
[----:B------:R-:W-:-:S06]  /*104f0*/  IMAD.IADD R119, R1, 0x1, R76 ;  /* 0x0000000101777824 */ /* 0x000fcc00078e024c */
[----:B------:R-:W5:Y:S01]  /*10500*/  LDL.U8 R119, [R119+0x10c] ;  /* 0x00010c0077777983 */ /* 0x000f620000100000 */
[----:B------:R-:W1:Y:S01]  /*10510*/  FRND.FLOOR R109, R78 ;  /* 0x0000004e006d7307 */ /* 0x000e620000205000 */
[----:B------:R-:W-:Y:S01]  /*10520*/  FFMA R113, R106, 0.5, R3 ;  /* 0x3f0000006a717823 */ /* 0x000fe20000000003 */
[C---:B------:R-:W-:Y:S02]  /*10530*/  R2UR UR6, R74.reuse ;  /* 0x000000004a0672ca */ /* 0x040fe400000e0000 */
[C---:B------:R-:W-:Y:S02]  /*10540*/  R2UR UR7, R75.reuse ;  /* 0x000000004b0772ca */ /* 0x040fe400000e0000 */
[----:B------:R-:W-:Y:S02]  /*10550*/  R2UR UR4, R74 ;  /* 0x000000004a0472ca */ /* 0x000fe400000e0000 */
[----:B------:R-:W-:Y:S01]  /*10560*/  R2UR UR5, R75 ;  /* 0x000000004b0572ca */ /* 0x000fe200000e0000 */
[----:B-1----:R-:W-:Y:S01]  /*10570*/  FADD R109, R78, -R109 ;  /* 0x8000006d4e6d7221 */ /* 0x002fe20000000000 */
[----:B------:R-:W1:Y:S02]  /*10580*/  FRND.FLOOR R124, R113 ;  /* 0x00000071007c7307 */ /* 0x000e640000205000 */
[----:B-1----:R-:W-:-:S06]  /*10590*/  FADD R95, R113, -R124 ;  /* 0x8000007c715f7221 */ /* 0x002fcc0000000000 */
[----:B------:R-:W-:Y:S01]  /*105a0*/  F2F.F64.F32 R78, R95 ;  /* 0x0000005f004e7310 */ /* 0x000fe20000201800 */
[C---:B------:R-:W-:Y:S02]  /*105b0*/  R2UR UR10, R74.reuse ;  /* 0x000000004a0a72ca */ /* 0x040fe400000e0000 */
[C---:B------:R-:W-:Y:S02]  /*105c0*/  R2UR UR11, R75.reuse ;  /* 0x000000004b0b72ca */ /* 0x040fe400000e0000 */
[C---:B------:R-:W-:Y:S02]  /*105d0*/  R2UR UR14, R74.reuse ;  /* 0x000000004a0e72ca */ /* 0x040fe400000e0000 */
[C---:B------:R-:W-:Y:S02]  /*105e0*/  R2UR UR15, R75.reuse ;  /* 0x000000004b0f72ca */ /* 0x040fe400000e0000 */
[----:B------:R-:W-:Y:S02]  /*105f0*/  R2UR UR8, R74 ;  /* 0x000000004a0872ca */ /* 0x000fe400000e0000 */
[----:B------:R-:W-:-:S02]  /*10600*/  R2UR UR9, R75 ;  /* 0x000000004b0972ca */ /* 0x000fc400000e0000 */
[----:B------:R-:W-:Y:S02]  /*10610*/  R2UR UR12, R74 ;  /* 0x000000004a0c72ca */ /* 0x000fe400000e0000 */
[----:B------:R-:W-:Y:S02]  /*10620*/  R2UR UR13, R75 ;  /* 0x000000004b0d72ca */ /* 0x000fe400000e0000 */
[----:B--2---:R-:W-:-:S06]  /*10630*/  I2FP.F32.U32 R76, R88 ;  /* 0x00000058004c7245 */ /* 0x004fcc0000201000 */
[----:B------:R-:W0:Y:S01]  /*10640*/  F2I.U32.TRUNC.NTZ R76, R76 ;  /* 0x0000004c004c7305 */ /* 0x000e22000020f000 */
[----:B---3--:R-:W-:Y:S02]  /*10650*/  I2FP.F32.U32 R82, R82 ;  /* 0x0000005200527245 */ /* 0x008fe40000201000 */
[----:B0-----:R-:W-:Y:S02]  /*10660*/  LOP3.LUT R89, R76, 0xf, RZ, 0xc0, !PT ;  /* 0x0000000f4c597812 */ /* 0x001fe400078ec0ff */
[----:B------:R-:W-:-:S03]  /*10670*/  IADD3 R76, PT, PT, R77, 0x1, RZ ;  /* 0x000000014d4c7810 */ /* 0x000fc60007ffe0ff */
[----:B------:R-:W0:Y:S01]  /*10680*/  F2I.U32.TRUNC.NTZ R82, R82 ;  /* 0x0000005200527305 */ /* 0x000e22000020f000 */
[----:B------:R-:W-:Y:S01]  /*10690*/  IMAD.WIDE.U32 R88, R89, 0xc, R86 ;  /* 0x0000000c59587825 */ /* 0x000fe200078e0056 */
[----:B----4-:R-:W-:Y:S02]  /*106a0*/  I2FP.F32.U32 R80, R80 ;  /* 0x0000005000507245 */ /* 0x010fe40000201000 */
[----:B-----5:R-:W-:Y:S02]  /*106b0*/  I2FP.F32.U32 R83, R83 ;  /* 0x0000005300537245 */ /* 0x020fe40000201000 */
[----:B------:R-:W2:Y:S02]  /*106c0*/  LDG.E.CONSTANT R112, desc[UR6][R88.64+0x8] ;  /* 0x0000080658707981 */ /* 0x000ea4000c1e9900 */
[----:B------:R-:W1:Y:S01]  /*106d0*/  F2I.U32.TRUNC.NTZ R80, R80 ;  /* 0x0000005000507305 */ /* 0x000e62000020f000 */
[----:B------:R-:W-:Y:S01]  /*106e0*/  LOP3.LUT R76, R76, 0xff, RZ, 0xc0, !PT ;  /* 0x000000ff4c4c7812 */ /* 0x000fe200078ec0ff */
[----:B------:R-:W3:Y:S03]  /*106f0*/  LDG.E.CONSTANT R107, desc[UR4][R88.64+0x4] ;  /* 0x00000404586b7981 */ /* 0x000ee6000c1e9900 */
[----:B------:R-:W-:-:S02]  /*10700*/  IADD3 R76, PT, PT, R1, R76, RZ ;  /* 0x0000004c014c7210 */ /* 0x000fc40007ffe0ff */
[----:B0-----:R-:W-:Y:S01]  /*10710*/  LOP3.LUT R91, R82, 0xf, RZ, 0xc0, !PT ;  /* 0x0000000f525b7812 */ /* 0x001fe200078ec0ff */
[----:B------:R1:W0:Y:S02]  /*10720*/  F2I.U32.TRUNC.NTZ R77, R83 ;  /* 0x00000053004d7305 */ /* 0x000224000020f000 */
[----:B------:R4:W5:Y:S01]  /*10730*/  LDL.U8 R115, [R76] ;  /* 0x000000004c737983 */ /* 0x0009620000100000 */
[----:B------:R-:W-:Y:S01]  /*10740*/  I2FP.F32.U32 R120, R120 ;  /* 0x0000007800787245 */ /* 0x000fe20000201000 */
[--C-:B------:R-:W-:Y:S02]  /*10750*/  IMAD.WIDE.U32 R90, R91, 0xc, R86.reuse ;  /* 0x0000000c5b5a7825 */ /* 0x100fe400078e0056 */
[----:B------:R-:W5:Y:S01]  /*10760*/  LDG.E.CONSTANT R89, desc[UR10][R88.64] ;  /* 0x0000000a58597981 */ /* 0x000f62000c1e9900 */
[----:B-1----:R-:W-:Y:S02]  /*10770*/  LOP3.LUT R83, R80, 0xf, RZ, 0xc0, !PT ;  /* 0x0000000f50537812 */ /* 0x002fe400078ec0ff */
[----:B0-----:R-:W-:Y:S01]  /*10780*/  LOP3.LUT R77, R77, 0xf, RZ, 0xc0, !PT ;  /* 0x0000000f4d4d7812 */ /* 0x001fe200078ec0ff */
[----:B------:R-:W0:Y:S01]  /*10790*/  F2I.TRUNC.NTZ R121, R120 ;  /* 0x0000007800797305 */ /* 0x000e22000020f100 */
[----:B------:R-:W5:Y:S03]  /*107a0*/  LDG.E.CONSTANT R118, desc[UR6][R90.64+0x8] ;  /* 0x000008065a767981 */ /* 0x000f66000c1e9900 */
[--C-:B------:R-:W-:Y:S01]  /*107b0*/  IMAD.WIDE.U32 R80, R77, 0xc, R86.reuse ;  /* 0x0000000c4d507825 */ /* 0x100fe200078e0056 */
[----:B------:R-:W5:Y:S03]  /*107c0*/  LDG.E.CONSTANT R117, desc[UR4][R90.64+0x4] ;  /* 0x000004045a757981 */ /* 0x000f66000c1e9900 */
[----:B----4-:R-:W1:Y:S01]  /*107d0*/  F2F.F64.F32 R76, R109 ;  /* 0x0000006d004c7310 */ /* 0x010e620000201800 */
[----:B------:R-:W-:Y:S01]  /*107e0*/  I2FP.F32.U32 R122, R122 ;  /* 0x0000007a007a7245 */ /* 0x000fe20000201000 */
[----:B------:R-:W-:Y:S01]  /*107f0*/  IMAD.WIDE.U32 R82, R83, 0xc, R86 ;  /* 0x0000000c53527825 */ /* 0x000fe200078e0056 */
[----:B------:R-:W4:Y:S04]  /*10800*/  LDG.E.CONSTANT R114, desc[UR14][R80.64+0x8] ;  /* 0x0000080e50727981 */ /* 0x000f28000c1e9900 */
[----:B------:R-:W4:Y:S04]  /*10810*/  LDG.E.CONSTANT R116, desc[UR10][R82.64+0x8] ;  /* 0x0000080a52747981 */ /* 0x000f28000c1e9900 */
[----:B------:R-:W4:Y:S01]  /*10820*/  LDG.E.CONSTANT R110, desc[UR12][R80.64+0x4] ;  /* 0x0000040c506e7981 */ /* 0x000f22000c1e9900 */
[C---:B-1----:R-:W-:Y:S01]  /*10830*/  DFMA R92, R76.reuse, R84, -15 ;  /* 0xc02e00004c5c742b */ /* 0x042fe20000000054 */
[----:B------:R-:W-:Y:S02]  /*10840*/  F2I.U32.TRUNC.NTZ R122, R122 ;  /* 0x0000007a007a7305 */ /* 0x000fe4000020f000 */
[----:B------:R-:W4:Y:S04]  /*10850*/  LDG.E.CONSTANT R108, desc[UR8][R82.64+0x4] ;  /* 0x00000408526c7981 */ /* 0x000f28000c1e9900 */
[----:B------:R-:W4:Y:S01]  /*10860*/  LDG.E.CONSTANT R91, desc[UR4][R90.64] ;  /* 0x000000045a5b7981 */ /* 0x000f22000c1e9900 */
[----:B------:R-:W-:Y:S01]  /*10870*/  DFMA R92, R76, R92, 10 ;  /* 0x402400004c5c742b */ /* 0x000fe2000000005c */
[----:B------:R-:W-:-:S04]  /*10880*/  FMUL R76, R109, R109 ;  /* 0x0000006d6d4c7220 */ /* 0x000fc80000400000 */
[----:B------:R-:W-:-:S04]  /*10890*/  FMUL R111, R109, R76 ;  /* 0x0000004c6d6f7220 */ /* 0x000fc80000400000 */
[----:B------:R-:W1:Y:S02]  /*108a0*/  F2F.F64.F32 R76, R111 ;  /* 0x0000006f004c7310 */ /* 0x000e640000201800 */
[----:B-1----:R-:W-:Y:S02]  /*108b0*/  DMUL R92, R76, R92 ;  /* 0x0000005c4c5c7228 */ /* 0x002fe40000000000 */
[----:B------:R-:W-:Y:S01]  /*108c0*/  DFMA R76, R78, R84, -15 ;  /* 0xc02e00004e4c742b */ /* 0x000fe20000000054 */
[----:B0-----:R-:W-:Y:S01]  /*108d0*/  IMAD.IADD R111, R94, 0x1, R121 ;  /* 0x000000015e6f7824 */ /* 0x001fe200078e0279 */
[----:B------:R-:W-:-:S06]  /*108e0*/  I2FP.F32.U32 R121, R119 ;  /* 0x0000007700797245 */ /* 0x000fcc0000201000 */
[----:B------:R-:W-:Y:S01]  /*108f0*/  DFMA R76, R78, R76, 10 ;  /* 0x402400004e4c742b */ /* 0x000fe2000000004c */
[C---:B------:R-:W-:Y:S01]  /*10900*/  FMUL R78, R95.reuse, R95 ;  /* 0x0000005f5f4e7220 */ /* 0x040fe20000400000 */
[----:B------:R-:W0:Y:S03]  /*10910*/  F2I.TRUNC.NTZ R94, R121 ;  /* 0x00000079005e7305 */ /* 0x000e26000020f100 */
[----:B------:R-:W-:-:S06]  /*10920*/  FMUL R78, R95, R78 ;  /* 0x0000004e5f4e7220 */ /* 0x000fcc0000400000 */
[----:B------:R-:W1:Y:S01]  /*10930*/  F2F.F64.F32 R78, R78 ;  /* 0x0000004e004e7310 */ /* 0x000e620000201800 */
[----:B0-----:R-:W-:-:S04]  /*10940*/  IADD3 R124, PT, PT, R43, R94, RZ ;  /* 0x0000005e2b7c7210 */ /* 0x001fc80007ffe0ff */
[----:B------:R-:W-:Y:S01]  /*10950*/  LOP3.LUT R94, R124, 0xff, RZ, 0xc0, !PT ;  /* 0x000000ff7c5e7812 */ /* 0x000fe200078ec0ff */
[----:B-1----:R-:W-:Y:S01]  /*10960*/  DMUL R76, R78, R76 ;  /* 0x0000004c4e4c7228 */ /* 0x002fe20000000000 */
[----:B------:R-:W-:Y:S02]  /*10970*/  LOP3.LUT R79, R122, 0xf, RZ, 0xc0, !PT ;  /* 0x0000000f7a4f7812 */ /* 0x000fe400078ec0ff */
[----:B------:R-:W-:Y:S02]  /*10980*/  IADD3 R126, PT, PT, R1, R94, RZ ;  /* 0x0000005e017e7210 */ /* 0x000fe40007ffe0ff */
[----:B------:R-:W-:Y:S01]  /*10990*/  LOP3.LUT R94, R96, 0xff, RZ, 0xc0, !PT ;  /* 0x000000ff605e7812 */ /* 0x000fe200078ec0ff */
[----:B------:R-:W-:-:S04]  /*109a0*/  IMAD.WIDE.U32 R78, R79, 0xc, R86 ;  /* 0x0000000c4f4e7825 */ /* 0x000fc800078e0056 */
[----:B------:R-:W-:Y:S01]  /*109b0*/  IMAD.IADD R125, R1, 0x1, R94 ;  /* 0x00000001017d7824 */ /* 0x000fe200078e025e */
[----:B------:R-:W4:Y:S04]  /*109c0*/  LDG.E.CONSTANT R119, desc[UR4][R78.64] ;  /* 0x000000044e777981 */ /* 0x000f28000c1e9900 */
[----:B------:R-:W4:Y:S04]  /*109d0*/  LDG.E.CONSTANT R120, desc[UR6][R78.64+0x4] ;  /* 0x000004064e787981 */ /* 0x000f28000c1e9900 */
[----:B------:R0:W4:Y:S04]  /*109e0*/  LDG.E.CONSTANT R122, desc[UR8][R78.64+0x8] ;  /* 0x000008084e7a7981 */ /* 0x000128000c1e9900 */
[----:B------:R1:W4:Y:S04]  /*109f0*/  LDL.U8 R94, [R126+0x10c] ;  /* 0x00010c007e5e7983 */ /* 0x0003280000100000 */
[----:B------:R-:W4:Y:S01]  /*10a00*/  LDL.U8 R125, [R125+0x10c] ;  /* 0x00010c007d7d7983 */ /* 0x000f220000100000 */
[----:B0-----:R-:W-:-:S04]  /*10a10*/  LOP3.LUT R78, R111, 0xff, RZ, 0xc0, !PT ;  /* 0x000000ff6f4e7812 */ /* 0x001fc800078ec0ff */
[----:B------:R-:W-:-:S06]  /*10a20*/  IADD3 R88, PT, PT, R1, R78, RZ ;  /* 0x0000004e01587210 */ /* 0x000fcc0007ffe0ff */
[----:B------:R-:W4:Y:S01]  /*10a30*/  LDL.U8 R88, [R88] ;  /* 0x0000000058587983 */ /* 0x000f220000100000 */
[----:B------:R-:W-:-:S04]  /*10a40*/  IADD3 R78, PT, PT, R124, 0x1, RZ ;  /* 0x000000017c4e7810 */ /* 0x000fc80007ffe0ff */
[----:B------:R-:W-:-:S05]  /*10a50*/  LOP3.LUT R78, R78, 0xff, RZ, 0xc0, !PT ;  /* 0x000000ff4e4e7812 */ /* 0x000fca00078ec0ff */
[----:B------:R-:W-:-:S06]  /*10a60*/  IMAD.IADD R127, R1, 0x1, R78 ;  /* 0x00000001017f7824 */ /* 0x000fcc00078e024e */
[----:B------:R-:W4:Y:S01]  /*10a70*/  LDL.U8 R127, [R127+0x10c] ;  /* 0x00010c007f7f7983 */ /* 0x000f220000100000 */
[----:B------:R-:W-:Y:S01]  /*10a80*/  FADD R121, R29, -1 ;  /* 0xbf8000001d797421 */ /* 0x000fe20000000000 */
[----:B--2---:R-:W-:-:S04]  /*10a90*/  FMUL R112, R109, R112 ;  /* 0x000000706d707220 */ /* 0x004fc80000400000 */
[----:B---3--:R-:W-:Y:S01]  /*10aa0*/  FFMA R123, R121, R107, R112 ;  /* 0x0000006b797b7223 */ /* 0x008fe20000000070 */
[----:B------:R-:W-:Y:S01]  /*10ab0*/  FADD R107, R109, -1 ;  /* 0xbf8000006d6b7421 */ /* 0x000fe20000000000 */
[----:B-----5:R-:W-:-:S06]  /*10ac0*/  I2FP.F32.U32 R115, R115 ;  /* 0x0000007300737245 */ /* 0x020fcc0000201000 */
[----:B------:R-:W0:Y:S01]  /*10ad0*/  F2I.U32.TRUNC.NTZ R115, R115 ;  /* 0x0000007300737305 */ /* 0x000e22000020f000 */
[----:B------:R-:W-:-:S04]  /*10ae0*/  FMUL R112, R109, R118 ;  /* 0x000000766d707220 */ /* 0x000fc80000400000 */
[----:B------:R-:W-:Y:S01]  /*10af0*/  FFMA R112, R117, R121, R112 ;  /* 0x0000007975707223 */ /* 0x000fe20000000070 */
[C---:B----4-:R-:W-:Y:S01]  /*10b00*/  FMUL R79, R107.reuse, R114 ;  /* 0x000000726b4f7220 */ /* 0x050fe20000400000 */
[----:B------:R-:W-:-:S03]  /*10b10*/  FMUL R116, R107, R116 ;  /* 0x000000746b747220 */ /* 0x000fc60000400000 */
[C---:B-1----:R-:W-:Y:S01]  /*10b20*/  FFMA R126, R121.reuse, R110, R79 ;  /* 0x0000006e797e7223 */ /* 0x042fe2000000004f */
[----:B------:R-:W-:Y:S01]  /*10b30*/  FFMA R108, R121, R108, R116 ;  /* 0x0000006c796c7223 */ /* 0x000fe20000000074 */
[----:B------:R-:W-:Y:S01]  /*10b40*/  F2I.FLOOR.NTZ R110, R113 ;  /* 0x00000071006e7305 */ /* 0x000fe20000207100 */
[----:B0-----:R-:W-:-:S05]  /*10b50*/  LOP3.LUT R79, R115, 0xf, RZ, 0xc0, !PT ;  /* 0x0000000f734f7812 */ /* 0x001fca00078ec0ff */
[----:B------:R-:W-:-:S05]  /*10b60*/  IMAD.WIDE.U32 R78, R79, 0xc, R86 ;  /* 0x0000000c4f4e7825 */ /* 0x000fca00078e0056 */
[----:B------:R-:W2:Y:S04]  /*10b70*/  LDG.E.CONSTANT R124, desc[UR6][R78.64+0x8] ;  /* 0x000008064e7c7981 */ /* 0x000ea8000c1e9900 */
[----:B------:R-:W3:Y:S04]  /*10b80*/  LDG.E.CONSTANT R116, desc[UR4][R78.64+0x4] ;  /* 0x000004044e747981 */ /* 0x000ee8000c1e9900 */
[----:B------:R0:W4:Y:S01]  /*10b90*/  LDG.E.CONSTANT R117, desc[UR4][R78.64] ;  /* 0x000000044e757981 */ /* 0x000122000c1e9900 */
[----:B------:R-:W-:Y:S01]  /*10ba0*/  I2FP.F32.U32 R121, R94 ;  /* 0x0000005e00797245 */ /* 0x000fe20000201000 */
[----:B------:R-:W-:Y:S01]  /*10bb0*/  FADD R94, R53, -1 ;  /* 0xbf800000355e7421 */ /* 0x000fe20000000000 */
[----:B------:R-:W-:-:S04]  /*10bc0*/  I2FP.F32.U32 R125, R125 ;  /* 0x0000007d007d7245 */ /* 0x000fc80000201000 */
[----:B------:R-:W1:Y:S01]  /*10bd0*/  F2I.TRUNC.NTZ R121, R121 ;  /* 0x0000007900797305 */ /* 0x000e62000020f100 */
[----:B------:R-:W-:-:S07]  /*10be0*/  FFMA R115, R94, R89, R123 ;  /* 0x000000595e737223 */ /* 0x000fce000000007b */
[----:B------:R-:W5:Y:S01]  /*10bf0*/  F2I.TRUNC.NTZ R118, R125 ;  /* 0x0000007d00767305 */ /* 0x000f62000020f100 */
[----:B------:R-:W-:Y:S01]  /*10c00*/  I2FP.F32.U32 R89, R88 ;  /* 0x0000005800597245 */ /* 0x000fe20000201000 */
[----:B------:R-:W-:-:S06]  /*10c10*/  FMUL R122, R109, R122 ;  /* 0x0000007a6d7a7220 */ /* 0x000fcc0000400000 */
[----:B------:R-:W0:Y:S01]  /*10c20*/  F2I.U32.TRUNC.NTZ R89, R89 ;  /* 0x0000005900597305 */ /* 0x000e22000020f000 */
[----:B-1----:R-:W-:Y:S01]  /*10c30*/  IADD3 R121, PT, PT, R110, R121, RZ ;  /* 0x000000796e797210 */ /* 0x002fe20007ffe0ff */
[----:B------:R-:W-:-:S03]  /*10c40*/  FFMA R114, R29, R120, R122 ;  /* 0x000000781d727223 */ /* 0x000fc6000000007a */
[----:B------:R-:W-:Y:S01]  /*10c50*/  LOP3.LUT R88, R121, 0xff, RZ, 0xc0, !PT ;  /* 0x000000ff79587812 */ /* 0x000fe200078ec0ff */
[----:B-----5:R-:W-:-:S03]  /*10c60*/  IMAD.IADD R120, R43, 0x1, R118 ;  /* 0x000000012b787824 */ /* 0x020fc600078e0276 */
[----:B------:R-:W-:Y:S01]  /*10c70*/  IADD3 R122, PT, PT, R1, R88, RZ ;  /* 0x00000058017a7210 */ /* 0x000fe20007ffe0ff */
[----:B------:R-:W-:Y:S01]  /*10c80*/  FFMA R114, R119, R94, R114 ;  /* 0x0000005e77727223 */ /* 0x000fe20000000072 */
[----:B------:R-:W-:Y:S01]  /*10c90*/  IADD3 R88, PT, PT, R120, 0x1, RZ ;  /* 0x0000000178587810 */ /* 0x000fe20007ffe0ff */
[----:B------:R1:W5:Y:S01]  /*10ca0*/  LDG.E.CONSTANT R119, desc[UR6][R80.64] ;  /* 0x0000000650777981 */ /* 0x000362000c1e9900 */
[----:B0-----:R-:W-:-:S03]  /*10cb0*/  LOP3.LUT R113, R89, 0xf, RZ, 0xc0, !PT ;  /* 0x0000000f59717812 */ /* 0x001fc600078ec0ff */
[----:B------:R-:W5:Y:S02]  /*10cc0*/  LDL.U8 R122, [R122+0x10c] ;  /* 0x00010c007a7a7983 */ /* 0x000f640000100000 */
[----:B------:R-:W-:Y:S01]  /*10cd0*/  IMAD.WIDE.U32 R78, R113, 0xc, R86 ;  /* 0x0000000c714e7825 */ /* 0x000fe200078e0056 */
[----:B-1----:R-:W-:Y:S02]  /*10ce0*/  LOP3.LUT R80, R88, 0xff, RZ, 0xc0, !PT ;  /* 0x000000ff58507812 */ /* 0x002fe400078ec0ff */
[----:B------:R-:W-:Y:S02]  /*10cf0*/  I2FP.F32.U32 R127, R127 ;  /* 0x0000007f007f7245 */ /* 0x000fe40000201000 */
[----:B------:R-:W5:Y:S01]  /*10d00*/  LDG.E.CONSTANT R118, desc[UR4][R78.64+0x8] ;  /* 0x000008044e767981 */ /* 0x000f62000c1e9900 */
[----:B------:R-:W-:Y:S01]  /*10d10*/  IADD3 R113, PT, PT, R1, R80, RZ ;  /* 0x0000005001717210 */ /* 0x000fe20007ffe0ff */
[----:B------:R0:W-:Y:S02]  /*10d20*/  F2F.F32.F64 R92, R92 ;  /* 0x0000005c005c7310 */ /* 0x0001e40000301000 */
[----:B------:R-:W5:Y:S04]  /*10d30*/  LDG.E.CONSTANT R88, desc[UR4][R78.64] ;  /* 0x000000044e587981 */ /* 0x000f68000c1e9900 */
[----:B------:R-:W5:Y:S02]  /*10d40*/  LDL.U8 R113, [R113+0x10c] ;  /* 0x00010c0071717983 */ /* 0x000f640000100000 */
[----:B------:R-:W1:Y:S02]  /*10d50*/  F2I.TRUNC.NTZ R127, R127 ;  /* 0x0000007f007f7305 */ /* 0x000e64000020f100 */
[----:B-1----:R-:W-:-:S05]  /*10d60*/  IMAD.IADD R81, R110, 0x1, R127 ;  /* 0x000000016e517824 */ /* 0x002fca00078e027f */
[----:B------:R-:W-:-:S04]  /*10d70*/  LOP3.LUT R80, R81, 0xff, RZ, 0xc0, !PT ;  /* 0x000000ff51507812 */ /* 0x000fc800078ec0ff */
[----:B------:R-:W-:-:S06]  /*10d80*/  IADD3 R123, PT, PT, R1, R80, RZ ;  /* 0x00000050017b7210 */ /* 0x000fcc0007ffe0ff */
[----:B------:R-:W5:Y:S01]  /*10d90*/  LDL.U8 R123, [R123+0x10c] ;  /* 0x00010c007b7b7983 */ /* 0x000f620000100000 */
[----:B------:R-:W-:-:S04]  /*10da0*/  IADD3 R80, PT, PT, R111, 0x1, RZ ;  /* 0x000000016f507810 */ /* 0x000fc80007ffe0ff */
[----:B------:R-:W-:Y:S01]  /*10db0*/  LOP3.LUT R80, R80, 0xff, RZ, 0xc0, !PT ;  /* 0x000000ff50507812 */ /* 0x000fe200078ec0ff */
[----:B--2---:R-:W-:-:S04]  /*10dc0*/  FMUL R124, R107, R124 ;  /* 0x0000007c6b7c7220 */ /* 0x004fc80000400000 */
[----:B---3--:R-:W-:Y:S02]  /*10dd0*/  FFMA R89, R29, R116, R124 ;  /* 0x000000741d597223 */ /* 0x008fe4000000007c */
[----:B------:R-:W2:Y:S02]  /*10de0*/  LDG.E.CONSTANT R116, desc[UR6][R78.64+0x4] ;  /* 0x000004064e747981 */ /* 0x000ea4000c1e9900 */
[----:B----4-:R-:W-:Y:S01]  /*10df0*/  FFMA R89, R94, R117, R89 ;  /* 0x000000755e597223 */ /* 0x010fe20000000059 */
[----:B------:R-:W-:Y:S01]  /*10e00*/  IMAD.IADD R117, R1, 0x1, R80 ;  /* 0x0000000101757824 */ /* 0x000fe200078e0250 */
[----:B------:R-:W-:-:S04]  /*10e10*/  LOP3.LUT R80, R120, 0xff, RZ, 0xc0, !PT ;  /* 0x000000ff78507812 */ /* 0x000fc800078ec0ff */
[----:B0-----:R0:W3:Y:S01]  /*10e20*/  LDL.U8 R93, [R117] ;  /* 0x00000000755d7983 */ /* 0x0010e20000100000 */
[----:B------:R-:W-:Y:S02]  /*10e30*/  IADD3 R111, PT, PT, R1, R80, RZ ;  /* 0x00000050016f7210 */ /* 0x000fe40007ffe0ff */
[----:B------:R-:W-:-:S04]  /*10e40*/  IADD3 R80, PT, PT, R121, 0x1, RZ ;  /* 0x0000000179507810 */ /* 0x000fc80007ffe0ff */
[----:B------:R-:W-:Y:S01]  /*10e50*/  LOP3.LUT R80, R80, 0xff, RZ, 0xc0, !PT ;  /* 0x000000ff50507812 */ /* 0x000fe200078ec0ff */
[----:B------:R-:W4:Y:S03]  /*10e60*/  LDL.U8 R111, [R111+0x10c] ;  /* 0x00010c006f6f7983 */ /* 0x000f260000100000 */
[----:B0-----:R-:W-:-:S06]  /*10e70*/  IADD3 R117, PT, PT, R1, R80, RZ ;  /* 0x0000005001757210 */ /* 0x001fcc0007ffe0ff */
[----:B------:R-:W2:Y:S01]  /*10e80*/  LDL.U8 R117, [R117+0x10c] ;  /* 0x00010c0075757983 */ /* 0x000ea20000100000 */
[----:B-----5:R-:W-:-:S06]  /*10e90*/  I2FP.F32.U32 R122, R122 ;  /* 0x0000007a007a7245 */ /* 0x020fcc0000201000 */
[----:B------:R-:W0:Y:S01]  /*10ea0*/  F2I.U32.TRUNC.NTZ R122, R122 ;  /* 0x0000007a007a7305 */ /* 0x000e22000020f000 */
[----:B------:R-:W-:-:S07]  /*10eb0*/  I2FP.F32.U32 R113, R113 ;  /* 0x0000007100717245 */ /* 0x000fce0000201000 */
[----:B------:R-:W1:Y:S01]  /*10ec0*/  F2I.TRUNC.NTZ R113, R113 ;  /* 0x0000007100717305 */ /* 0x000e62000020f100 */
[----:B0-----:R-:W-:Y:S01]  /*10ed0*/  LOP3.LUT R79, R122, 0xf, RZ, 0xc0, !PT ;  /* 0x0000000f7a4f7812 */ /* 0x001fe200078ec0ff */
[----:B------:R-:W-:-:S04]  /*10ee0*/  FMUL R118, R109, R118 ;  /* 0x000000766d767220 */ /* 0x000fc80000400000 */
[----:B------:R-:W-:-:S04]  /*10ef0*/  IMAD.WIDE.U32 R78, R79, 0xc, R86 ;  /* 0x0000000c4f4e7825 */ /* 0x000fc800078e0056 */
[----:B------:R-:W-:Y:S01]  /*10f00*/  FFMA R94, R94, R119, R126 ;  /* 0x000000775e5e7223 */ /* 0x000fe2000000007e */
[----:B------:R-:W5:Y:S01]  /*10f10*/  LDG.E.CONSTANT R90, desc[UR4][R78.64] ;  /* 0x000000044e5a7981 */ /* 0x000f62000c1e9900 */
[----:B-1----:R-:W-:-:S03]  /*10f20*/  IMAD.IADD R113, R110, 0x1, R113 ;  /* 0x000000016e717824 */ /* 0x002fc600078e0271 */
[----:B------:R-:W5:Y:S02]  /*10f30*/  LDG.E.CONSTANT R109, desc[UR6][R78.64+0x4] ;  /* 0x000004064e6d7981 */ /* 0x000f64000c1e9900 */
[C---:B------:R-:W-:Y:S02]  /*10f40*/  LOP3.LUT R80, R113.reuse, 0xff, RZ, 0xc0, !PT ;  /* 0x000000ff71507812 */ /* 0x040fe400078ec0ff */
[----:B------:R0:W5:Y:S01]  /*10f50*/  LDG.E.CONSTANT R122, desc[UR8][R78.64+0x8] ;  /* 0x000008084e7a7981 */ /* 0x000162000c1e9900 */
[----:B------:R-:W-:Y:S02]  /*10f60*/  IADD3 R113, PT, PT, R113, 0x1, RZ ;  /* 0x0000000171717810 */ /* 0x000fe40007ffe0ff */
[----:B------:R-:W-:Y:S02]  /*10f70*/  IMAD.IADD R119, R1, 0x1, R80 ;  /* 0x0000000101777824 */ /* 0x000fe400078e0250 */
[----:B0-----:R-:W-:-:S03]  /*10f80*/  LOP3.LUT R78, R113, 0xff, RZ, 0xc0, !PT ;  /* 0x000000ff714e7812 */ /* 0x001fc600078ec0ff */
[----:B------:R-:W5:Y:S01]  /*10f90*/  LDL.U8 R113, [R119+0x10c] ;  /* 0x00010c0077717983 */ /* 0x000f620000100000 */
[----:B------:R-:W-:Y:S02]  /*10fa0*/  IADD3 R121, PT, PT, R1, R78, RZ ;  /* 0x0000004e01797210 */ /* 0x000fe40007ffe0ff */
[----:B------:R-:W-:-:S04]  /*10fb0*/  I2FP.F32.U32 R123, R123 ;  /* 0x0000007b007b7245 */ /* 0x000fc80000201000 */
[----:B------:R-:W5:Y:S02]  /*10fc0*/  LDL.U8 R121, [R121+0x10c] ;  /* 0x00010c0079797983 */ /* 0x000f640000100000 */
[----:B------:R-:W0:Y:S01]  /*10fd0*/  F2I.U32.TRUNC.NTZ R123, R123 ;  /* 0x0000007b007b7305 */ /* 0x000e22000020f000 */
[----:B------:R-:W-:Y:S01]  /*10fe0*/  FFMA R112, R53, R91, R112 ;  /* 0x0000005b35707223 */ /* 0x000fe20000000070 */
[----:B------:R-:W5:Y:S01]  /*10ff0*/  LDG.E.CONSTANT R119, desc[UR10][R82.64] ;  /* 0x0000000a52777981 */ /* 0x000f62000c1e9900 */
[----:B0-----:R-:W-:-:S05]  /*11000*/  LOP3.LUT R79, R123, 0xf, RZ, 0xc0, !PT ;  /* 0x0000000f7b4f7812 */ /* 0x001fca00078ec0ff */
[----:B------:R-:W-:-:S05]  /*11010*/  IMAD.WIDE.U32 R78, R79, 0xc, R86 ;  /* 0x0000000c4f4e7825 */ /* 0x000fca00078e0056 */
[----:B------:R-:W5:Y:S04]  /*11020*/  LDG.E.CONSTANT R128, desc[UR8][R78.64+0x8] ;  /* 0x000008084e807981 */ /* 0x000f68000c1e9900 */
[----:B------:R-:W5:Y:S04]  /*11030*/  LDG.E.CONSTANT R126, desc[UR6][R78.64+0x4] ;  /* 0x000004064e7e7981 */ /* 0x000f68000c1e9900 */
[----:B------:R0:W5:Y:S01]  /*11040*/  LDG.E.CONSTANT R124, desc[UR4][R78.64] ;  /* 0x000000044e7c7981 */ /* 0x000162000c1e9900 */
[----:B------:R-:W-:Y:S01]  /*11050*/  FADD R115, -R112, R115 ;  /* 0x0000007370737221 */ /* 0x000fe20000000100 */
[----:B0-----:R-:W-:-:S05]  /*11060*/  VIADD R78, R81, 0x1 ;  /* 0x00000001514e7836 */ /* 0x001fca0000000000 */
[----:B------:R-:W-:-:S04]  /*11070*/  LOP3.LUT R78, R78, 0xff, RZ, 0xc0, !PT ;  /* 0x000000ff4e4e7812 */ /* 0x000fc800078ec0ff */
[----:B------:R-:W-:Y:S01]  /*11080*/  IADD3 R78, PT, PT, R1, R78, RZ ;  /* 0x0000004e014e7210 */ /* 0x000fe20007ffe0ff */
[----:B------:R0:W-:Y:S01]  /*11090*/  F2F.F32.F64 R91, R76 ;  /* 0x0000004c005b7310 */ /* 0x0001e20000301000 */
[----:B------:R-:W-:Y:S01]  /*110a0*/  FADD R83, R34, -1 ;  /* 0xbf80000022537421 */ /* 0x000fe20000000000 */
[----:B---3--:R-:W-:-:S06]  /*110b0*/  I2FP.F32.U32 R80, R93 ;  /* 0x0000005d00507245 */ /* 0x008fcc0000201000 */
[----:B------:R-:W1:Y:S01]  /*110c0*/  F2I.U32.TRUNC.NTZ R80, R80 ;  /* 0x0000005000507305 */ /* 0x000e62000020f000 */
[----:B----4-:R-:W-:Y:S02]  /*110d0*/  I2FP.F32.U32 R111, R111 ;  /* 0x0000006f006f7245 */ /* 0x010fe40000201000 */
[----:B-1----:R-:W-:Y:S02]  /*110e0*/  LOP3.LUT R79, R80, 0xf, RZ, 0xc0, !PT ;  /* 0x0000000f504f7812 */ /* 0x002fe400078ec0ff */
[----:B--2---:R-:W-:-:S06]  /*110f0*/  I2FP.F32.U32 R80, R117 ;  /* 0x0000007500507245 */ /* 0x004fcc0000201000 */
[----:B------:R-:W1:Y:S01]  /*11100*/  F2I.U32.TRUNC.NTZ R80, R80 ;  /* 0x0000005000507305 */ /* 0x000e62000020f000 */
[----:B------:R-:W-:Y:S01]  /*11110*/  FFMA R116, R29, R116, R118 ;  /* 0x000000741d747223 */ /* 0x000fe20000000076 */
[----:B------:R-:W-:Y:S02]  /*11120*/  FFMA R118, R55, R115, R112 ;  /* 0x0000007337767223 */ /* 0x000fe40000000070 */
[----:B------:R2:W3:Y:S04]  /*11130*/  LDL.U8 R112, [R78+0x10c] ;  /* 0x00010c004e707983 */ /* 0x0004e80000100000 */
[----:B------:R-:W4:Y:S01]  /*11140*/  F2I.TRUNC.NTZ R111, R111 ;  /* 0x0000006f006f7305 */ /* 0x000f22000020f100 */
[----:B0-----:R-:W-:-:S04]  /*11150*/  IMAD.WIDE.U32 R76, R79, 0xc, R86 ;  /* 0x0000000c4f4c7825 */ /* 0x001fc800078e0056 */
[----:B------:R-:W-:Y:S01]  /*11160*/  FFMA R88, R53, R88, R116 ;  /* 0x0000005835587223 */ /* 0x000fe20000000074 */
[----:B------:R-:W-:Y:S01]  /*11170*/  FADD R115, R54, -1 ;  /* 0xbf80000036737421 */ /* 0x000fe20000000000 */
[----:B-1----:R-:W-:Y:S02]  /*11180*/  LOP3.LUT R81, R80, 0xf, RZ, 0xc0, !PT ;  /* 0x0000000f50517812 */ /* 0x002fe400078ec0ff */
[----:B------:R-:W-:Y:S01]  /*11190*/  FADD R93, -R88, R114 ;  /* 0x00000072585d7221 */ /* 0x000fe20000000100 */
[----:B------:R-:W3:Y:S02]  /*111a0*/  LDG.E.CONSTANT R116, desc[UR6][R76.64+0x4] ;  /* 0x000004064c747981 */ /* 0x000ee4000c1e9900 */
[----:B------:R-:W-:Y:S01]  /*111b0*/  IMAD.WIDE.U32 R80, R81, 0xc, R86 ;  /* 0x0000000c51507825 */ /* 0x000fe200078e0056 */
[----:B----4-:R-:W-:-:S03]  /*111c0*/  IADD3 R117, PT, PT, R110, R111, RZ ;  /* 0x0000006f6e757210 */ /* 0x010fc60007ffe0ff */
[----:B------:R-:W-:Y:S01]  /*111d0*/  FFMA R93, R55, R93, R88 ;  /* 0x0000005d375d7223 */ /* 0x000fe20000000058 */
[----:B------:R-:W4:Y:S04]  /*111e0*/  LDG.E.CONSTANT R111, desc[UR10][R80.64+0x8] ;  /* 0x0000080a506f7981 */ /* 0x000f28000c1e9900 */
[----:B------:R-:W4:Y:S04]  /*111f0*/  LDG.E.CONSTANT R88, desc[UR4][R76.64] ;  /* 0x000000044c587981 */ /* 0x000f28000c1e9900 */
[----:B------:R0:W4:Y:S04]  /*11200*/  LDG.E.CONSTANT R120, desc[UR8][R76.64+0x8] ;  /* 0x000008084c787981 */ /* 0x000128000c1e9900 */
[----:B------:R1:W4:Y:S01]  /*11210*/  LDG.E.CONSTANT R114, desc[UR4][R80.64] ;  /* 0x0000000450727981 */ /* 0x000322000c1e9900 */
[----:B-----5:R-:W-:Y:S01]  /*11220*/  FMUL R79, R95, R122 ;  /* 0x0000007a5f4f7220 */ /* 0x020fe20000400000 */
[----:B------:R-:W-:-:S06]  /*11230*/  I2FP.F32.U32 R113, R113 ;  /* 0x0000007100717245 */ /* 0x000fcc0000201000 */
[----:B------:R-:W5:Y:S01]  /*11240*/  F2I.U32.TRUNC.NTZ R113, R113 ;  /* 0x0000007100717305 */ /* 0x000f62000020f000 */
[----:B------:R-:W-:Y:S01]  /*11250*/  I2FP.F32.U32 R121, R121 ;  /* 0x0000007900797245 */ /* 0x000fe20000201000 */
[----:B------:R-:W-:Y:S02]  /*11260*/  FFMA R79, R34, R109, R79 ;  /* 0x0000006d224f7223 */ /* 0x000fe4000000004f */
[----:B------:R-:W4:Y:S04]  /*11270*/  LDG.E.CONSTANT R109, desc[UR8][R80.64+0x4] ;  /* 0x00000408506d7981 */ /* 0x000f28000c1e9900 */
[----:B------:R-:W0:Y:S01]  /*11280*/  F2I.U32.TRUNC.NTZ R121, R121 ;  /* 0x0000007900797305 */ /* 0x000e22000020f000 */
[----:B------:R-:W-:Y:S01]  /*11290*/  FFMA R110, R90, R115, R79 ;  /* 0x000000735a6e7223 */ /* 0x000fe2000000004f */
[----:B-----5:R-:W-:-:S05]  /*112a0*/  LOP3.LUT R79, R113, 0xf, RZ, 0xc0, !PT ;  /* 0x0000000f714f7812 */ /* 0x020fca00078ec0ff */
[----:B--2---:R-:W-:Y:S01]  /*112b0*/  IMAD.WIDE.U32 R78, R79, 0xc, R86 ;  /* 0x0000000c4f4e7825 */ /* 0x004fe200078e0056 */
[----:B0-----:R-:W-:-:S04]  /*112c0*/  LOP3.LUT R77, R121, 0xf, RZ, 0xc0, !PT ;  /* 0x0000000f794d7812 */ /* 0x001fc800078ec0ff */
[----:B------:R-:W2:Y:S01]  /*112d0*/  LDG.E.CONSTANT R82, desc[UR6][R78.64+0x8] ;  /* 0x000008064e527981 */ /* 0x000ea2000c1e9900 */
[----:B------:R-:W-:-:S04]  /*112e0*/  IMAD.WIDE.U32 R76, R77, 0xc, R86 ;  /* 0x0000000c4d4c7825 */ /* 0x000fc800078e0056 */
[----:B------:R-:W-:Y:S01]  /*112f0*/  FMUL R128, R95, R128 ;  /* 0x000000805f807220 */ /* 0x000fe20000400000 */
[----:B------:R-:W5:Y:S03]  /*11300*/  LDG.E.CONSTANT R113, desc[UR4][R78.64+0x4] ;  /* 0x000004044e717981 */ /* 0x000f66000c1e9900 */
[----:B------:R-:W-:Y:S01]  /*11310*/  FFMA R126, R83, R126, R128 ;  /* 0x0000007e537e7223 */ /* 0x000fe20000000080 */
[----:B------:R-:W5:Y:S03]  /*11320*/  LDG.E.CONSTANT R121, desc[UR12][R76.64+0x8] ;  /* 0x0000080c4c797981 */ /* 0x000f66000c1e9900 */
[----:B------:R-:W-:Y:S02]  /*11330*/  FFMA R90, R115, R124, R126 ;  /* 0x0000007c735a7223 */ /* 0x000fe4000000007e */
[----:B------:R-:W5:Y:S01]  /*11340*/  LDG.E.CONSTANT R124, desc[UR10][R76.64+0x4] ;  /* 0x0000040a4c7c7981 */ /* 0x000f62000c1e9900 */
[----:B---3--:R-:W-:Y:S01]  /*11350*/  I2FP.F32.U32 R123, R112 ;  /* 0x00000070007b7245 */ /* 0x008fe20000201000 */
[----:B------:R-:W-:Y:S01]  /*11360*/  FADD R118, -R93, R118 ;  /* 0x000000765d767221 */ /* 0x000fe20000000100 */
[----:B------:R-:W-:Y:S01]  /*11370*/  FFMA R108, R53, R119, R108 ;  /* 0x00000077356c7223 */ /* 0x000fe2000000006c */
[----:B------:R-:W3:Y:S03]  /*11380*/  LDG.E.CONSTANT R79, desc[UR4][R78.64] ;  /* 0x000000044e4f7981 */ /* 0x000ee6000c1e9900 */
[----:B------:R-:W0:Y:S01]  /*11390*/  F2I.U32.TRUNC.NTZ R123, R123 ;  /* 0x0000007b007b7305 */ /* 0x000e22000020f000 */
[----:B------:R-:W-:-:S04]  /*113a0*/  FADD R112, R95, -1 ;  /* 0xbf8000005f707421 */ /* 0x000fc80000000000 */
[----:B----4-:R-:W-:-:S04]  /*113b0*/  FMUL R111, R112, R111 ;  /* 0x0000006f706f7220 */ /* 0x010fc80000400000 */
[----:B------:R-:W-:Y:S01]  /*113c0*/  FFMA R122, R34, R109, R111 ;  /* 0x0000006d227a7223 */ /* 0x000fe2000000006f */
[----:B0-----:R-:W-:-:S05]  /*113d0*/  LOP3.LUT R109, R123, 0xf, RZ, 0xc0, !PT ;  /* 0x0000000f7b6d7812 */ /* 0x001fca00078ec0ff */
[----:B-1----:R-:W-:-:S05]  /*113e0*/  IMAD.WIDE.U32 R80, R109, 0xc, R86 ;  /* 0x0000000c6d507825 */ /* 0x002fca00078e0056 */
[----:B------:R-:W4:Y:S01]  /*113f0*/  LDG.E.CONSTANT R109, desc[UR6][R80.64+0x8] ;  /* 0x00000806506d7981 */ /* 0x000f22000c1e9900 */
[----:B--2---:R-:W-:-:S04]  /*11400*/  FMUL R82, R95, R82 ;  /* 0x000000525f527220 */ /* 0x004fc80000400000 */
[----:B-----5:R-:W-:Y:S01]  /*11410*/  FFMA R113, R113, R83, R82 ;  /* 0x0000005371717223 */ /* 0x020fe20000000052 */
[----:B------:R-:W-:-:S04]  /*11420*/  FMUL R82, R112, R121 ;  /* 0x0000007970527220 */ /* 0x000fc80000400000 */
[----:B------:R-:W-:Y:S02]  /*11430*/  FFMA R111, R83, R124, R82 ;  /* 0x0000007c536f7223 */ /* 0x000fe40000000052 */
[----:B------:R-:W2:Y:S04]  /*11440*/  LDG.E.CONSTANT R82, desc[UR4][R80.64+0x4] ;  /* 0x0000040450527981 */ /* 0x000ea8000c1e9900 */
[----:B------:R0:W5:Y:S01]  /*11450*/  LDG.E.CONSTANT R124, desc[UR4][R80.64] ;  /* 0x00000004507c7981 */ /* 0x000162000c1e9900 */
[----:B------:R-:W-:Y:S01]  /*11460*/  FFMA R114, R115, R114, R122 ;  /* 0x0000007273727223 */ /* 0x000fe2000000007a */
[----:B------:R-:W-:-:S04]  /*11470*/  FFMA R121, R106, 0.25, R27 ;  /* 0x3e8000006a797823 */ /* 0x000fc8000000001b */
[----:B0-----:R-:W0:Y:S01]  /*11480*/  FRND.FLOOR R80, R121 ;  /* 0x0000007900507307 */ /* 0x001e220000205000 */
[----:B----4-:R-:W-:-:S04]  /*11490*/  FMUL R126, R112, R109 ;  /* 0x0000006d707e7220 */ /* 0x010fc80000400000 */
[----:B--2---:R-:W-:Y:S01]  /*114a0*/  FFMA R126, R83, R82, R126 ;  /* 0x00000052537e7223 */ /* 0x004fe2000000007e */
[----:B------:R-:W-:-:S04]  /*114b0*/  LOP3.LUT R82, R117, 0xff, RZ, 0xc0, !PT ;  /* 0x000000ff75527812 */ /* 0x000fc800078ec0ff */
[----:B------:R-:W-:Y:S02]  /*114c0*/  IADD3 R122, PT, PT, R1, R82, RZ ;  /* 0x00000052017a7210 */ /* 0x000fe40007ffe0ff */
[----:B------:R-:W-:Y:S01]  /*114d0*/  LOP3.LUT R82, R97, 0xff, RZ, 0xc0, !PT ;  /* 0x000000ff61527812 */ /* 0x000fe200078ec0ff */
[----:B0-----:R-:W-:-:S03]  /*114e0*/  FADD R109, R121, -R80 ;  /* 0x80000050796d7221 */ /* 0x001fc60000000000 */
[----:B------:R-:W2:Y:S01]  /*114f0*/  LDL.U8 R122, [R122+0x10c] ;  /* 0x00010c007a7a7983 */ /* 0x000ea20000100000 */
[----:B------:R-:W-:-:S06]  /*11500*/  IMAD.IADD R123, R1, 0x1, R82 ;  /* 0x00000001017b7824 */ /* 0x000fcc00078e0252 */
[----:B------:R-:W4:Y:S01]  /*11510*/  LDL.U8 R123, [R123+0x218] ;  /* 0x000218007b7b7983 */ /* 0x000f220000100000 */
[----:B------:R-:W0:Y:S02]  /*11520*/  F2F.F64.F32 R82, R109 ;  /* 0x0000006d00527310 */ /* 0x000e240000201800 */
[----:B0-----:R-:W-:-:S08]  /*11530*/  DFMA R80, R82, R84, -15 ;  /* 0xc02e00005250742b */ /* 0x001fd00000000054 */
[----:B------:R-:W-:Y:S01]  /*11540*/  DFMA R82, R82, R80, 10 ;  /* 0x402400005252742b */ /* 0x000fe20000000050 */
[----:B------:R-:W-:-:S04]  /*11550*/  FMUL R80, R109, R109 ;  /* 0x0000006d6d507220 */ /* 0x000fc80000400000 */
[----:B------:R-:W-:-:S06]  /*11560*/  FMUL R81, R109, R80 ;  /* 0x000000506d517220 */ /* 0x000fcc0000400000 */
[----:B------:R-:W0:Y:S01]  /*11570*/  F2F.F64.F32 R80, R81 ;  /* 0x0000005100507310 */ /* 0x000e220000201800 */
[----:B-----5:R-:W-:Y:S01]  /*11580*/  FFMA R115, R115, R124, R126 ;  /* 0x0000007c73737223 */ /* 0x020fe2000000007e */
[----:B0-----:R-:W-:Y:S01]  /*11590*/  DMUL R82, R80, R82 ;  /* 0x0000005250527228 */ /* 0x001fe20000000000 */
[----:B------:R-:W-:-:S04]  /*115a0*/  IADD3 R80, PT, PT, R97, 0x1, RZ ;  /* 0x0000000161507810 */ /* 0x000fc80007ffe0ff */
[----:B------:R-:W-:-:S04]  /*115b0*/  LOP3.LUT R80, R80, 0xff, RZ, 0xc0, !PT ;  /* 0x000000ff50507812 */ /* 0x000fc800078ec0ff */
[----:B------:R-:W-:-:S05]  /*115c0*/  IADD3 R80, PT, PT, R1, R80, RZ ;  /* 0x0000005001507210 */ /* 0x000fca0007ffe0ff */
[----:B------:R-:W5:Y:S01]  /*115d0*/  LDL.U8 R124, [R80+0x218] ;  /* 0x00021800507c7983 */ /* 0x000f620000100000 */
[----:B------:R-:W-:Y:S01]  /*115e0*/  FMUL R120, R107, R120 ;  /* 0x000000786b787220 */ /* 0x000fe20000400000 */
[----:B------:R-:W-:-:S03]  /*115f0*/  FFMA R93, R0, R118, R93 ;  /* 0x00000076005d7223 */ /* 0x000fc6000000005d */
[----:B------:R-:W-:-:S04]  /*11600*/  FFMA R116, R29, R116, R120 ;  /* 0x000000741d747223 */ /* 0x000fc80000000078 */
[----:B------:R-:W-:Y:S01]  /*11610*/  FFMA R118, R53, R88, R116 ;  /* 0x0000005835767223 */ /* 0x000fe20000000074 */
[----:B------:R-:W-:-:S05]  /*11620*/  VIADD R88, R117, 0x1 ;  /* 0x0000000175587836 */ /* 0x000fca0000000000 */
[----:B------:R-:W-:-:S04]  /*11630*/  LOP3.LUT R88, R88, 0xff, RZ, 0xc0, !PT ;  /* 0x000000ff58587812 */ /* 0x000fc800078ec0ff */
[----:B------:R-:W-:-:S06]  /*11640*/  IADD3 R116, PT, PT, R1, R88, RZ ;  /* 0x0000005801747210 */ /* 0x000fcc0007ffe0ff */
[----:B------:R-:W3:Y:S01]  /*11650*/  LDL.U8 R116, [R116+0x10c] ;  /* 0x00010c0074747983 */ /* 0x000ee20000100000 */
[----:B----4-:R-:W-:-:S04]  /*11660*/  I2FP.F32.U32 R123, R123 ;  /* 0x0000007b007b7245 */ /* 0x010fc80000201000 */
[----:B------:R-:W0:Y:S02]  /*11670*/  F2I.TRUNC.NTZ R107, R123 ;  /* 0x0000007b006b7305 */ /* 0x000e24000020f100 */
[----:B0-----:R-:W-:-:S05]  /*11680*/  IADD3 R107, PT, PT, R44, R107, RZ ;  /* 0x0000006b2c6b7210 */ /* 0x001fca0007ffe0ff */
[----:B------:R-:W-:-:S05]  /*11690*/  VIADD R88, R107, 0x1 ;  /* 0x000000016b587836 */ /* 0x000fca0000000000 */
[----:B------:R-:W-:-:S04]  /*116a0*/  LOP3.LUT R88, R88, 0xff, RZ, 0xc0, !PT ;  /* 0x000000ff58587812 */ /* 0x000fc800078ec0ff */
[----:B------:R-:W-:-:S06]  /*116b0*/  IADD3 R88, PT, PT, R1, R88, RZ ;  /* 0x0000005801587210 */ /* 0x000fcc0007ffe0ff */
[----:B------:R-:W4:Y:S01]  /*116c0*/  LDL.U8 R88, [R88+0x218] ;  /* 0x0002180058587983 */ /* 0x000f220000100000 */
[----:B--2---:R-:W-:-:S06]  /*116d0*/  I2FP.F32.U32 R122, R122 ;  /* 0x0000007a007a7245 */ /* 0x004fcc0000201000 */
[----:B------:R-:W0:Y:S01]  /*116e0*/  F2I.U32.TRUNC.NTZ R122, R122 ;  /* 0x0000007a007a7305 */ /* 0x000e22000020f000 */
[----:B-----5:R-:W-:-:S07]  /*116f0*/  I2FP.F32.U32 R124, R124 ;  /* 0x0000007c007c7245 */ /* 0x020fce0000201000 */
[----:B------:R-:W1:Y:S01]  /*11700*/  F2I.TRUNC.NTZ R123, R124 ;  /* 0x0000007c007b7305 */ /* 0x000e62000020f100 */
[----:B0-----:R-:W-:-:S05]  /*11710*/  LOP3.LUT R81, R122, 0xf, RZ, 0xc0, !PT ;  /* 0x0000000f7a517812 */ /* 0x001fca00078ec0ff */
[----:B------:R-:W-:-:S05]  /*11720*/  IMAD.WIDE.U32 R80, R81, 0xc, R86 ;  /* 0x0000000c51507825 */ /* 0x000fca00078e0056 */
[----:B------:R-:W2:Y:S01]  /*11730*/  LDG.E.CONSTANT R117, desc[UR4][R80.64] ;  /* 0x0000000450757981 */ /* 0x000ea2000c1e9900 */
[----:B-1----:R-:W-:-:S03]  /*11740*/  IADD3 R122, PT, PT, R44, R123, RZ ;  /* 0x0000007b2c7a7210 */ /* 0x002fc60007ffe0ff */
[----:B------:R-:W5:Y:S04]  /*11750*/  LDG.E.CONSTANT R119, desc[UR6][R80.64+0x4] ;  /* 0x0000040650777981 */ /* 0x000f68000c1e9900 */
[----:B------:R0:W2:Y:S02]  /*11760*/  LDG.E.CONSTANT R120, desc[UR8][R80.64+0x8] ;  /* 0x0000080850787981 */ /* 0x0000a4000c1e9900 */
[----:B0-----:R-:W-:-:S05]  /*11770*/  VIADD R80, R122, 0x1 ;  /* 0x000000017a507836 */ /* 0x001fca0000000000 */
[----:B------:R-:W-:-:S04]  /*11780*/  LOP3.LUT R80, R80, 0xff, RZ, 0xc0, !PT ;  /* 0x000000ff50507812 */ /* 0x000fc800078ec0ff */
[----:B------:R-:W-:-:S06]  /*11790*/  IADD3 R125, PT, PT, R1, R80, RZ ;  /* 0x00000050017d7210 */ /* 0x000fcc0007ffe0ff */
[----:B------:R-:W5:Y:S01]  /*117a0*/  LDL.U8 R125, [R125+0x218] ;  /* 0x000218007d7d7983 */ /* 0x000f620000100000 */
[----:B---3--:R-:W-:Y:S02]  /*117b0*/  I2FP.F32.U32 R80, R116 ;  /* 0x0000007400507245 */ /* 0x008fe40000201000 */
[----:B------:R-:W-:Y:S08]  /*117c0*/  F2I.FLOOR.NTZ R116, R121 ;  /* 0x0000007900747305 */ /* 0x000ff00000207100 */
[----:B------:R-:W0:Y:S01]  /*117d0*/  F2I.U32.TRUNC.NTZ R80, R80 ;  /* 0x0000005000507305 */ /* 0x000e22000020f000 */
[----:B------:R-:W-:-:S04]  /*117e0*/  LOP3.LUT R78, R122, 0xff, RZ, 0xc0, !PT ;  /* 0x000000ff7a4e7812 */ /* 0x000fc800078ec0ff */
[----:B------:R-:W-:Y:S02]  /*117f0*/  IADD3 R127, PT, PT, R1, R78, RZ ;  /* 0x0000004e017f7210 */ /* 0x000fe40007ffe0ff */
[----:B0-----:R-:W-:-:S05]  /*11800*/  LOP3.LUT R81, R80, 0xf, RZ, 0xc0, !PT ;  /* 0x0000000f50517812 */ /* 0x001fca00078ec0ff */
[----:B------:R-:W-:-:S05]  /*11810*/  IMAD.WIDE.U32 R80, R81, 0xc, R86 ;  /* 0x0000000c51507825 */ /* 0x000fca00078e0056 */
[----:B------:R-:W3:Y:S01]  /*11820*/  LDG.E.CONSTANT R121, desc[UR8][R80.64+0x4] ;  /* 0x0000040850797981 */ /* 0x000ee2000c1e9900 */
[----:B----4-:R-:W-:-:S04]  /*11830*/  I2FP.F32.U32 R88, R88 ;  /* 0x0000005800587245 */ /* 0x010fc80000201000 */
[----:B------:R-:W0:Y:S02]  /*11840*/  F2I.TRUNC.NTZ R123, R88 ;  /* 0x00000058007b7305 */ /* 0x000e24000020f100 */
[----:B0-----:R-:W-:Y:S02]  /*11850*/  IADD3 R124, PT, PT, R116, R123, RZ ;  /* 0x0000007b747c7210 */ /* 0x001fe40007ffe0ff */
[----:B------:R-:W4:Y:S02]  /*11860*/  LDG.E.CONSTANT R123, desc[UR10][R80.64+0x8] ;  /* 0x0000080a507b7981 */ /* 0x000f24000c1e9900 */
[----:B------:R-:W-:-:S05]  /*11870*/  LOP3.LUT R88, R124, 0xff, RZ, 0xc0, !PT ;  /* 0x000000ff7c587812 */ /* 0x000fca00078ec0ff */
[----:B------:R-:W-:-:S06]  /*11880*/  IMAD.IADD R88, R1, 0x1, R88 ;  /* 0x0000000101587824 */ /* 0x000fcc00078e0258 */
[----:B------:R-:W3:Y:S01]  /*11890*/  LDL.U8 R88, [R88+0x218] ;  /* 0x0002180058587983 */ /* 0x000ee20000100000 */
[----:B------:R-:W-:Y:S02]  /*118a0*/  VIADD R124, R124, 0x1 ;  /* 0x000000017c7c7836 */ /* 0x000fe40000000000 */
[----:B--2---:R-:W-:Y:S02]  /*118b0*/  FMUL R95, R95, R120 ;  /* 0x000000785f5f7220 */ /* 0x004fe40000400000 */
[----:B------:R-:W2:Y:S02]  /*118c0*/  LDG.E.CONSTANT R120, desc[UR4][R76.64] ;  /* 0x000000044c787981 */ /* 0x000ea4000c1e9900 */
[----:B-----5:R-:W-:Y:S02]  /*118d0*/  FFMA R119, R34, R119, R95 ;  /* 0x0000007722777223 */ /* 0x020fe4000000005f */
[----:B------:R0:W5:Y:S04]  /*118e0*/  LDG.E.CONSTANT R95, desc[UR6][R80.64] ;  /* 0x00000006505f7981 */ /* 0x000168000c1e9900 */
[----:B------:R-:W4:Y:S01]  /*118f0*/  LDL.U8 R80, [R127+0x218] ;  /* 0x000218007f507983 */ /* 0x000f220000100000 */
[----:B------:R-:W-:-:S06]  /*11900*/  I2FP.F32.U32 R125, R125 ;  /* 0x0000007d007d7245 */ /* 0x000fcc0000201000 */
[----:B------:R-:W1:Y:S02]  /*11910*/  F2I.TRUNC.NTZ R125, R125 ;  /* 0x0000007d007d7305 */ /* 0x000e64000020f100 */
[----:B-1----:R-:W-:-:S04]  /*11920*/  IADD3 R122, PT, PT, R116, R125, RZ ;  /* 0x0000007d747a7210 */ /* 0x002fc80007ffe0ff */
[C---:B------:R-:W-:Y:S02]  /*11930*/  LOP3.LUT R78, R122.reuse, 0xff, RZ, 0xc0, !PT ;  /* 0x000000ff7a4e7812 */ /* 0x040fe400078ec0ff */
[----:B0-----:R-:W-:Y:S02]  /*11940*/  IADD3 R81, PT, PT, R122, 0x1, RZ ;  /* 0x000000017a517810 */ /* 0x001fe40007ffe0ff */
[----:B------:R-:W-:Y:S02]  /*11950*/  IADD3 R126, PT, PT, R1, R78, RZ ;  /* 0x0000004e017e7210 */ /* 0x000fe40007ffe0ff */
[----:B------:R-:W-:Y:S02]  /*11960*/  LOP3.LUT R78, R124, 0xff, RZ, 0xc0, !PT ;  /* 0x000000ff7c4e7812 */ /* 0x000fe400078ec0ff */
[----:B------:R-:W-:Y:S01]  /*11970*/  LOP3.LUT R76, R81, 0xff, RZ, 0xc0, !PT ;  /* 0x000000ff514c7812 */ /* 0x000fe200078ec0ff */
[----:B------:R-:W5:Y:S02]  /*11980*/  LDL.U8 R122, [R126+0x218] ;  /* 0x000218007e7a7983 */ /* 0x000f640000100000 */
[C---:B------:R-:W-:Y:S01]  /*11990*/  IMAD.IADD R124, R1.reuse, 0x1, R78 ;  /* 0x00000001017c7824 */ /* 0x040fe200078e024e */
[----:B------:R-:W-:-:S05]  /*119a0*/  IADD3 R125, PT, PT, R1, R76, RZ ;  /* 0x0000004c017d7210 */ /* 0x000fca0007ffe0ff */
[----:B------:R-:W5:Y:S04]  /*119b0*/  LDL.U8 R124, [R124+0x218] ;  /* 0x000218007c7c7983 */ /* 0x000f680000100000 */
[----:B------:R-:W5:Y:S01]  /*119c0*/  LDL.U8 R125, [R125+0x218] ;  /* 0x000218007d7d7983 */ /* 0x000f620000100000 */
[----:B------:R-:W-:-:S04]  /*119d0*/  FADD R89, -R118, R89 ;  /* 0x0000005976597221 */ /* 0x000fc80000000100 */
[----:B------:R-:W-:Y:S01]  /*119e0*/  FFMA R77, R55, R89, R118 ;  /* 0x00000059374d7223 */ /* 0x000fe20000000076 */
[----:B------:R-:W-:-:S04]  /*119f0*/  FADD R81, -R108, R94 ;  /* 0x0000005e6c517221 */ /* 0x000fc80000000100 */
[----:B------:R-:W-:Y:S01]  /*11a00*/  FFMA R108, R55, R81, R108 ;  /* 0x00000051376c7223 */ /* 0x000fe2000000006c */
[----:B------:R-:W-:-:S03]  /*11a10*/  FFMA R76, R54, R117, R119 ;  /* 0x00000075364c7223 */ /* 0x000fc60000000077 */
[----:B------:R-:W-:Y:S01]  /*11a20*/  FADD R108, -R77, R108 ;  /* 0x0000006c4d6c7221 */ /* 0x000fe20000000100 */
[----:B------:R-:W-:-:S03]  /*11a30*/  FADD R110, -R76, R110 ;  /* 0x0000006e4c6e7221 */ /* 0x000fc60000000100 */
[----:B------:R-:W-:Y:S01]  /*11a40*/  FFMA R108, R0, R108, R77 ;  /* 0x0000006c006c7223 */ /* 0x000fe2000000004d */
[----:B------:R-:W-:Y:S01]  /*11a50*/  FFMA R110, R57, R110, R76 ;  /* 0x0000006e396e7223 */ /* 0x000fe2000000004c */
[----:B------:R-:W-:-:S04]  /*11a60*/  FFMA R76, R54, R79, R113 ;  /* 0x0000004f364c7223 */ /* 0x000fc80000000071 */
[----:B------:R-:W-:Y:S01]  /*11a70*/  FADD R90, -R76, R90 ;  /* 0x0000005a4c5a7221 */ /* 0x000fe20000000100 */
[----:B---3--:R-:W-:-:S06]  /*11a80*/  I2FP.F32.U32 R78, R88 ;  /* 0x00000058004e7245 */ /* 0x008fcc0000201000 */
[----:B------:R-:W0:Y:S02]  /*11a90*/  F2I.U32.TRUNC.NTZ R78, R78 ;  /* 0x0000004e004e7305 */ /* 0x000e24000020f000 */
[----:B0-----:R-:W-:-:S05]  /*11aa0*/  LOP3.LUT R89, R78, 0xf, RZ, 0xc0, !PT ;  /* 0x0000000f4e597812 */ /* 0x001fca00078ec0ff */
[----:B------:R-:W-:-:S05]  /*11ab0*/  IMAD.WIDE.U32 R88, R89, 0xc, R86 ;  /* 0x0000000c59587825 */ /* 0x000fca00078e0056 */
[----:B------:R-:W3:Y:S04]  /*11ac0*/  LDG.E.CONSTANT R118, desc[UR6][R88.64+0x8] ;  /* 0x0000080658767981 */ /* 0x000ee8000c1e9900 */
[----:B------:R-:W3:Y:S01]  /*11ad0*/  LDG.E.CONSTANT R94, desc[UR4][R88.64+0x4] ;  /* 0x00000404585e7981 */ /* 0x000ee2000c1e9900 */
[----:B----4-:R-:W-:-:S04]  /*11ae0*/  I2FP.F32.U32 R80, R80 ;  /* 0x0000005000507245 */ /* 0x010fc80000201000 */
[----:B------:R-:W0:Y:S01]  /*11af0*/  F2I.TRUNC.NTZ R77, R80 ;  /* 0x00000050004d7305 */ /* 0x000e22000020f100 */
[----:B------:R-:W-:-:S04]  /*11b00*/  FMUL R123, R112, R123 ;  /* 0x0000007b707b7220 */ /* 0x000fc80000400000 */
[----:B------:R-:W-:Y:S01]  /*11b10*/  FFMA R78, R34, R121, R123 ;  /* 0x00000079224e7223 */ /* 0x000fe2000000007b */
[----:B--2---:R-:W-:-:S03]  /*11b20*/  FFMA R120, R54, R120, R111 ;  /* 0x0000007836787223 */ /* 0x004fc6000000006f */
[----:B-----5:R-:W-:Y:S01]  /*11b30*/  FFMA R78, R54, R95, R78 ;  /* 0x0000005f364e7223 */ /* 0x020fe2000000004e */
[----:B------:R-:W-:Y:S01]  /*11b40*/  FFMA R95, R57, R90, R76 ;  /* 0x0000005a395f7223 */ /* 0x000fe2000000004c */
[----:B------:R-:W-:Y:S01]  /*11b50*/  LOP3.LUT R76, R107, 0xff, RZ, 0xc0, !PT ;  /* 0x000000ff6b4c7812 */ /* 0x000fe200078ec0ff */
[----:B------:R-:W-:Y:S01]  /*11b60*/  FADD R115, -R120, R115 ;  /* 0x0000007378737221 */ /* 0x000fe20000000100 */
[----:B0-----:R-:W-:-:S03]  /*11b70*/  IADD3 R107, PT, PT, R116, R77, RZ ;  /* 0x0000004d746b7210 */ /* 0x001fc60007ffe0ff */
[----:B------:R-:W-:Y:S01]  /*11b80*/  FFMA R115, R57, R115, R120 ;  /* 0x0000007339737223 */ /* 0x000fe20000000078 */
[----:B------:R-:W-:-:S04]  /*11b90*/  LOP3.LUT R90, R107, 0xff, RZ, 0xc0, !PT ;  /* 0x000000ff6b5a7812 */ /* 0x000fc800078ec0ff */
[----:B------:R-:W-:Y:S02]  /*11ba0*/  IADD3 R120, PT, PT, R1, R90, RZ ;  /* 0x0000005a01787210 */ /* 0x000fe40007ffe0ff */
[----:B------:R-:W-:-:S04]  /*11bb0*/  I2FP.F32.U32 R122, R122 ;  /* 0x0000007a007a7245 */ /* 0x000fc80000201000 */
[----:B------:R-:W2:Y:S02]  /*11bc0*/  LDL.U8 R120, [R120+0x218] ;  /* 0x0002180078787983 */ /* 0x000ea40000100000 */
[----:B------:R-:W0:Y:S01]  /*11bd0*/  F2I.U32.TRUNC.NTZ R122, R122 ;  /* 0x0000007a007a7305 */ /* 0x000e22000020f000 */
[----:B------:R-:W-:Y:S02]  /*11be0*/  I2FP.F32.U32 R124, R124 ;  /* 0x0000007c007c7245 */ /* 0x000fe40000201000 */
[----:B------:R-:W-:-:S05]  /*11bf0*/  I2FP.F32.U32 R125, R125 ;  /* 0x0000007d007d7245 */ /* 0x000fca0000201000 */
[----:B------:R-:W1:Y:S01]  /*11c00*/  F2I.U32.TRUNC.NTZ R124, R124 ;  /* 0x0000007c007c7305 */ /* 0x000e62000020f000 */
[----:B------:R-:W-:Y:S02]  /*11c10*/  IMAD.IADD R119, R1, 0x1, R76 ;  /* 0x0000000101777824 */ /* 0x000fe400078e024c */
[----:B------:R-:W-:Y:S01]  /*11c20*/  FADD R114, -R78, R114 ;  /* 0x000000724e727221 */ /* 0x000fe20000000100 */
[----:B0-----:R-:W-:-:S04]  /*11c30*/  LOP3.LUT R81, R122, 0xf, RZ, 0xc0, !PT ;  /* 0x0000000f7a517812 */ /* 0x001fc800078ec0ff */
[----:B------:R-:W0:Y:S01]  /*11c40*/  F2I.U32.TRUNC.NTZ R125, R125 ;  /* 0x0000007d007d7305 */ /* 0x000e22000020f000 */
[----:B------:R-:W4:Y:S01]  /*11c50*/  LDL.U8 R119, [R119+0x218] ;  /* 0x0002180077777983 */ /* 0x000f220000100000 */
[----:B------:R-:W-:Y:S01]  /*11c60*/  IMAD.WIDE.U32 R80, R81, 0xc, R86 ;  /* 0x0000000c51507825 */ /* 0x000fe200078e0056 */
[----:B-1----:R-:W-:-:S03]  /*11c70*/  LOP3.LUT R79, R124, 0xf, RZ, 0xc0, !PT ;  /* 0x0000000f7c4f7812 */ /* 0x002fc600078ec0ff */
[----:B------:R-:W-:Y:S01]  /*11c80*/  FFMA R114, R57, R114, R78 ;  /* 0x0000007239727223 */ /* 0x000fe2000000004e */
[----:B------:R-:W5:Y:S01]  /*11c90*/  LDG.E.CONSTANT R112, desc[UR6][R80.64+0x8] ;  /* 0x0000080650707981 */ /* 0x000f62000c1e9900 */
[----:B0-----:R-:W-:Y:S01]  /*11ca0*/  LOP3.LUT R77, R125, 0xf, RZ, 0xc0, !PT ;  /* 0x0000000f7d4d7812 */ /* 0x001fe200078ec0ff */
[--C-:B------:R-:W-:Y:S01]  /*11cb0*/  IMAD.WIDE.U32 R78, R79, 0xc, R86.reuse ;  /* 0x0000000c4f4e7825 */ /* 0x100fe200078e0056 */
[----:B------:R-:W-:Y:S01]  /*11cc0*/  IADD3 R90, PT, PT, R107, 0x1, RZ ;  /* 0x000000016b5a7810 */ /* 0x000fe20007ffe0ff */
[----:B------:R-:W5:Y:S02]  /*11cd0*/  LDG.E.CONSTANT R117, desc[UR4][R80.64+0x4] ;  /* 0x0000040450757981 */ /* 0x000f64000c1e9900 */
[----:B------:R-:W-:Y:S02]  /*11ce0*/  IMAD.WIDE.U32 R76, R77, 0xc, R86 ;  /* 0x0000000c4d4c7825 */ /* 0x000fe400078e0056 */
[----:B------:R-:W5:Y:S01]  /*11cf0*/  LDG.E.CONSTANT R123, desc[UR10][R78.64+0x8] ;  /* 0x0000080a4e7b7981 */ /* 0x000f62000c1e9900 */
[----:B------:R-:W-:-:S03]  /*11d00*/  LOP3.LUT R90, R90, 0xff, RZ, 0xc0, !PT ;  /* 0x000000ff5a5a7812 */ /* 0x000fc600078ec0ff */
[----:B------:R-:W5:Y:S04]  /*11d10*/  LDG.E.CONSTANT R127, desc[UR14][R76.64+0x8] ;  /* 0x0000080e4c7f7981 */ /* 0x000f68000c1e9900 */
[----:B------:R-:W5:Y:S01]  /*11d20*/  LDG.E.CONSTANT R113, desc[UR8][R78.64+0x4] ;  /* 0x000004084e717981 */ /* 0x000f62000c1e9900 */
[----:B------:R-:W-:-:S03]  /*11d30*/  IMAD.IADD R90, R1, 0x1, R90 ;  /* 0x00000001015a7824 */ /* 0x000fc600078e025a */
[----:B------:R-:W5:Y:S04]  /*11d40*/  LDG.E.CONSTANT R125, desc[UR12][R76.64+0x4] ;  /* 0x0000040c4c7d7981 */ /* 0x000f68000c1e9900 */
[----:B------:R0:W5:Y:S01]  /*11d50*/  LDL.U8 R121, [R90+0x218] ;  /* 0x000218005a797983 */ /* 0x0001620000100000 */
[----:B------:R-:W-:Y:S01]  /*11d60*/  FADD R115, -R114, R115 ;  /* 0x0000007372737221 */ /* 0x000fe20000000100 */
[----:B------:R-:W-:Y:S01]  /*11d70*/  FADD R95, -R110, R95 ;  /* 0x0000005f6e5f7221 */ /* 0x000fe20000000100 */
[----:B------:R-:W-:Y:S01]  /*11d80*/  FADD R107, -R93, R108 ;  /* 0x0000006c5d6b7221 */ /* 0x000fe20000000100 */
[----:B------:R-:W-:Y:S01]  /*11d90*/  R2UR UR16, R74 ;  /* 0x000000004a1072ca */ /* 0x000fe200000e0000 */
[----:B------:R-:W-:Y:S01]  /*11da0*/  FFMA R115, R31, R115, R114 ;  /* 0x000000731f737223 */ /* 0x000fe20000000072 */
[----:B------:R-:W-:Y:S01]  /*11db0*/  FFMA R114, R106, 0.125, R7 ;  /* 0x3e0000006a727823 */ /* 0x000fe20000000007 */
[----:B------:R-:W-:Y:S01]  /*11dc0*/  R2UR UR17, R75 ;  /* 0x000000004b1172ca */ /* 0x000fe200000e0000 */
[----:B------:R-:W5:Y:S02]  /*11dd0*/  LDG.E.CONSTANT R79, desc[UR4][R78.64] ;  /* 0x000000044e4f7981 */ /* 0x000f64000c1e9900 */
[----:B------:R-:W1:Y:S01]  /*11de0*/  FRND.FLOOR R111, R114 ;  /* 0x00000072006f7307 */ /* 0x000e620000205000 */
[----:B------:R-:W-:-:S04]  /*11df0*/  FFMA R110, R31, R95, R110 ;  /* 0x0000005f1f6e7223 */ /* 0x000fc8000000006e */
[----:B------:R-:W-:-:S04]  /*11e00*/  FADD R108, -R110, R115 ;  /* 0x000000736e6c7221 */ /* 0x000fc80000000100 */
[----:B------:R-:W-:Y:S01]  /*11e10*/  FFMA R108, R91, R108, R110 ;  /* 0x0000006c5b6c7223 */ /* 0x000fe2000000006e */
[----:B-1----:R-:W-:-:S04]  /*11e20*/  FADD R111, R114, -R111 ;  /* 0x8000006f726f7221 */ /* 0x002fc80000000000 */
[----:B0-----:R-:W0:Y:S01]  /*11e30*/  F2F.F64.F32 R90, R111 ;  /* 0x0000006f005a7310 */ /* 0x001e220000201800 */
[----:B------:R-:W-:Y:S01]  /*11e40*/  FFMA R107, R92, R107, R93 ;  /* 0x0000006b5c6b7223 */ /* 0x000fe2000000005d */
[----:B0-----:R-:W-:-:S08]  /*11e50*/  DFMA R92, R90, R84, -15 ;  /* 0xc02e00005a5c742b */ /* 0x001fd00000000054 */
[----:B------:R-:W-:Y:S01]  /*11e60*/  DFMA R92, R90, R92, 10 ;  /* 0x402400005a5c742b */ /* 0x000fe2000000005c */
[----:B------:R-:W-:Y:S01]  /*11e70*/  FMUL R90, R111, R111 ;  /* 0x0000006f6f5a7220 */ /* 0x000fe20000400000 */
[----:B------:R-:W-:Y:S01]  /*11e80*/  LOP3.LUT R110, R98, 0xff, RZ, 0xc0, !PT ;  /* 0x000000ff626e7812 */ /* 0x000fe200078ec0ff */
[----:B---3--:R-:W-:Y:S01]  /*11e90*/  FMUL R115, R109, R118 ;  /* 0x000000766d737220 */ /* 0x008fe20000400000 */
[----:B------:R-:W-:-:S04]  /*11ea0*/  FADD R118, R33, -1 ;  /* 0xbf80000021767421 */ /* 0x000fc80000000000 */
[----:B------:R-:W-:Y:S01]  /*11eb0*/  FFMA R115, R94, R118, R115 ;  /* 0x000000765e737223 */ /* 0x000fe20000000073 */
[----:B------:R-:W-:-:S04]  /*11ec0*/  FMUL R94, R111, R90 ;  /* 0x0000005a6f5e7220 */ /* 0x000fc80000400000 */
[----:B------:R-:W0:Y:S02]  /*11ed0*/  F2F.F64.F32 R90, R94 ;  /* 0x0000005e005a7310 */ /* 0x000e240000201800 */
[----:B0-----:R-:W-:Y:S01]  /*11ee0*/  DMUL R90, R90, R92 ;  /* 0x0000005c5a5a7228 */ /* 0x001fe20000000000 */
[----:B------:R-:W-:-:S04]  /*11ef0*/  IADD3 R92, PT, PT, R98, 0x1, RZ ;  /* 0x00000001625c7810 */ /* 0x000fc80007ffe0ff */
[----:B------:R-:W-:-:S04]  /*11f00*/  LOP3.LUT R92, R92, 0xff, RZ, 0xc0, !PT ;  /* 0x000000ff5c5c7812 */ /* 0x000fc800078ec0ff */
[----:B------:R-:W-:-:S06]  /*11f10*/  IADD3 R126, PT, PT, R1, R92, RZ ;  /* 0x0000005c017e7210 */ /* 0x000fcc0007ffe0ff */
[----:B------:R-:W3:Y:S01]  /*11f20*/  LDL.U8 R126, [R126+0x324] ;  /* 0x000324007e7e7983 */ /* 0x000ee20000100000 */
[----:B------:R-:W-:Y:S02]  /*11f30*/  IADD3 R110, PT, PT, R1, R110, RZ ;  /* 0x0000006e016e7210 */ /* 0x000fe40007ffe0ff */
[----:B--2---:R-:W-:-:S04]  /*11f40*/  I2FP.F32.U32 R120, R120 ;  /* 0x0000007800787245 */ /* 0x004fc80000201000 */
[----:B------:R-:W2:Y:S02]  /*11f50*/  LDL.U8 R110, [R110+0x324] ;  /* 0x000324006e6e7983 */ /* 0x000ea40000100000 */
[----:B------:R-:W0:Y:S01]  /*11f60*/  F2I.U32.TRUNC.NTZ R120, R120 ;  /* 0x0000007800787305 */ /* 0x000e22000020f000 */
[----:B----4-:R-:W-:-:S07]  /*11f70*/  I2FP.F32.U32 R119, R119 ;  /* 0x0000007700777245 */ /* 0x010fce0000201000 */
[----:B------:R-:W1:Y:S01]  /*11f80*/  F2I.TRUNC.NTZ R119, R119 ;  /* 0x0000007700777305 */ /* 0x000e62000020f100 */
[C---:B-----5:R-:W-:Y:S01]  /*11f90*/  FMUL R93, R109.reuse, R112 ;  /* 0x000000706d5d7220 */ /* 0x060fe20000400000 */
[----:B------:R-:W-:-:S03]  /*11fa0*/  FADD R112, R109, -1 ;  /* 0xbf8000006d707421 */ /* 0x000fc60000000000 */
[----:B------:R-:W-:Y:S01]  /*11fb0*/  FFMA R117, R118, R117, R93 ;  /* 0x0000007576757223 */ /* 0x000fe2000000005d */
[----:B0-----:R-:W-:Y:S01]  /*11fc0*/  LOP3.LUT R93, R120, 0xf, RZ, 0xc0, !PT ;  /* 0x0000000f785d7812 */ /* 0x001fe200078ec0ff */
[C---:B------:R-:W-:Y:S01]  /*11fd0*/  FMUL R123, R112.reuse, R123 ;  /* 0x0000007b707b7220 */ /* 0x040fe20000400000 */
[----:B------:R-:W-:Y:S01]  /*11fe0*/  FMUL R92, R112, R127 ;  /* 0x0000007f705c7220 */ /* 0x000fe20000400000 */
[----:B-1----:R-:W-:Y:S01]  /*11ff0*/  IMAD.IADD R116, R116, 0x1, R119 ;  /* 0x0000000174747824 */ /* 0x002fe200078e0277 */
[----:B------:R-:W4:Y:S01]  /*12000*/  LDG.E.CONSTANT R127, desc[UR4][R76.64] ;  /* 0x000000044c7f7981 */ /* 0x000f22000c1e9900 */
[C---:B------:R-:W-:Y:S01]  /*12010*/  FFMA R113, R118.reuse, R113, R123 ;  /* 0x0000007176717223 */ /* 0x040fe2000000007b */
[----:B------:R-:W-:Y:S01]  /*12020*/  FFMA R118, R118, R125, R92 ;  /* 0x0000007d76767223 */ /* 0x000fe2000000005c */
[----:B------:R-:W-:Y:S01]  /*12030*/  IMAD.WIDE.U32 R92, R93, 0xc, R86 ;  /* 0x0000000c5d5c7825 */ /* 0x000fe200078e0056 */
[----:B------:R-:W-:-:S04]  /*12040*/  I2FP.F32.U32 R121, R121 ;  /* 0x0000007900797245 */ /* 0x000fc80000201000 */
[----:B------:R-:W5:Y:S04]  /*12050*/  LDG.E.CONSTANT R122, desc[UR8][R92.64+0x8] ;  /* 0x000008085c7a7981 */ /* 0x000f68000c1e9900 */
[----:B------:R-:W4:Y:S04]  /*12060*/  LDG.E.CONSTANT R119, desc[UR4][R92.64] ;  /* 0x000000045c777981 */ /* 0x000f28000c1e9900 */
[----:B------:R0:W4:Y:S01]  /*12070*/  LDG.E.CONSTANT R120, desc[UR6][R92.64+0x4] ;  /* 0x000004065c787981 */ /* 0x000122000c1e9900 */
[----:B------:R-:W1:Y:S01]  /*12080*/  F2I.U32.TRUNC.NTZ R121, R121 ;  /* 0x0000007900797305 */ /* 0x000e62000020f000 */
[----:B0-----:R-:W-:-:S04]  /*12090*/  LOP3.LUT R92, R116, 0xff, RZ, 0xc0, !PT ;  /* 0x000000ff745c7812 */ /* 0x001fc800078ec0ff */
[----:B------:R-:W-:-:S06]  /*120a0*/  IADD3 R92, PT, PT, R1, R92, RZ ;  /* 0x0000005c015c7210 */ /* 0x000fcc0007ffe0ff */
[----:B------:R-:W4:Y:S01]  /*120b0*/  LDL.U8 R92, [R92+0x218] ;  /* 0x000218005c5c7983 */ /* 0x000f220000100000 */
[----:B-1----:R-:W-:-:S03]  /*120c0*/  LOP3.LUT R95, R121, 0xf, RZ, 0xc0, !PT ;  /* 0x0000000f795f7812 */ /* 0x002fc600078ec0ff */
[----:B------:R0:W4:Y:S02]  /*120d0*/  LDG.E.CONSTANT R121, desc[UR10][R80.64] ;  /* 0x0000000a50797981 */ /* 0x000124000c1e9900 */
[----:B------:R-:W-:-:S05]  /*120e0*/  IMAD.WIDE.U32 R94, R95, 0xc, R86 ;  /* 0x0000000c5f5e7825 */ /* 0x000fca00078e0056 */
[----:B------:R-:W4:Y:S04]  /*120f0*/  LDG.E.CONSTANT R125, desc[UR16][R94.64+0x8] ;  /* 0x000008105e7d7981 */ /* 0x000f28000c1e9900 */
[----:B------:R-:W4:Y:S04]  /*12100*/  LDG.E.CONSTANT R124, desc[UR14][R94.64+0x4] ;  /* 0x0000040e5e7c7981 */ /* 0x000f28000c1e9900 */
[----:B------:R1:W4:Y:S01]  /*12110*/  LDG.E.CONSTANT R123, desc[UR12][R94.64] ;  /* 0x0000000c5e7b7981 */ /* 0x000322000c1e9900 */
[----:B---3--:R-:W-:-:S06]  /*12120*/  I2FP.F32.U32 R126, R126 ;  /* 0x0000007e007e7245 */ /* 0x008fcc0000201000 */
[----:B------:R-:W0:Y:S02]  /*12130*/  F2I.TRUNC.NTZ R126, R126 ;  /* 0x0000007e007e7305 */ /* 0x000e24000020f100 */
[----:B0-----:R-:W-:-:S05]  /*12140*/  IMAD.IADD R81, R45, 0x1, R126 ;  /* 0x000000012d517824 */ /* 0x001fca00078e027e */
[C---:B------:R-:W-:Y:S02]  /*12150*/  LOP3.LUT R80, R81.reuse, 0xff, RZ, 0xc0, !PT ;  /* 0x000000ff51507812 */ /* 0x040fe400078ec0ff */
[----:B------:R-:W-:-:S04]  /*12160*/  IADD3 R81, PT, PT, R81, 0x1, RZ ;  /* 0x0000000151517810 */ /* 0x000fc80007ffe0ff */
[----:B------:R-:W-:Y:S02]  /*12170*/  LOP3.LUT R76, R81, 0xff, RZ, 0xc0, !PT ;  /* 0x000000ff514c7812 */ /* 0x000fe400078ec0ff */
[----:B------:R-:W-:-:S03]  /*12180*/  IADD3 R80, PT, PT, R1, R80, RZ ;  /* 0x0000005001507210 */ /* 0x000fc60007ffe0ff */
[----:B------:R-:W-:Y:S02]  /*12190*/  IMAD.IADD R129, R1, 0x1, R76 ;  /* 0x0000000101817824 */ /* 0x000fe400078e024c */
[----:B------:R0:W3:Y:S04]  /*121a0*/  LDL.U8 R128, [R80+0x324] ;  /* 0x0003240050807983 */ /* 0x0000e80000100000 */
[----:B------:R-:W3:Y:S01]  /*121b0*/  LDL.U8 R129, [R129+0x324] ;  /* 0x0003240081817983 */ /* 0x000ee20000100000 */
[----:B--2---:R-:W-:Y:S02]  /*121c0*/  I2FP.F32.U32 R110, R110 ;  /* 0x0000006e006e7245 */ /* 0x004fe40000201000 */
[----:B------:R-:W-:-:S04]  /*121d0*/  IADD3 R76, PT, PT, R116, 0x1, RZ ;  /* 0x00000001744c7810 */ /* 0x000fc80007ffe0ff */
[----:B------:R-:W2:Y:S01]  /*121e0*/  F2I.TRUNC.NTZ R110, R110 ;  /* 0x0000006e006e7305 */ /* 0x000ea2000020f100 */
[----:B------:R-:W-:-:S04]  /*121f0*/  LOP3.LUT R76, R76, 0xff, RZ, 0xc0, !PT ;  /* 0x000000ff4c4c7812 */ /* 0x000fc800078ec0ff */
[----:B-1----:R-:W-:-:S06]  /*12200*/  IADD3 R94, PT, PT, R1, R76, RZ ;  /* 0x0000004c015e7210 */ /* 0x002fcc0007ffe0ff */
[----:B------:R-:W3:Y:S01]  /*12210*/  LDL.U8 R94, [R94+0x218] ;  /* 0x000218005e5e7983 */ /* 0x000ee20000100000 */
[----:B--2---:R-:W-:Y:S02]  /*12220*/  IMAD.IADD R95, R45, 0x1, R110 ;  /* 0x000000012d5f7824 */ /* 0x004fe400078e026e */
[----:B-----5:R-:W-:Y:S01]  /*12230*/  FMUL R122, R109, R122 ;  /* 0x0000007a6d7a7220 */ /* 0x020fe20000400000 */
[----:B0-----:R-:W-:Y:S02]  /*12240*/  FADD R80, R56, -1 ;  /* 0xbf80000038507421 */ /* 0x001fe40000000000 */
[----:B------:R-:W-:Y:S01]  /*12250*/  IADD3 R76, PT, PT, R95, 0x1, RZ ;  /* 0x000000015f4c7810 */ /* 0x000fe20007ffe0ff */
[----:B----4-:R-:W-:-:S03]  /*12260*/  FFMA R120, R33, R120, R122 ;  /* 0x0000007821787223 */ /* 0x010fc6000000007a */
[----:B------:R-:W-:Y:S01]  /*12270*/  LOP3.LUT R76, R76, 0xff, RZ, 0xc0, !PT ;  /* 0x000000ff4c4c7812 */ /* 0x000fe200078ec0ff */
[----:B------:R-:W-:Y:S01]  /*12280*/  F2I.FLOOR.NTZ R114, R114 ;  /* 0x0000007200727305 */ /* 0x000fe20000207100 */
[----:B------:R-:W2:Y:S01]  /*12290*/  LDG.E.CONSTANT R122, desc[UR4][R88.64] ;  /* 0x00000004587a7981 */ /* 0x000ea2000c1e9900 */
[----:B------:R-:W-:Y:S01]  /*122a0*/  FFMA R81, R119, R80, R120 ;  /* 0x0000005077517223 */ /* 0x000fe20000000078 */
[----:B------:R-:W-:-:S06]  /*122b0*/  IADD3 R120, PT, PT, R1, R76, RZ ;  /* 0x0000004c01787210 */ /* 0x000fcc0007ffe0ff */
[----:B------:R-:W4:Y:S01]  /*122c0*/  LDL.U8 R120, [R120+0x324] ;  /* 0x0003240078787983 */ /* 0x000f220000100000 */
[----:B------:R-:W-:-:S06]  /*122d0*/  I2FP.F32.U32 R92, R92 ;  /* 0x0000005c005c7245 */ /* 0x000fcc0000201000 */
[----:B------:R-:W0:Y:S01]  /*122e0*/  F2I.U32.TRUNC.NTZ R92, R92 ;  /* 0x0000005c005c7305 */ /* 0x000e22000020f000 */
[----:B------:R-:W-:-:S04]  /*122f0*/  FMUL R76, R112, R125 ;  /* 0x0000007d704c7220 */ /* 0x000fc80000400000 */
[----:B------:R-:W-:Y:S01]  /*12300*/  FFMA R93, R33, R124, R76 ;  /* 0x0000007c215d7223 */ /* 0x000fe2000000004c */
[----:B0-----:R-:W-:-:S05]  /*12310*/  LOP3.LUT R77, R92, 0xf, RZ, 0xc0, !PT ;  /* 0x0000000f5c4d7812 */ /* 0x001fca00078ec0ff */
[----:B------:R-:W-:-:S05]  /*12320*/  IMAD.WIDE.U32 R76, R77, 0xc, R86 ;  /* 0x0000000c4d4c7825 */ /* 0x000fca00078e0056 */
[----:B------:R-:W5:Y:S01]  /*12330*/  LDG.E.CONSTANT R116, desc[UR4][R76.64+0x8] ;  /* 0x000008044c747981 */ /* 0x000f62000c1e9900 */
[C---:B------:R-:W-:Y:S01]  /*12340*/  FFMA R117, R80.reuse, R121, R117 ;  /* 0x0000007950757223 */ /* 0x040fe20000000075 */
[C---:B------:R-:W-:Y:S01]  /*12350*/  FFMA R93, R80.reuse, R123, R93 ;  /* 0x0000007b505d7223 */ /* 0x040fe2000000005d */
[----:B------:R-:W-:Y:S01]  /*12360*/  FFMA R92, R80, R127, R118 ;  /* 0x0000007f505c7223 */ /* 0x000fe20000000076 */
[----:B------:R-:W2:Y:S04]  /*12370*/  LDG.E.CONSTANT R119, desc[UR4][R76.64] ;  /* 0x000000044c777981 */ /* 0x000ea8000c1e9900 */
[----:B------:R0:W2:Y:S01]  /*12380*/  LDG.E.CONSTANT R118, desc[UR6][R76.64+0x4] ;  /* 0x000004064c767981 */ /* 0x0000a2000c1e9900 */
[----:B---3--:R-:W-:Y:S02]  /*12390*/  I2FP.F32.U32 R128, R128 ;  /* 0x0000008000807245 */ /* 0x008fe40000201000 */
[----:B------:R-:W-:-:S02]  /*123a0*/  I2FP.F32.U32 R129, R129 ;  /* 0x0000008100817245 */ /* 0x000fc40000201000 */
[----:B------:R-:W1:Y:S08]  /*123b0*/  F2I.TRUNC.NTZ R121, R128 ;  /* 0x0000008000797305 */ /* 0x000e70000020f100 */
[----:B------:R-:W3:Y:S01]  /*123c0*/  F2I.TRUNC.NTZ R129, R129 ;  /* 0x0000008100817305 */ /* 0x000ee2000020f100 */
[----:B-1----:R-:W-:-:S05]  /*123d0*/  IMAD.IADD R121, R114, 0x1, R121 ;  /* 0x0000000172797824 */ /* 0x002fca00078e0279 */
[----:B------:R-:W-:Y:S02]  /*123e0*/  LOP3.LUT R80, R121, 0xff, RZ, 0xc0, !PT ;  /* 0x000000ff79507812 */ /* 0x000fe400078ec0ff */
[----:B---3--:R-:W-:-:S04]  /*123f0*/  IADD3 R110, PT, PT, R114, R129, RZ ;  /* 0x00000081726e7210 */ /* 0x008fc80007ffe0ff */
[----:B0-----:R-:W-:Y:S02]  /*12400*/  LOP3.LUT R76, R110, 0xff, RZ, 0xc0, !PT ;  /* 0x000000ff6e4c7812 */ /* 0x001fe400078ec0ff */
[C---:B------:R-:W-:Y:S02]  /*12410*/  IADD3 R123, PT, PT, R1.reuse, R80, RZ ;  /* 0x00000050017b7210 */ /* 0x040fe40007ffe0ff */
[----:B------:R-:W-:-:S04]  /*12420*/  IADD3 R124, PT, PT, R1, R76, RZ ;  /* 0x0000004c017c7210 */ /* 0x000fc80007ffe0ff */
[----:B------:R-:W3:Y:S04]  /*12430*/  LDL.U8 R123, [R123+0x324] ;  /* 0x000324007b7b7983 */ /* 0x000ee80000100000 */
[----:B------:R-:W3:Y:S01]  /*12440*/  LDL.U8 R124, [R124+0x324] ;  /* 0x000324007c7c7983 */ /* 0x000ee20000100000 */
[----:B------:R-:W-:Y:S01]  /*12450*/  I2FP.F32.U32 R94, R94 ;  /* 0x0000005e005e7245 */ /* 0x000fe20000201000 */
[----:B------:R-:W-:-:S05]  /*12460*/  VIADD R80, R121, 0x1 ;  /* 0x0000000179507836 */ /* 0x000fca0000000000 */
[----:B------:R-:W0:Y:S01]  /*12470*/  F2I.U32.TRUNC.NTZ R94, R94 ;  /* 0x0000005e005e7305 */ /* 0x000e22000020f000 */
[----:B------:R-:W-:-:S04]  /*12480*/  LOP3.LUT R80, R80, 0xff, RZ, 0xc0, !PT ;  /* 0x000000ff50507812 */ /* 0x000fc800078ec0ff */
[----:B------:R-:W-:Y:S02]  /*12490*/  IADD3 R125, PT, PT, R1, R80, RZ ;  /* 0x00000050017d7210 */ /* 0x000fe40007ffe0ff */
[----:B----4-:R-:W-:Y:S02]  /*124a0*/  I2FP.F32.U32 R88, R120 ;  /* 0x0000007800587245 */ /* 0x010fe40000201000 */
[----:B------:R-:W-:Y:S02]  /*124b0*/  LOP3.LUT R80, R95, 0xff, RZ, 0xc0, !PT ;  /* 0x000000ff5f507812 */ /* 0x000fe400078ec0ff */
[----:B------:R-:W4:Y:S01]  /*124c0*/  LDL.U8 R125, [R125+0x324] ;  /* 0x000324007d7d7983 */ /* 0x000f220000100000 */
[----:B------:R-:W1:Y:S01]  /*124d0*/  F2I.TRUNC.NTZ R89, R88 ;  /* 0x0000005800597305 */ /* 0x000e62000020f100 */
[----:B0-----:R-:W-:Y:S01]  /*124e0*/  LOP3.LUT R77, R94, 0xf, RZ, 0xc0, !PT ;  /* 0x0000000f5e4d7812 */ /* 0x001fe200078ec0ff */
[----:B------:R-:W-:-:S06]  /*124f0*/  IMAD.IADD R94, R1, 0x1, R80 ;  /* 0x00000001015e7824 */ /* 0x000fcc00078e0250 */
[----:B------:R-:W4:Y:S01]  /*12500*/  LDL.U8 R94, [R94+0x324] ;  /* 0x000324005e5e7983 */ /* 0x000f220000100000 */
[----:B------:R-:W-:Y:S01]  /*12510*/  IMAD.WIDE.U32 R76, R77, 0xc, R86 ;  /* 0x0000000c4d4c7825 */ /* 0x000fe200078e0056 */
[----:B-1----:R-:W-:-:S04]  /*12520*/  IADD3 R95, PT, PT, R114, R89, RZ ;  /* 0x00000059725f7210 */ /* 0x002fc80007ffe0ff */
[----:B------:R-:W4:Y:S01]  /*12530*/  LDG.E.CONSTANT R121, desc[UR4][R76.64+0x8] ;  /* 0x000008044c797981 */ /* 0x000f22000c1e9900 */
[----:B------:R-:W-:-:S03]  /*12540*/  LOP3.LUT R80, R95, 0xff, RZ, 0xc0, !PT ;  /* 0x000000ff5f507812 */ /* 0x000fc600078ec0ff */
[----:B------:R-:W4:Y:S01]  /*12550*/  LDG.E.CONSTANT R89, desc[UR4][R76.64] ;  /* 0x000000044c597981 */ /* 0x000f22000c1e9900 */
[----:B------:R-:W-:Y:S01]  /*12560*/  IADD3 R95, PT, PT, R95, 0x1, RZ ;  /* 0x000000015f5f7810 */ /* 0x000fe20007ffe0ff */
[----:B-----5:R-:W-:Y:S01]  /*12570*/  FMUL R120, R109, R116 ;  /* 0x000000746d787220 */ /* 0x020fe20000400000 */
[----:B------:R-:W-:Y:S01]  /*12580*/  IMAD.IADD R126, R1, 0x1, R80 ;  /* 0x00000001017e7824 */ /* 0x000fe200078e0250 */
[----:B------:R-:W5:Y:S01]  /*12590*/  LDG.E.CONSTANT R116, desc[UR6][R76.64+0x4] ;  /* 0x000004064c747981 */ /* 0x000f62000c1e9900 */
[----:B------:R-:W-:Y:S01]  /*125a0*/  LOP3.LUT R80, R95, 0xff, RZ, 0xc0, !PT ;  /* 0x000000ff5f507812 */ /* 0x000fe200078ec0ff */
[----:B--2---:R-:W-:Y:S02]  /*125b0*/  FFMA R122, R56, R122, R115 ;  /* 0x0000007a387a7223 */ /* 0x004fe40000000073 */
[----:B------:R-:W2:Y:S01]  /*125c0*/  LDL.U8 R95, [R126+0x324] ;  /* 0x000324007e5f7983 */ /* 0x000ea20000100000 */
[----:B------:R-:W-:-:S05]  /*125d0*/  IADD3 R80, PT, PT, R1, R80, RZ ;  /* 0x0000005001507210 */ /* 0x000fca0007ffe0ff */
[----:B------:R0:W2:Y:S01]  /*125e0*/  LDL.U8 R88, [R80+0x324] ;  /* 0x0003240050587983 */ /* 0x0000a20000100000 */
[----:B------:R-:W-:Y:S01]  /*125f0*/  FFMA R109, R33, R118, R120 ;  /* 0x00000076216d7223 */ /* 0x000fe20000000078 */
[----:B0-----:R-:W-:-:S04]  /*12600*/  IADD3 R80, PT, PT, R110, 0x1, RZ ;  /* 0x000000016e507810 */ /* 0x001fc80007ffe0ff */
[----:B------:R-:W-:Y:S01]  /*12610*/  LOP3.LUT R80, R80, 0xff, RZ, 0xc0, !PT ;  /* 0x000000ff50507812 */ /* 0x000fe200078ec0ff */
[----:B------:R-:W-:-:S04]  /*12620*/  FFMA R76, R56, R119, R109 ;  /* 0x00000077384c7223 */ /* 0x000fc8000000006d */
[----:B------:R-:W-:Y:S02]  /*12630*/  IMAD.IADD R129, R1, 0x1, R80 ;  /* 0x0000000101817824 */ /* 0x000fe400078e0250 */
[----:B------:R-:W-:-:S04]  /*12640*/  FADD R81, -R76, R81 ;  /* 0x000000514c517221 */ /* 0x000fc80000000100 */
[----:B------:R-:W-:Y:S01]  /*12650*/  FFMA R115, R59, R81, R76 ;  /* 0x000000513b737223 */ /* 0x000fe2000000004c */
[----:B------:R-:W2:Y:S01]  /*12660*/  LDL.U8 R129, [R129+0x324] ;  /* 0x0003240081817983 */ /* 0x000ea20000100000 */
[----:B------:R-:W-:-:S04]  /*12670*/  FADD R117, -R122, R117 ;  /* 0x000000757a757221 */ /* 0x000fc80000000100 */
[----:B------:R-:W-:Y:S01]  /*12680*/  FFMA R122, R59, R117, R122 ;  /* 0x000000753b7a7223 */ /* 0x000fe2000000007a */
[----:B------:R0:W-:Y:S01]  /*12690*/  F2F.F32.F64 R109, R82 ;  /* 0x00000052006d7310 */ /* 0x0001e20000301000 */
[----:B---3--:R-:W-:Y:S02]  /*126a0*/  I2FP.F32.U32 R123, R123 ;  /* 0x0000007b007b7245 */ /* 0x008fe40000201000 */
[----:B------:R-:W-:-:S05]  /*126b0*/  I2FP.F32.U32 R124, R124 ;  /* 0x0000007c007c7245 */ /* 0x000fca0000201000 */
[----:B------:R-:W1:Y:S08]  /*126c0*/  F2I.U32.TRUNC.NTZ R123, R123 ;  /* 0x0000007b007b7305 */ /* 0x000e70000020f000 */
[----:B------:R-:W3:Y:S01]  /*126d0*/  F2I.U32.TRUNC.NTZ R124, R124 ;  /* 0x0000007c007c7305 */ /* 0x000ee2000020f000 */
[----:B-1----:R-:W-:Y:S02]  /*126e0*/  LOP3.LUT R77, R123, 0xf, RZ, 0xc0, !PT ;  /* 0x0000000f7b4d7812 */ /* 0x002fe400078ec0ff */
[----:B---3--:R-:W-:-:S03]  /*126f0*/  LOP3.LUT R81, R124, 0xf, RZ, 0xc0, !PT ;  /* 0x0000000f7c517812 */ /* 0x008fc600078ec0ff */
[----:B------:R-:W-:-:S04]  /*12700*/  IMAD.WIDE.U32 R76, R77, 0xc, R86 ;  /* 0x0000000c4d4c7825 */ /* 0x000fc800078e0056 */
[----:B------:R-:W-:Y:S01]  /*12710*/  IMAD.WIDE.U32 R80, R81, 0xc, R86 ;  /* 0x0000000c51507825 */ /* 0x000fe200078e0056 */
[----:B------:R-:W3:Y:S04]  /*12720*/  LDG.E.CONSTANT R118, desc[UR8][R76.64+0x8] ;  /* 0x000008084c767981 */ /* 0x000ee8000c1e9900 */
[----:B------:R-:W3:Y:S04]  /*12730*/  LDG.E.CONSTANT R124, desc[UR8][R80.64+0x8] ;  /* 0x00000808507c7981 */ /* 0x000ee8000c1e9900 */
[----:B------:R-:W3:Y:S04]  /*12740*/  LDG.E.CONSTANT R119, desc[UR6][R76.64+0x4] ;  /* 0x000004064c777981 */ /* 0x000ee8000c1e9900 */
[----:B------:R-:W3:Y:S04]  /*12750*/  LDG.E.CONSTANT R120, desc[UR6][R80.64+0x4] ;  /* 0x0000040650787981 */ /* 0x000ee8000c1e9900 */
[----:B------:R-:W3:Y:S04]  /*12760*/  LDG.E.CONSTANT R123, desc[UR4][R80.64] ;  /* 0x00000004507b7981 */ /* 0x000ee8000c1e9900 */
[----:B------:R1:W3:Y:S01]  /*12770*/  LDG.E.CONSTANT R117, desc[UR4][R76.64] ;  /* 0x000000044c757981 */ /* 0x0002e2000c1e9900 */
[----:B----4-:R-:W-:-:S02]  /*12780*/  I2FP.F32.U32 R125, R125 ;  /* 0x0000007d007d7245 */ /* 0x010fc40000201000 */
[----:B0-----:R-:W-:-:S04]  /*12790*/  I2FP.F32.U32 R82, R94 ;  /* 0x0000005e00527245 */ /* 0x001fc80000201000 */
[----:B------:R-:W1:Y:S08]  /*127a0*/  F2I.U32.TRUNC.NTZ R125, R125 ;  /* 0x0000007d007d7305 */ /* 0x000e70000020f000 */
[----:B------:R-:W0:Y:S01]  /*127b0*/  F2I.TRUNC.NTZ R83, R82 ;  /* 0x0000005200537305 */ /* 0x000e22000020f100 */
[----:B------:R-:W-:Y:S01]  /*127c0*/  FMUL R112, R112, R121 ;  /* 0x0000007970707220 */ /* 0x000fe20000400000 */
[----:B-1----:R-:W-:-:S03]  /*127d0*/  LOP3.LUT R77, R125, 0xf, RZ, 0xc0, !PT ;  /* 0x0000000f7d4d7812 */ /* 0x002fc600078ec0ff */
[----:B-----5:R-:W-:Y:S02]  /*127e0*/  FFMA R81, R33, R116, R112 ;  /* 0x0000007421517223 */ /* 0x020fe40000000070 */
[----:B------:R-:W-:Y:S01]  /*127f0*/  IMAD.WIDE.U32 R76, R77, 0xc, R86 ;  /* 0x0000000c4d4c7825 */ /* 0x000fe200078e0056 */
[----:B0-----:R-:W-:-:S04]  /*12800*/  IADD3 R116, PT, PT, R114, R83, RZ ;  /* 0x0000005372747210 */ /* 0x001fc80007ffe0ff */
[----:B------:R-:W4:Y:S04]  /*12810*/  LDG.E.CONSTANT R126, desc[UR12][R76.64+0x8] ;  /* 0x0000080c4c7e7981 */ /* 0x000f28000c1e9900 */
[----:B------:R-:W5:Y:S04]  /*12820*/  LDG.E.CONSTANT R127, desc[UR10][R76.64+0x4] ;  /* 0x0000040a4c7f7981 */ /* 0x000f68000c1e9900 */
[----:B------:R0:W5:Y:S02]  /*12830*/  LDG.E.CONSTANT R125, desc[UR4][R76.64] ;  /* 0x000000044c7d7981 */ /* 0x000164000c1e9900 */
[----:B0-----:R-:W-:-:S02]  /*12840*/  LOP3.LUT R76, R116, 0xff, RZ, 0xc0, !PT ;  /* 0x000000ff744c7812 */ /* 0x001fc400078ec0ff */
[----:B--2---:R-:W-:Y:S02]  /*12850*/  I2FP.F32.U32 R77, R88 ;  /* 0x00000058004d7245 */ /* 0x004fe40000201000 */
[----:B------:R-:W-:-:S04]  /*12860*/  IADD3 R76, PT, PT, R1, R76, RZ ;  /* 0x0000004c014c7210 */ /* 0x000fc80007ffe0ff */
[----:B------:R-:W0:Y:S01]  /*12870*/  F2I.U32.TRUNC.NTZ R77, R77 ;  /* 0x0000004d004d7305 */ /* 0x000e22000020f000 */
[----:B------:R-:W2:Y:S01]  /*12880*/  LDL.U8 R88, [R76+0x324] ;  /* 0x000324004c587983 */ /* 0x000ea20000100000 */
[----:B------:R-:W-:-:S04]  /*12890*/  FFMA R80, R56, R89, R81 ;  /* 0x0000005938507223 */ /* 0x000fc80000000051 */
[----:B------:R-:W-:-:S04]  /*128a0*/  FADD R93, -R80, R93 ;  /* 0x0000005d505d7221 */ /* 0x000fc80000000100 */
[----:B------:R-:W-:Y:S01]  /*128b0*/  FFMA R93, R59, R93, R80 ;  /* 0x0000005d3b5d7223 */ /* 0x000fe20000000050 */
[----:B0-----:R-:W-:-:S05]  /*128c0*/  LOP3.LUT R81, R77, 0xf, RZ, 0xc0, !PT ;  /* 0x0000000f4d517812 */ /* 0x001fca00078ec0ff */
[----:B------:R-:W-:-:S04]  /*128d0*/  IMAD.WIDE.U32 R80, R81, 0xc, R86 ;  /* 0x0000000c51507825 */ /* 0x000fc800078e0056 */
[----:B------:R-:W-:Y:S01]  /*128e0*/  FADD R94, -R115, R122 ;  /* 0x0000007a735e7221 */ /* 0x000fe20000000100 */
[----:B------:R-:W5:Y:S04]  /*128f0*/  LDG.E.CONSTANT R128, desc[UR10][R80.64+0x8] ;  /* 0x0000080a50807981 */ /* 0x000f68000c1e9900 */
[----:B------:R-:W5:Y:S01]  /*12900*/  LDG.E.CONSTANT R122, desc[UR8][R80.64+0x4] ;  /* 0x00000408507a7981 */ /* 0x000f62000c1e9900 */
[----:B------:R-:W-:Y:S02]  /*12910*/  I2FP.F32.U32 R129, R129 ;  /* 0x0000008100817245 */ /* 0x000fe40000201000 */
[----:B------:R-:W-:-:S04]  /*12920*/  I2FP.F32.U32 R95, R95 ;  /* 0x0000005f005f7245 */ /* 0x000fc80000201000 */
[----:B------:R-:W-:Y:S08]  /*12930*/  F2I.U32.TRUNC.NTZ R129, R129 ;  /* 0x0000008100817305 */ /* 0x000ff0000020f000 */
[----:B------:R0:W-:Y:S01]  /*12940*/  F2F.F32.F64 R110, R90 ;  /* 0x0000005a006e7310 */ /* 0x0001e20000301000 */
[----:B------:R-:W-:Y:S01]  /*12950*/  FFMA R94, R6, R94, R115 ;  /* 0x0000005e065e7223 */ /* 0x000fe20000000073 */
[----:B------:R-:W-:Y:S01]  /*12960*/  IADD3 R78, PT, PT, R99, 0x1, RZ ;  /* 0x00000001634e7810 */ /* 0x000fe20007ffe0ff */
[----:B------:R-:W5:Y:S05]  /*12970*/  LDG.E.CONSTANT R80, desc[UR10][R80.64] ;  /* 0x0000000a50507981 */ /* 0x000f6a000c1e9900 */
[----:B------:R-:W1:Y:S01]  /*12980*/  F2I.U32.TRUNC.NTZ R95, R95 ;  /* 0x0000005f005f7305 */ /* 0x000e62000020f000 */
[----:B0-----:R-:W-:Y:S01]  /*12990*/  FADD R91, R32, -1 ;  /* 0xbf800000205b7421 */ /* 0x001fe20000000000 */
[----:B-1----:R-:W-:-:S05]  /*129a0*/  LOP3.LUT R83, R95, 0xf, RZ, 0xc0, !PT ;  /* 0x0000000f5f537812 */ /* 0x002fca00078ec0ff */
[----:B------:R-:W-:-:S05]  /*129b0*/  IMAD.WIDE.U32 R82, R83, 0xc, R86 ;  /* 0x0000000c53527825 */ /* 0x000fca00078e0056 */
[----:B------:R-:W5:Y:S04]  /*129c0*/  LDG.E.CONSTANT R112, desc[UR6][R82.64+0x8] ;  /* 0x0000080652707981 */ /* 0x000f68000c1e9900 */
[----:B------:R-:W5:Y:S01]  /*129d0*/  LDG.E.CONSTANT R121, desc[UR4][R82.64+0x4] ;  /* 0x0000040452797981 */ /* 0x000f62000c1e9900 */
[C---:B---3--:R-:W-:Y:S01]  /*129e0*/  FMUL R77, R111.reuse, R118 ;  /* 0x000000766f4d7220 */ /* 0x048fe20000400000 */
[----:B------:R-:W-:Y:S01]  /*129f0*/  FMUL R124, R111, R124 ;  /* 0x0000007c6f7c7220 */ /* 0x000fe20000400000 */
[----:B------:R-:W-:Y:S01]  /*12a00*/  FADD R118, R58, -1 ;  /* 0xbf8000003a767421 */ /* 0x000fe20000000000 */
[----:B--2---:R-:W-:Y:S01]  /*12a10*/  I2FP.F32.U32 R90, R88 ;  /* 0x00000058005a7245 */ /* 0x004fe20000201000 */
[----:B------:R-:W-:Y:S01]  /*12a20*/  FFMA R76, R32, R119, R77 ;  /* 0x00000077204c7223 */ /* 0x000fe2000000004d */
[----:B------:R-:W-:Y:S01]  /*12a30*/  FFMA R77, R91, R120, R124 ;  /* 0x000000785b4d7223 */ /* 0x000fe2000000007c */
[----:B------:R-:W-:Y:S01]  /*12a40*/  LOP3.LUT R78, R78, 0xff, RZ, 0xc0, !PT ;  /* 0x000000ff4e4e7812 */ /* 0x000fe200078ec0ff */
[----:B------:R-:W2:Y:S02]  /*12a50*/  LDG.E.CONSTANT R82, desc[UR4][R82.64] ;  /* 0x0000000452527981 */ /* 0x000ea4000c1e9900 */
[----:B------:R-:W-:Y:S01]  /*12a60*/  FFMA R114, R118, R123, R77 ;  /* 0x0000007b76727223 */ /* 0x000fe2000000004d */
[----:B------:R-:W-:Y:S01]  /*12a70*/  LOP3.LUT R77, R129, 0xf, RZ, 0xc0, !PT ;  /* 0x0000000f814d7812 */ /* 0x000fe200078ec0ff */
[----:B------:R-:W-:-:S04]  /*12a80*/  FFMA R115, R117, R118, R76 ;  /* 0x0000007675737223 */ /* 0x000fc8000000004c */
[----:B------:R-:W-:-:S05]  /*12a90*/  IMAD.WIDE.U32 R76, R77, 0xc, R86 ;  /* 0x0000000c4d4c7825 */ /* 0x000fca00078e0056 */
[----:B------:R-:W3:Y:S04]  /*12aa0*/  LDG.E.CONSTANT R124, desc[UR6][R76.64+0x8] ;  /* 0x000008064c7c7981 */ /* 0x000ee8000c1e9900 */
[----:B------:R-:W2:Y:S04]  /*12ab0*/  LDG.E.CONSTANT R120, desc[UR4][R76.64+0x4] ;  /* 0x000004044c787981 */ /* 0x000ea8000c1e9900 */
[----:B------:R3:W2:Y:S01]  /*12ac0*/  LDG.E.CONSTANT R123, desc[UR4][R76.64] ;  /* 0x000000044c7b7981 */ /* 0x0006a2000c1e9900 */
[----:B------:R-:W0:Y:S01]  /*12ad0*/  F2I.U32.TRUNC.NTZ R90, R90 ;  /* 0x0000005a005a7305 */ /* 0x000e22000020f000 */
[----:B------:R-:W-:-:S04]  /*12ae0*/  FADD R117, R111, -1 ;  /* 0xbf8000006f757421 */ /* 0x000fc80000000000 */
[----:B----4-:R-:W-:-:S04]  /*12af0*/  FMUL R89, R117, R126 ;  /* 0x0000007e75597220 */ /* 0x010fc80000400000 */
[----:B-----5:R-:W-:-:S04]  /*12b00*/  FFMA R89, R32, R127, R89 ;  /* 0x0000007f20597223 */ /* 0x020fc80000000059 */
[----:B------:R-:W-:Y:S01]  /*12b10*/  FFMA R95, R118, R125, R89 ;  /* 0x0000007d765f7223 */ /* 0x000fe20000000059 */
[----:B0-----:R-:W-:Y:S01]  /*12b20*/  LOP3.LUT R89, R90, 0xf, RZ, 0xc0, !PT ;  /* 0x0000000f5a597812 */ /* 0x001fe200078ec0ff */
[----:B------:R-:W-:-:S04]  /*12b30*/  FMUL R128, R117, R128 ;  /* 0x0000008075807220 */ /* 0x000fc80000400000 */
[----:B------:R-:W-:-:S04]  /*12b40*/  IMAD.WIDE.U32 R88, R89, 0xc, R86 ;  /* 0x0000000c59587825 */ /* 0x000fc800078e0056 */
[----:B------:R-:W-:Y:S02]  /*12b50*/  FFMA R119, R91, R122, R128 ;  /* 0x0000007a5b777223 */ /* 0x000fe40000000080 */
[----:B------:R-:W4:Y:S04]  /*12b60*/  LDG.E.CONSTANT R122, desc[UR4][R88.64+0x8] ;  /* 0x00000804587a7981 */ /* 0x000f28000c1e9900 */
[----:B------:R-:W5:Y:S01]  /*12b70*/  LDG.E.CONSTANT R125, desc[UR8][R88.64+0x4] ;  /* 0x00000408587d7981 */ /* 0x000f62000c1e9900 */
[----:B------:R-:W-:-:S04]  /*12b80*/  FMUL R112, R111, R112 ;  /* 0x000000706f707220 */ /* 0x000fc80000400000 */
[----:B------:R-:W-:Y:S01]  /*12b90*/  FFMA R121, R121, R91, R112 ;  /* 0x0000005b79797223 */ /* 0x000fe20000000070 */
[----:B---3--:R-:W-:-:S04]  /*12ba0*/  FMUL R77, R117, R124 ;  /* 0x0000007c754d7220 */ /* 0x008fc80000400000 */
[----:B--2---:R-:W-:Y:S01]  /*12bb0*/  FFMA R77, R91, R120, R77 ;  /* 0x000000785b4d7223 */ /* 0x004fe2000000004d */
[----:B------:R-:W-:-:S04]  /*12bc0*/  FFMA R120, R106, 0.0625, R25 ;  /* 0x3d8000006a787823 */ /* 0x000fc80000000019 */
[----:B------:R-:W0:Y:S01]  /*12bd0*/  FRND.FLOOR R91, R120 ;  /* 0x00000078005b7307 */ /* 0x000e220000205000 */
[----:B------:R-:W-:Y:S02]  /*12be0*/  FFMA R118, R118, R123, R77 ;  /* 0x0000007b76767223 */ /* 0x000fe4000000004d */
[----:B------:R1:W2:Y:S01]  /*12bf0*/  LDG.E.CONSTANT R123, desc[UR6][R88.64] ;  /* 0x00000006587b7981 */ /* 0x0002a2000c1e9900 */
[----:B0-----:R-:W-:-:S04]  /*12c00*/  FADD R112, R120, -R91 ;  /* 0x8000005b78707221 */ /* 0x001fc80000000000 */
[----:B------:R-:W0:Y:S02]  /*12c10*/  F2F.F64.F32 R76, R112 ;  /* 0x00000070004c7310 */ /* 0x000e240000201800 */
[----:B0-----:R-:W-:-:S08]  /*12c20*/  DFMA R90, R76, R84, -15 ;  /* 0xc02e00004c5a742b */ /* 0x001fd00000000054 */
[----:B------:R-:W-:Y:S01]  /*12c30*/  DFMA R76, R76, R90, 10 ;  /* 0x402400004c4c742b */ /* 0x000fe2000000005a */
[----:B------:R-:W-:-:S04]  /*12c40*/  FMUL R91, R112, R112 ;  /* 0x00000070705b7220 */ /* 0x000fc80000400000 */
[----:B------:R-:W-:-:S06]  /*12c50*/  FMUL R91, R112, R91 ;  /* 0x0000005b705b7220 */ /* 0x000fcc0000400000 */
[----:B------:R-:W0:Y:S02]  /*12c60*/  F2F.F64.F32 R90, R91 ;  /* 0x0000005b005a7310 */ /* 0x000e240000201800 */
[----:B0-----:R-:W-:Y:S01]  /*12c70*/  DMUL R76, R90, R76 ;  /* 0x0000004c5a4c7228 */ /* 0x001fe20000000000 */
[----:B------:R-:W-:-:S05]  /*12c80*/  LOP3.LUT R90, R99, 0xff, RZ, 0xc0, !PT ;  /* 0x000000ff635a7812 */ /* 0x000fca00078ec0ff */
[----:B------:R-:W-:-:S05]  /*12c90*/  IMAD.IADD R124, R1, 0x1, R90 ;  /* 0x00000001017c7824 */ /* 0x000fca00078e025a */
[----:B------:R-:W1:Y:S01]  /*12ca0*/  LDL.U8 R88, [R124+0x430] ;  /* 0x000430007c587983 */ /* 0x000e620000100000 */
[----:B----4-:R-:W-:Y:S01]  /*12cb0*/  FMUL R111, R111, R122 ;  /* 0x0000007a6f6f7220 */ /* 0x010fe20000400000 */
[----:B------:R-:W-:-:S05]  /*12cc0*/  IADD3 R122, PT, PT, R1, R78, RZ ;  /* 0x0000004e017a7210 */ /* 0x000fca0007ffe0ff */
[----:B------:R-:W3:Y:S01]  /*12cd0*/  LDL.U8 R90, [R122+0x430] ;  /* 0x000430007a5a7983 */ /* 0x000ee20000100000 */
[----:B------:R-:W-:-:S05]  /*12ce0*/  VIADD R78, R116, 0x1 ;  /* 0x00000001744e7836 */ /* 0x000fca0000000000 */
[----:B------:R-:W-:-:S04]  /*12cf0*/  LOP3.LUT R78, R78, 0xff, RZ, 0xc0, !PT ;  /* 0x000000ff4e4e7812 */ /* 0x000fc800078ec0ff */
[----:B------:R-:W-:Y:S02]  /*12d00*/  IADD3 R126, PT, PT, R1, R78, RZ ;  /* 0x0000004e017e7210 */ /* 0x000fe40007ffe0ff */
[----:B-1----:R-:W-:-:S03]  /*12d10*/  I2FP.F32.U32 R89, R88 ;  /* 0x0000005800597245 */ /* 0x002fc60000201000 */
[----:B------:R0:W4:Y:S03]  /*12d20*/  LDL.U8 R88, [R126+0x324] ;  /* 0x000324007e587983 */ /* 0x0001260000100000 */
[----:B------:R-:W1:Y:S01]  /*12d30*/  F2I.TRUNC.NTZ R89, R89 ;  /* 0x0000005900597305 */ /* 0x000e62000020f100 */
[----:B---3--:R-:W-:-:S07]  /*12d40*/  I2FP.F32.U32 R116, R90 ;  /* 0x0000005a00747245 */ /* 0x008fce0000201000 */
[----:B------:R-:W3:Y:S01]  /*12d50*/  F2I.TRUNC.NTZ R91, R116 ;  /* 0x00000074005b7305 */ /* 0x000ee2000020f100 */
[----:B-1----:R-:W-:-:S05]  /*12d60*/  IADD3 R90, PT, PT, R46, R89, RZ ;  /* 0x000000592e5a7210 */ /* 0x002fca0007ffe0ff */
[----:B------:R-:W-:Y:S01]  /*12d70*/  VIADD R78, R90, 0x1 ;  /* 0x000000015a4e7836 */ /* 0x000fe20000000000 */
[----:B---3--:R-:W-:-:S04]  /*12d80*/  IADD3 R122, PT, PT, R46, R91, RZ ;  /* 0x0000005b2e7a7210 */ /* 0x008fc80007ffe0ff */
[----:B------:R-:W-:-:S04]  /*12d90*/  LOP3.LUT R78, R78, 0xff, RZ, 0xc0, !PT ;  /* 0x000000ff4e4e7812 */ /* 0x000fc800078ec0ff */
[----:B------:R-:W-:Y:S01]  /*12da0*/  IADD3 R91, PT, PT, R1, R78, RZ ;  /* 0x0000004e015b7210 */ /* 0x000fe20007ffe0ff */
[----:B------:R-:W-:-:S05]  /*12db0*/  VIADD R78, R122, 0x1 ;  /* 0x000000017a4e7836 */ /* 0x000fca0000000000 */
[----:B------:R-:W-:Y:S01]  /*12dc0*/  LOP3.LUT R78, R78, 0xff, RZ, 0xc0, !PT ;  /* 0x000000ff4e4e7812 */ /* 0x000fe200078ec0ff */
[----:B------:R-:W3:Y:S03]  /*12dd0*/  LDL.U8 R91, [R91+0x430] ;  /* 0x000430005b5b7983 */ /* 0x000ee60000100000 */
[----:B0-----:R-:W-:-:S06]  /*12de0*/  IADD3 R126, PT, PT, R1, R78, RZ ;  /* 0x0000004e017e7210 */ /* 0x001fcc0007ffe0ff */
[----:B------:R-:W3:Y:S01]  /*12df0*/  LDL.U8 R126, [R126+0x430] ;  /* 0x000430007e7e7983 */ /* 0x000ee20000100000 */
[----:B------:R-:W-:Y:S01]  /*12e00*/  LOP3.LUT R78, R122, 0xff, RZ, 0xc0, !PT ;  /* 0x000000ff7a4e7812 */ /* 0x000fe200078ec0ff */
[----:B-----5:R-:W-:-:S03]  /*12e10*/  FFMA R111, R32, R125, R111 ;  /* 0x0000007d206f7223 */ /* 0x020fc6000000006f */
[----:B------:R-:W-:-:S06]  /*12e20*/  IADD3 R125, PT, PT, R1, R78, RZ ;  /* 0x0000004e017d7210 */ /* 0x000fcc0007ffe0ff */
[----:B------:R-:W5:Y:S01]  /*12e30*/  LDL.U8 R125, [R125+0x430] ;  /* 0x000430007d7d7983 */ /* 0x000f620000100000 */
[----:B------:R-:W-:Y:S01]  /*12e40*/  FFMA R116, R56, R79, R113 ;  /* 0x0000004f38747223 */ /* 0x000fe20000000071 */
[----:B--2---:R-:W-:Y:S02]  /*12e50*/  FFMA R123, R58, R123, R111 ;  /* 0x0000007b3a7b7223 */ /* 0x004fe4000000006f */
[----:B------:R-:W-:Y:S01]  /*12e60*/  F2I.FLOOR.NTZ R111, R120 ;  /* 0x00000078006f7305 */ /* 0x000fe20000207100 */
[----:B----4-:R-:W-:-:S07]  /*12e70*/  I2FP.F32.U32 R88, R88 ;  /* 0x0000005800587245 */ /* 0x010fce0000201000 */
[----:B------:R-:W0:Y:S02]  /*12e80*/  F2I.U32.TRUNC.NTZ R88, R88 ;  /* 0x0000005800587305 */ /* 0x000e24000020f000 */
[----:B0-----:R-:W-:-:S05]  /*12e90*/  LOP3.LUT R89, R88, 0xf, RZ, 0xc0, !PT ;  /* 0x0000000f58597812 */ /* 0x001fca00078ec0ff */
[----:B------:R-:W-:-:S05]  /*12ea0*/  IMAD.WIDE.U32 R78, R89, 0xc, R86 ;  /* 0x0000000c594e7825 */ /* 0x000fca00078e0056 */
[----:B------:R-:W2:Y:S04]  /*12eb0*/  LDG.E.CONSTANT R122, desc[UR4][R78.64+0x8] ;  /* 0x000008044e7a7981 */ /* 0x000ea8000c1e9900 */
[----:B------:R-:W4:Y:S01]  /*12ec0*/  LDG.E.CONSTANT R113, desc[UR8][R78.64+0x4] ;  /* 0x000004084e717981 */ /* 0x000f22000c1e9900 */
[----:B---3--:R-:W-:-:S03]  /*12ed0*/  I2FP.F32.U32 R89, R91 ;  /* 0x0000005b00597245 */ /* 0x008fc60000201000 */
[----:B------:R0:W3:Y:S01]  /*12ee0*/  LDG.E.CONSTANT R91, desc[UR6][R78.64] ;  /* 0x000000064e5b7981 */ /* 0x0000e2000c1e9900 */
[----:B------:R-:W1:Y:S01]  /*12ef0*/  F2I.TRUNC.NTZ R124, R89 ;  /* 0x00000059007c7305 */ /* 0x000e62000020f100 */
[----:B------:R-:W-:-:S07]  /*12f00*/  I2FP.F32.U32 R126, R126 ;  /* 0x0000007e007e7245 */ /* 0x000fce0000201000 */
[----:B------:R-:W0:Y:S01]  /*12f10*/  F2I.TRUNC.NTZ R126, R126 ;  /* 0x0000007e007e7305 */ /* 0x000e22000020f100 */
[----:B-1----:R-:W-:-:S05]  /*12f20*/  IMAD.IADD R124, R111, 0x1, R124 ;  /* 0x000000016f7c7824 */ /* 0x002fca00078e027c */
[C---:B------:R-:W-:Y:S02]  /*12f30*/  LOP3.LUT R88, R124.reuse, 0xff, RZ, 0xc0, !PT ;  /* 0x000000ff7c587812 */ /* 0x040fe400078ec0ff */
[----:B------:R-:W-:Y:S02]  /*12f40*/  IADD3 R124, PT, PT, R124, 0x1, RZ ;  /* 0x000000017c7c7810 */ /* 0x000fe40007ffe0ff */
[----:B------:R-:W-:Y:S02]  /*12f50*/  IADD3 R120, PT, PT, R1, R88, RZ ;  /* 0x0000005801787210 */ /* 0x000fe40007ffe0ff */
[----:B0-----:R-:W-:Y:S02]  /*12f60*/  IADD3 R89, PT, PT, R111, R126, RZ ;  /* 0x0000007e6f597210 */ /* 0x001fe40007ffe0ff */
[----:B------:R-:W-:Y:S02]  /*12f70*/  LOP3.LUT R78, R124, 0xff, RZ, 0xc0, !PT ;  /* 0x000000ff7c4e7812 */ /* 0x000fe400078ec0ff */
[----:B------:R-:W-:Y:S01]  /*12f80*/  LOP3.LUT R88, R89, 0xff, RZ, 0xc0, !PT ;  /* 0x000000ff59587812 */ /* 0x000fe200078ec0ff */
[----:B------:R-:W3:Y:S01]  /*12f90*/  LDL.U8 R120, [R120+0x430] ;  /* 0x0004300078787983 */ /* 0x000ee20000100000 */
[----:B------:R-:W-:-:S03]  /*12fa0*/  IADD3 R124, PT, PT, R1, R78, RZ ;  /* 0x0000004e017c7210 */ /* 0x000fc60007ffe0ff */
[----:B------:R-:W-:Y:S02]  /*12fb0*/  IMAD.IADD R126, R1, 0x1, R88 ;  /* 0x00000001017e7824 */ /* 0x000fe400078e0258 */
[----:B------:R-:W3:Y:S04]  /*12fc0*/  LDL.U8 R81, [R124+0x430] ;  /* 0x000430007c517983 */ /* 0x000ee80000100000 */
[----:B------:R-:W3:Y:S01]  /*12fd0*/  LDL.U8 R83, [R126+0x430] ;  /* 0x000430007e537983 */ /* 0x000ee20000100000 */
[----:B-----5:R-:W-:-:S04]  /*12fe0*/  I2FP.F32.U32 R125, R125 ;  /* 0x0000007d007d7245 */ /* 0x020fc80000201000 */
[----:B------:R-:W0:Y:S01]  /*12ff0*/  F2I.TRUNC.NTZ R88, R125 ;  /* 0x0000007d00587305 */ /* 0x000e22000020f100 */
[----:B------:R-:W-:-:S05]  /*13000*/  VIADD R78, R89, 0x1 ;  /* 0x00000001594e7836 */ /* 0x000fca0000000000 */
[----:B------:R-:W-:-:S04]  /*13010*/  LOP3.LUT R78, R78, 0xff, RZ, 0xc0, !PT ;  /* 0x000000ff4e4e7812 */ /* 0x000fc800078ec0ff */
[----:B------:R-:W-:Y:S02]  /*13020*/  IADD3 R89, PT, PT, R1, R78, RZ ;  /* 0x0000004e01597210 */ /* 0x000fe40007ffe0ff */
[----:B0-----:R-:W-:-:S04]  /*13030*/  IADD3 R79, PT, PT, R111, R88, RZ ;  /* 0x000000586f4f7210 */ /* 0x001fc80007ffe0ff */
[----:B------:R-:W5:Y:S01]  /*13040*/  LDL.U8 R89, [R89+0x430] ;  /* 0x0004300059597983 */ /* 0x000f620000100000 */
[----:B------:R-:W-:-:S05]  /*13050*/  LOP3.LUT R78, R79, 0xff, RZ, 0xc0, !PT ;  /* 0x000000ff4f4e7812 */ /* 0x000fca00078ec0ff */
[----:B------:R-:W-:-:S06]  /*13060*/  IMAD.IADD R88, R1, 0x1, R78 ;  /* 0x0000000101587824 */ /* 0x000fcc00078e024e */
[----:B------:R-:W5:Y:S01]  /*13070*/  LDL.U8 R88, [R88+0x430] ;  /* 0x0004300058587983 */ /* 0x000f620000100000 */
[----:B------:R-:W-:Y:S01]  /*13080*/  FFMA R121, R58, R82, R121 ;  /* 0x000000523a797223 */ /* 0x000fe20000000079 */
[----:B------:R-:W-:Y:S01]  /*13090*/  FADD R115, -R123, R115 ;  /* 0x000000737b737221 */ /* 0x000fe20000000100 */
[----:B--2---:R-:W-:-:S04]  /*130a0*/  FMUL R117, R117, R122 ;  /* 0x0000007a75757220 */ /* 0x004fc80000400000 */
[----:B----4-:R-:W-:-:S04]  /*130b0*/  FFMA R78, R32, R113, R117 ;  /* 0x00000071204e7223 */ /* 0x010fc80000000075 */
[----:B---3--:R-:W-:Y:S01]  /*130c0*/  FFMA R91, R58, R91, R78 ;  /* 0x0000005b3a5b7223 */ /* 0x008fe2000000004e */
[----:B------:R-:W-:-:S04]  /*130d0*/  FADD R78, -R121, R114 ;  /* 0x00000072794e7221 */ /* 0x000fc80000000100 */
[----:B------:R-:W-:Y:S01]  /*130e0*/  FFMA R121, R60, R78, R121 ;  /* 0x0000004e3c797223 */ /* 0x000fe20000000079 */
[----:B------:R-:W-:-:S04]  /*130f0*/  IADD3 R78, PT, PT, R79, 0x1, RZ ;  /* 0x000000014f4e7810 */ /* 0x000fc80007ffe0ff */
[----:B------:R-:W-:-:S04]  /*13100*/  LOP3.LUT R78, R78, 0xff, RZ, 0xc0, !PT ;  /* 0x000000ff4e4e7812 */ /* 0x000fc800078ec0ff */
[----:B------:R-:W-:-:S06]  /*13110*/  IADD3 R122, PT, PT, R1, R78, RZ ;  /* 0x0000004e017a7210 */ /* 0x000fcc0007ffe0ff */
[----:B------:R-:W2:Y:S01]  /*13120*/  LDL.U8 R122, [R122+0x430] ;  /* 0x000430007a7a7983 */ /* 0x000ea20000100000 */
[----:B------:R-:W-:-:S06]  /*13130*/  I2FP.F32.U32 R120, R120 ;  /* 0x0000007800787245 */ /* 0x000fcc0000201000 */
[----:B------:R-:W0:Y:S01]  /*13140*/  F2I.U32.TRUNC.NTZ R120, R120 ;  /* 0x0000007800787305 */ /* 0x000e22000020f000 */
[----:B------:R-:W-:Y:S02]  /*13150*/  I2FP.F32.U32 R82, R81 ;  /* 0x0000005100527245 */ /* 0x000fe40000201000 */
[----:B------:R-:W-:-:S05]  /*13160*/  I2FP.F32.U32 R83, R83 ;  /* 0x0000005300537245 */ /* 0x000fca0000201000 */
[----:B------:R-:W-:Y:S08]  /*13170*/  F2I.U32.TRUNC.NTZ R82, R82 ;  /* 0x0000005200527305 */ /* 0x000ff0000020f000 */
[----:B------:R-:W1:Y:S01]  /*13180*/  F2I.U32.TRUNC.NTZ R83, R83 ;  /* 0x0000005300537305 */ /* 0x000e62000020f000 */
[----:B0-----:R-:W-:Y:S01]  /*13190*/  LOP3.LUT R79, R120, 0xf, RZ, 0xc0, !PT ;  /* 0x0000000f784f7812 */ /* 0x001fe200078ec0ff */
[----:B------:R-:W-:-:S04]  /*131a0*/  FFMA R114, R60, R115, R123 ;  /* 0x000000733c727223 */ /* 0x000fc8000000007b */
[----:B------:R-:W-:-:S05]  /*131b0*/  IMAD.WIDE.U32 R78, R79, 0xc, R86 ;  /* 0x0000000c4f4e7825 */ /* 0x000fca00078e0056 */
[----:B------:R-:W3:Y:S01]  /*131c0*/  LDG.E.CONSTANT R115, desc[UR6][R78.64+0x8] ;  /* 0x000008064e737981 */ /* 0x000ee2000c1e9900 */
[----:B-1----:R-:W-:-:S03]  /*131d0*/  LOP3.LUT R81, R83, 0xf, RZ, 0xc0, !PT ;  /* 0x0000000f53517812 */ /* 0x002fc600078ec0ff */
[----:B------:R-:W4:Y:S01]  /*131e0*/  LDG.E.CONSTANT R113, desc[UR4][R78.64+0x4] ;  /* 0x000004044e717981 */ /* 0x000f22000c1e9900 */
[----:B------:R-:W-:-:S05]  /*131f0*/  LOP3.LUT R83, R82, 0xf, RZ, 0xc0, !PT ;  /* 0x0000000f52537812 */ /* 0x000fca00078ec0ff */
[----:B------:R-:W-:-:S05]  /*13200*/  IMAD.WIDE.U32 R82, R83, 0xc, R86 ;  /* 0x0000000c53527825 */ /* 0x000fca00078e0056 */
[----:B------:R-:W4:Y:S04]  /*13210*/  LDG.E.CONSTANT R126, desc[UR12][R82.64+0x8] ;  /* 0x0000080c527e7981 */ /* 0x000f28000c1e9900 */
[----:B------:R-:W4:Y:S01]  /*13220*/  LDG.E.CONSTANT R124, desc[UR6][R82.64+0x4] ;  /* 0x00000406527c7981 */ /* 0x000f22000c1e9900 */
[----:B------:R-:W-:-:S04]  /*13230*/  FADD R92, -R116, R92 ;  /* 0x0000005c745c7221 */ /* 0x000fc80000000100 */
[----:B------:R-:W-:-:S04]  /*13240*/  FFMA R92, R59, R92, R116 ;  /* 0x0000005c3b5c7223 */ /* 0x000fc80000000074 */
[----:B------:R-:W-:Y:S01]  /*13250*/  FADD R92, -R93, R92 ;  /* 0x0000005c5d5c7221 */ /* 0x000fe20000000100 */
[----:B------:R-:W-:-:S03]  /*13260*/  FADD R95, -R91, R95 ;  /* 0x0000005f5b5f7221 */ /* 0x000fc60000000100 */
[----:B------:R-:W-:Y:S01]  /*13270*/  FFMA R93, R6, R92, R93 ;  /* 0x0000005c065d7223 */ /* 0x000fe2000000005d */
[----:B------:R-:W-:-:S03]  /*13280*/  FFMA R116, R60, R95, R91 ;  /* 0x0000005f3c747223 */ /* 0x000fc6000000005b */
[----:B------:R-:W-:Y:S01]  /*13290*/  FADD R93, -R94, R93 ;  /* 0x0000005d5e5d7221 */ /* 0x000fe20000000100 */
[----:B-----5:R-:W-:Y:S01]  /*132a0*/  I2FP.F32.U32 R91, R89 ;  /* 0x00000059005b7245 */ /* 0x020fe20000201000 */
[----:B------:R-:W-:Y:S01]  /*132b0*/  FFMA R119, R58, R80, R119 ;  /* 0x000000503a777223 */ /* 0x000fe20000000077 */
[----:B------:R-:W-:Y:S01]  /*132c0*/  LOP3.LUT R90, R90, 0xff, RZ, 0xc0, !PT ;  /* 0x000000ff5a5a7812 */ /* 0x000fe200078ec0ff */
[----:B------:R-:W-:Y:S01]  /*132d0*/  FFMA R109, R109, R93, R94 ;  /* 0x0000005d6d6d7223 */ /* 0x000fe2000000005e */
[----:B------:R-:W-:Y:S01]  /*132e0*/  I2FP.F32.U32 R93, R88 ;  /* 0x00000058005d7245 */ /* 0x000fe20000201000 */
[----:B------:R-:W-:-:S04]  /*132f0*/  IMAD.WIDE.U32 R80, R81, 0xc, R86 ;  /* 0x0000000c51507825 */ /* 0x000fc800078e0056 */
[----:B------:R-:W-:Y:S01]  /*13300*/  FADD R118, -R119, R118 ;  /* 0x0000007677767221 */ /* 0x000fe20000000100 */
[----:B------:R-:W0:Y:S01]  /*13310*/  F2I.U32.TRUNC.NTZ R91, R91 ;  /* 0x0000005b005b7305 */ /* 0x000e22000020f000 */
[----:B------:R-:W-:Y:S01]  /*13320*/  IMAD.IADD R92, R1, 0x1, R90 ;  /* 0x00000001015c7824 */ /* 0x000fe200078e025a */
[----:B------:R-:W5:Y:S01]  /*13330*/  LDG.E.CONSTANT R117, desc[UR10][R80.64+0x8] ;  /* 0x0000080a50757981 */ /* 0x000f62000c1e9900 */
[----:B------:R-:W-:-:S03]  /*13340*/  FFMA R119, R60, R118, R119 ;  /* 0x000000763c777223 */ /* 0x000fc60000000077 */
[----:B------:R-:W5:Y:S02]  /*13350*/  LDG.E.CONSTANT R118, desc[UR8][R80.64+0x4] ;  /* 0x0000040850767981 */ /* 0x000f64000c1e9900 */
[----:B------:R-:W1:Y:S02]  /*13360*/  F2I.U32.TRUNC.NTZ R93, R93 ;  /* 0x0000005d005d7305 */ /* 0x000e64000020f000 */
[----:B------:R-:W5:Y:S01]  /*13370*/  LDL.U8 R92, [R92+0x430] ;  /* 0x000430005c5c7983 */ /* 0x000f620000100000 */
[----:B0-----:R-:W-:Y:S02]  /*13380*/  LOP3.LUT R89, R91, 0xf, RZ, 0xc0, !PT ;  /* 0x0000000f5b597812 */ /* 0x001fe400078ec0ff */
[----:B-1----:R-:W-:-:S03]  /*13390*/  LOP3.LUT R91, R93, 0xf, RZ, 0xc0, !PT ;  /* 0x0000000f5d5b7812 */ /* 0x002fc600078ec0ff */
[----:B------:R-:W-:-:S04]  /*133a0*/  IMAD.WIDE.U32 R88, R89, 0xc, R86 ;  /* 0x0000000c59587825 */ /* 0x000fc800078e0056 */
[----:B------:R-:W-:Y:S01]  /*133b0*/  IMAD.WIDE.U32 R90, R91, 0xc, R86 ;  /* 0x0000000c5b5a7825 */ /* 0x000fe200078e0056 */
[----:B------:R-:W5:Y:S04]  /*133c0*/  LDG.E.CONSTANT R130, desc[UR6][R88.64+0x8] ;  /* 0x0000080658827981 */ /* 0x000f68000c1e9900 */
[----:B------:R-:W5:Y:S04]  /*133d0*/  LDG.E.CONSTANT R95, desc[UR6][R90.64+0x8] ;  /* 0x000008065a5f7981 */ /* 0x000f68000c1e9900 */
[----:B------:R-:W5:Y:S04]  /*133e0*/  LDG.E.CONSTANT R128, desc[UR4][R88.64+0x4] ;  /* 0x0000040458807981 */ /* 0x000f68000c1e9900 */
[----:B------:R-:W5:Y:S01]  /*133f0*/  LDG.E.CONSTANT R120, desc[UR4][R90.64+0x4] ;  /* 0x000004045a787981 */ /* 0x000f62000c1e9900 */
[----:B------:R-:W-:Y:S01]  /*13400*/  FADD R121, -R114, R121 ;  /* 0x0000007972797221 */ /* 0x000fe20000000100 */
[----:B------:R-:W-:Y:S01]  /*13410*/  FADD R119, -R116, R119 ;  /* 0x0000007774777221 */ /* 0x000fe20000000100 */
[----:B------:R-:W-:Y:S01]  /*13420*/  FADD R93, R9, -1 ;  /* 0xbf800000095d7421 */ /* 0x000fe20000000000 */
[----:B------:R-:W5:Y:S01]  /*13430*/  LDG.E.CONSTANT R123, desc[UR4][R88.64] ;  /* 0x00000004587b7981 */ /* 0x000f62000c1e9900 */
[C---:B------:R-:W-:Y:S01]  /*13440*/  FFMA R121, R5.reuse, R121, R114 ;  /* 0x0000007905797223 */ /* 0x040fe20000000072 */
[----:B------:R-:W-:-:S02]  /*13450*/  FFMA R116, R5, R119, R116 ;  /* 0x0000007705747223 */ /* 0x000fc40000000074 */
[----:B------:R0:W5:Y:S02]  /*13460*/  LDG.E.CONSTANT R119, desc[UR4][R90.64] ;  /* 0x000000045a777981 */ /* 0x000164000c1e9900 */
[----:B------:R-:W-:-:S04]  /*13470*/  FADD R116, -R121, R116 ;  /* 0x0000007479747221 */ /* 0x000fc80000000100 */
[----:B------:R-:W-:Y:S02]  /*13480*/  FFMA R110, R110, R116, R121 ;  /* 0x000000746e6e7223 */ /* 0x000fe40000000079 */
[----:B------:R1:W5:Y:S01]  /*13490*/  LDG.E.CONSTANT R121, desc[UR4][R80.64] ;  /* 0x0000000450797981 */ /* 0x000362000c1e9900 */
[----:B--2---:R-:W-:-:S06]  /*134a0*/  I2FP.F32.U32 R122, R122 ;  /* 0x0000007a007a7245 */ /* 0x004fcc0000201000 */
[----:B------:R-:W2:Y:S01]  /*134b0*/  F2I.U32.TRUNC.NTZ R122, R122 ;  /* 0x0000007a007a7305 */ /* 0x000ea2000020f000 */
[----:B---3--:R-:W-:Y:S01]  /*134c0*/  FMUL R116, R112, R115 ;  /* 0x0000007370747220 */ /* 0x008fe20000400000 */
[----:B--2---:R-:W-:-:S03]  /*134d0*/  LOP3.LUT R115, R122, 0xf, RZ, 0xc0, !PT ;  /* 0x0000000f7a737812 */ /* 0x004fc600078ec0ff */
[----:B----4-:R-:W-:Y:S01]  /*134e0*/  FFMA R116, R113, R93, R116 ;  /* 0x0000005d71747223 */ /* 0x010fe20000000074 */
[----:B------:R-:W-:Y:S01]  /*134f0*/  FADD R113, R112, -1 ;  /* 0xbf80000070717421 */ /* 0x000fe20000000000 */
[----:B0-----:R-:W-:-:S05]  /*13500*/  IMAD.WIDE.U32 R90, R115, 0xc, R86 ;  /* 0x0000000c735a7825 */ /* 0x001fca00078e0056 */
[----:B------:R-:W2:Y:S01]  /*13510*/  LDG.E.CONSTANT R122, desc[UR4][R90.64+0x4] ;  /* 0x000004045a7a7981 */ /* 0x000ea2000c1e9900 */
[----:B------:R-:W-:-:S04]  /*13520*/  FMUL R114, R113, R126 ;  /* 0x0000007e71727220 */ /* 0x000fc80000400000 */
[----:B------:R-:W-:Y:S02]  /*13530*/  FFMA R114, R93, R124, R114 ;  /* 0x0000007c5d727223 */ /* 0x000fe40000000072 */
[----:B------:R-:W3:Y:S01]  /*13540*/  LDG.E.CONSTANT R124, desc[UR6][R90.64+0x8] ;  /* 0x000008065a7c7981 */ /* 0x000ee2000c1e9900 */
[----:B------:R-:W-:-:S04]  /*13550*/  FFMA R115, R106, 0.03125, R11 ;  /* 0x3d0000006a737823 */ /* 0x000fc8000000000b */
[----:B------:R-:W-:Y:S01]  /*13560*/  FRND.FLOOR R126, R115 ;  /* 0x00000073007e7307 */ /* 0x000fe20000205000 */
[----:B-----5:R-:W-:Y:S01]  /*13570*/  FMUL R94, R112, R117 ;  /* 0x00000075705e7220 */ /* 0x020fe20000400000 */
[----:B-1----:R-:W-:Y:S01]  /*13580*/  LOP3.LUT R80, R100, 0xff, RZ, 0xc0, !PT ;  /* 0x000000ff64507812 */ /* 0x002fe200078ec0ff */
[----:B------:R0:W4:Y:S02]  /*13590*/  LDG.E.CONSTANT R91, desc[UR6][R90.64] ;  /* 0x000000065a5b7981 */ /* 0x000124000c1e9900 */
[----:B------:R-:W-:Y:S01]  /*135a0*/  FFMA R117, R93, R118, R94 ;  /* 0x000000765d757223 */ /* 0x000fe2000000005e */
[----:B------:R-:W-:-:S06]  /*135b0*/  I2FP.F32.U32 R94, R92 ;  /* 0x0000005c005e7245 */ /* 0x000fcc0000201000 */
[----:B------:R-:W1:Y:S01]  /*135c0*/  F2I.TRUNC.NTZ R94, R94 ;  /* 0x0000005e005e7305 */ /* 0x000e62000020f100 */
[----:B------:R-:W-:Y:S01]  /*135d0*/  FMUL R130, R113, R130 ;  /* 0x0000008271827220 */ /* 0x000fe20000400000 */
[----:B-1----:R-:W-:Y:S01]  /*135e0*/  IADD3 R118, PT, PT, R111, R94, RZ ;  /* 0x0000005e6f767210 */ /* 0x002fe20007ffe0ff */
[----:B------:R-:W-:Y:S01]  /*135f0*/  FMUL R92, R112, R95 ;  /* 0x0000005f705c7220 */ /* 0x000fe20000400000 */
[----:B------:R-:W-:Y:S01]  /*13600*/  FADD R111, R115, -R126 ;  /* 0x8000007e736f7221 */ /* 0x000fe20000000000 */
[----:B------:R-:W-:Y:S02]  /*13610*/  FFMA R128, R93, R128, R130 ;  /* 0x000000805d807223 */ /* 0x000fe40000000082 */
[----:B------:R-:W-:Y:S02]  /*13620*/  FFMA R120, R9, R120, R92 ;  /* 0x0000007809787223 */ /* 0x000fe4000000005c */
[----:B------:R-:W1:Y:S02]  /*13630*/  F2F.F64.F32 R92, R111 ;  /* 0x0000006f005c7310 */ /* 0x000e640000201800 */
[----:B-1----:R-:W-:-:S08]  /*13640*/  DFMA R94, R92, R84, -15 ;  /* 0xc02e00005c5e742b */ /* 0x002fd00000000054 */
[----:B------:R-:W-:Y:S01]  /*13650*/  DFMA R94, R92, R94, 10 ;  /* 0x402400005c5e742b */ /* 0x000fe2000000005e */
[----:B------:R-:W-:-:S04]  /*13660*/  FMUL R92, R111, R111 ;  /* 0x0000006f6f5c7220 */ /* 0x000fc80000400000 */
[----:B------:R-:W-:Y:S01]  /*13670*/  FMUL R125, R111, R92 ;  /* 0x0000005c6f7d7220 */ /* 0x000fe20000400000 */
[----:B------:R-:W-:Y:S01]  /*13680*/  IADD3 R81, PT, PT, R100, 0x1, RZ ;  /* 0x0000000164517810 */ /* 0x000fe20007ffe0ff */
[----:B------:R-:W-:Y:S02]  /*13690*/  IMAD.IADD R126, R1, 0x1, R80 ;  /* 0x00000001017e7824 */ /* 0x000fe400078e0250 */
[----:B------:R-:W1:Y:S01]  /*136a0*/  F2F.F64.F32 R92, R125 ;  /* 0x0000007d005c7310 */ /* 0x000e620000201800 */
[----:B------:R-:W-:Y:S02]  /*136b0*/  LOP3.LUT R80, R81, 0xff, RZ, 0xc0, !PT ;  /* 0x000000ff51507812 */ /* 0x000fe400078ec0ff */
[----:B------:R-:W5:Y:S01]  /*136c0*/  LDL.U8 R81, [R126+0x53c] ;  /* 0x00053c007e517983 */ /* 0x000f620000100000 */
[----:B-1----:R-:W-:Y:S01]  /*136d0*/  DMUL R92, R92, R94 ;  /* 0x0000005e5c5c7228 */ /* 0x002fe20000000000 */
[----:B---3--:R-:W-:-:S04]  /*136e0*/  FMUL R124, R113, R124 ;  /* 0x0000007c717c7220 */ /* 0x008fc80000400000 */
[----:B--2---:R-:W-:Y:S01]  /*136f0*/  FFMA R122, R9, R122, R124 ;  /* 0x0000007a097a7223 */ /* 0x004fe2000000007c */
[----:B------:R-:W-:Y:S02]  /*13700*/  IADD3 R124, PT, PT, R1, R80, RZ ;  /* 0x00000050017c7210 */ /* 0x000fe40007ffe0ff */
[----:B------:R-:W-:-:S03]  /*13710*/  LOP3.LUT R80, R118, 0xff, RZ, 0xc0, !PT ;  /* 0x000000ff76507812 */ /* 0x000fc600078ec0ff */
[----:B------:R-:W2:Y:S01]  /*13720*/  LDL.U8 R95, [R124+0x53c] ;  /* 0x00053c007c5f7983 */ /* 0x000ea20000100000 */
[----:B------:R-:W-:-:S05]  /*13730*/  IADD3 R125, PT, PT, R1, R80, RZ ;  /* 0x00000050017d7210 */ /* 0x000fca0007ffe0ff */
[----:B------:R-:W3:Y:S01]  /*13740*/  LDL.U8 R80, [R125+0x430] ;  /* 0x000430007d507983 */ /* 0x000ee20000100000 */
[----:B0-----:R-:W-:-:S04]  /*13750*/  FADD R90, R61, -1 ;  /* 0xbf8000003d5a7421 */ /* 0x001fc80000000000 */
[----:B------:R-:W-:Y:S01]  /*13760*/  FFMA R94, R119, R90, R120 ;  /* 0x0000005a775e7223 */ /* 0x000fe20000000078 */
[----:B----4-:R-:W-:Y:S01]  /*13770*/  FFMA R89, R90, R91, R122 ;  /* 0x0000005b5a597223 */ /* 0x010fe2000000007a */
[----:B-----5:R-:W-:-:S06]  /*13780*/  I2FP.F32.U32 R88, R81 ;  /* 0x0000005100587245 */ /* 0x020fcc0000201000 */
[----:B------:R-:W0:Y:S01]  /*13790*/  F2I.TRUNC.NTZ R88, R88 ;  /* 0x0000005800587305 */ /* 0x000e22000020f100 */
[----:B--2---:R-:W-:-:S07]  /*137a0*/  I2FP.F32.U32 R119, R95 ;  /* 0x0000005f00777245 */ /* 0x004fce0000201000 */
[----:B------:R-:W1:Y:S01]  /*137b0*/  F2I.TRUNC.NTZ R120, R119 ;  /* 0x0000007700787305 */ /* 0x000e62000020f100 */
[----:B---3--:R-:W-:Y:S01]  /*137c0*/  I2FP.F32.U32 R81, R80 ;  /* 0x0000005000517245 */ /* 0x008fe20000201000 */
[----:B------:R-:W-:Y:S01]  /*137d0*/  VIADD R80, R118, 0x1 ;  /* 0x0000000176507836 */ /* 0x000fe20000000000 */
[----:B0-----:R-:W-:-:S04]  /*137e0*/  IADD3 R118, PT, PT, R47, R88, RZ ;  /* 0x000000582f767210 */ /* 0x001fc80007ffe0ff */
[----:B------:R-:W-:Y:S02]  /*137f0*/  IADD3 R88, PT, PT, R118, 0x1, RZ ;  /* 0x0000000176587810 */ /* 0x000fe40007ffe0ff */
[----:B------:R-:W-:Y:S02]  /*13800*/  LOP3.LUT R80, R80, 0xff, RZ, 0xc0, !PT ;  /* 0x000000ff50507812 */ /* 0x000fe400078ec0ff */
[----:B------:R-:W-:Y:S02]  /*13810*/  LOP3.LUT R88, R88, 0xff, RZ, 0xc0, !PT ;  /* 0x000000ff58587812 */ /* 0x000fe400078ec0ff */
[----:B-1----:R-:W-:Y:S01]  /*13820*/  IADD3 R120, PT, PT, R47, R120, RZ ;  /* 0x000000782f787210 */ /* 0x002fe20007ffe0ff */
[----:B------:R-:W-:Y:S01]  /*13830*/  FFMA R95, R90, R121, R117 ;  /* 0x000000795a5f7223 */ /* 0x000fe20000000075 */
[C---:B------:R-:W-:Y:S02]  /*13840*/  IMAD.IADD R117, R1.reuse, 0x1, R80 ;  /* 0x0000000101757824 */ /* 0x040fe400078e0250 */
[----:B------:R-:W-:Y:S01]  /*13850*/  IADD3 R119, PT, PT, R120, 0x1, RZ ;  /* 0x0000000178777810 */ /* 0x000fe20007ffe0ff */
[----:B------:R-:W0:Y:S01]  /*13860*/  F2I.U32.TRUNC.NTZ R81, R81 ;  /* 0x0000005100517305 */ /* 0x000e22000020f000 */
[----:B------:R-:W-:-:S02]  /*13870*/  IMAD.IADD R121, R1, 0x1, R88 ;  /* 0x0000000101797824 */ /* 0x000fc400078e0258 */
[----:B------:R-:W-:Y:S01]  /*13880*/  LOP3.LUT R88, R119, 0xff, RZ, 0xc0, !PT ;  /* 0x000000ff77587812 */ /* 0x000fe200078ec0ff */
[----:B------:R-:W2:Y:S03]  /*13890*/  LDL.U8 R117, [R117+0x430] ;  /* 0x0004300075757983 */ /* 0x000ea60000100000 */
[----:B------:R-:W-:Y:S01]  /*138a0*/  IADD3 R122, PT, PT, R1, R88, RZ ;  /* 0x00000058017a7210 */ /* 0x000fe20007ffe0ff */
[----:B------:R-:W3:Y:S05]  /*138b0*/  LDL.U8 R121, [R121+0x53c] ;  /* 0x00053c0079797983 */ /* 0x000eea0000100000 */
[----:B------:R-:W4:Y:S01]  /*138c0*/  LDL.U8 R122, [R122+0x53c] ;  /* 0x00053c007a7a7983 */ /* 0x000f220000100000 */
[----:B0-----:R-:W-:-:S05]  /*138d0*/  LOP3.LUT R91, R81, 0xf, RZ, 0xc0, !PT ;  /* 0x0000000f515b7812 */ /* 0x001fca00078ec0ff */
[----:B------:R-:W-:-:S05]  /*138e0*/  IMAD.WIDE.U32 R80, R91, 0xc, R86 ;  /* 0x0000000c5b507825 */ /* 0x000fca00078e0056 */
[----:B------:R-:W5:Y:S01]  /*138f0*/  LDG.E.CONSTANT R91, desc[UR4][R80.64+0x8] ;  /* 0x00000804505b7981 */ /* 0x000f62000c1e9900 */
[----:B------:R-:W-:Y:S01]  /*13900*/  LOP3.LUT R88, R118, 0xff, RZ, 0xc0, !PT ;  /* 0x000000ff76587812 */ /* 0x000fe200078ec0ff */
[----:B------:R-:W-:Y:S01]  /*13910*/  FFMA R90, R90, R123, R128 ;  /* 0x0000007b5a5a7223 */ /* 0x000fe20000000080 */
[----:B------:R-:W-:Y:S01]  /*13920*/  F2I.FLOOR.NTZ R115, R115 ;  /* 0x0000007300737305 */ /* 0x000fe20000207100 */
[----:B------:R-:W5:Y:S01]  /*13930*/  LDG.E.CONSTANT R118, desc[UR4][R80.64] ;  /* 0x0000000450767981 */ /* 0x000f62000c1e9900 */
[C---:B------:R-:W-:Y:S02]  /*13940*/  IADD3 R119, PT, PT, R1.reuse, R88, RZ ;  /* 0x0000005801777210 */ /* 0x040fe40007ffe0ff */
[----:B------:R-:W-:Y:S02]  /*13950*/  LOP3.LUT R88, R120, 0xff, RZ, 0xc0, !PT ;  /* 0x000000ff78587812 */ /* 0x000fe400078ec0ff */
[----:B------:R0:W5:Y:S03]  /*13960*/  LDG.E.CONSTANT R120, desc[UR6][R80.64+0x4] ;  /* 0x0000040650787981 */ /* 0x000166000c1e9900 */
[----:B------:R-:W-:Y:S01]  /*13970*/  IMAD.IADD R123, R1, 0x1, R88 ;  /* 0x00000001017b7824 */ /* 0x000fe200078e0258 */
[----:B------:R-:W5:Y:S05]  /*13980*/  LDL.U8 R119, [R119+0x53c] ;  /* 0x00053c0077777983 */ /* 0x000f6a0000100000 */
[----:B------:R-:W5:Y:S01]  /*13990*/  LDL.U8 R123, [R123+0x53c] ;  /* 0x00053c007b7b7983 */ /* 0x000f620000100000 */
[----:B--2---:R-:W-:-:S03]  /*139a0*/  I2FP.F32.U32 R88, R117 ;  /* 0x0000007500587245 */ /* 0x004fc60000201000 */
[----:B------:R1:W2:Y:S01]  /*139b0*/  LDG.E.CONSTANT R117, desc[UR8][R78.64] ;  /* 0x000000084e757981 */ /* 0x0002a2000c1e9900 */
[----:B---3--:R-:W-:Y:S02]  /*139c0*/  I2FP.F32.U32 R121, R121 ;  /* 0x0000007900797245 */ /* 0x008fe40000201000 */
[----:B------:R-:W3:Y:S01]  /*139d0*/  F2I.U32.TRUNC.NTZ R88, R88 ;  /* 0x0000005800587305 */ /* 0x000ee2000020f000 */
[----:B----4-:R-:W-:Y:S01]  /*139e0*/  I2FP.F32.U32 R125, R122 ;  /* 0x0000007a007d7245 */ /* 0x010fe20000201000 */
[----:B------:R4:W2:Y:S06]  /*139f0*/  LDG.E.CONSTANT R79, desc[UR10][R82.64] ;  /* 0x0000000a524f7981 */ /* 0x0008ac000c1e9900 */
[----:B------:R-:W0:Y:S08]  /*13a00*/  F2I.TRUNC.NTZ R126, R121 ;  /* 0x00000079007e7305 */ /* 0x000e30000020f100 */
[----:B------:R-:W4:Y:S01]  /*13a10*/  F2I.TRUNC.NTZ R128, R125 ;  /* 0x0000007d00807305 */ /* 0x000f22000020f100 */
[----:B-----5:R-:W-:Y:S01]  /*13a20*/  FMUL R112, R112, R91 ;  /* 0x0000005b70707220 */ /* 0x020fe20000400000 */
[----:B---3--:R-:W-:-:S02]  /*13a30*/  LOP3.LUT R91, R88, 0xf, RZ, 0xc0, !PT ;  /* 0x0000000f585b7812 */ /* 0x008fc400078ec0ff */
[----:B0-----:R-:W-:-:S03]  /*13a40*/  IADD3 R126, PT, PT, R115, R126, RZ ;  /* 0x0000007e737e7210 */ /* 0x001fc60007ffe0ff */
[----:B------:R-:W-:Y:S01]  /*13a50*/  IMAD.WIDE.U32 R80, R91, 0xc, R86 ;  /* 0x0000000c5b507825 */ /* 0x000fe200078e0056 */
[----:B-1----:R-:W-:-:S04]  /*13a60*/  LOP3.LUT R78, R126, 0xff, RZ, 0xc0, !PT ;  /* 0x000000ff7e4e7812 */ /* 0x002fc800078ec0ff */
[----:B------:R-:W3:Y:S01]  /*13a70*/  LDG.E.CONSTANT R124, desc[UR8][R80.64+0x8] ;  /* 0x00000808507c7981 */ /* 0x000ee2000c1e9900 */
[----:B----4-:R-:W-:Y:S01]  /*13a80*/  IADD3 R128, PT, PT, R115, R128, RZ ;  /* 0x0000008073807210 */ /* 0x010fe20007ffe0ff */
[----:B------:R-:W-:Y:S02]  /*13a90*/  IMAD.IADD R121, R1, 0x1, R78 ;  /* 0x0000000101797824 */ /* 0x000fe400078e024e */
[----:B------:R-:W4:Y:S01]  /*13aa0*/  LDG.E.CONSTANT R122, desc[UR6][R80.64+0x4] ;  /* 0x00000406507a7981 */ /* 0x000f22000c1e9900 */
[----:B------:R-:W-:-:S03]  /*13ab0*/  LOP3.LUT R78, R128, 0xff, RZ, 0xc0, !PT ;  /* 0x000000ff804e7812 */ /* 0x000fc600078ec0ff */
[----:B------:R0:W5:Y:S01]  /*13ac0*/  LDG.E.CONSTANT R88, desc[UR4][R80.64] ;  /* 0x0000000450587981 */ /* 0x000162000c1e9900 */
[----:B------:R-:W-:Y:S02]  /*13ad0*/  IADD3 R125, PT, PT, R1, R78, RZ ;  /* 0x0000004e017d7210 */ /* 0x000fe40007ffe0ff */
[----:B------:R-:W-:Y:S02]  /*13ae0*/  I2FP.F32.U32 R119, R119 ;  /* 0x0000007700777245 */ /* 0x000fe40000201000 */
[----:B------:R-:W-:Y:S01]  /*13af0*/  I2FP.F32.U32 R123, R123 ;  /* 0x0000007b007b7245 */ /* 0x000fe20000201000 */
[----:B------:R1:W5:Y:S01]  /*13b00*/  F2F.F32.F64 R82, R76 ;  /* 0x0000004c00527310 */ /* 0x0003620000301000 */
[----:B------:R-:W5:Y:S01]  /*13b10*/  LDL.U8 R125, [R125+0x53c] ;  /* 0x00053c007d7d7983 */ /* 0x000f620000100000 */
[----:B------:R-:W-:Y:S01]  /*13b20*/  IADD3 R78, PT, PT, R126, 0x1, RZ ;  /* 0x000000017e4e7810 */ /* 0x000fe20007ffe0ff */
[----:B------:R-:W-:Y:S02]  /*13b30*/  FFMA R112, R9, R120, R112 ;  /* 0x0000007809707223 */ /* 0x000fe40000000070 */
[----:B------:R-:W5:Y:S01]  /*13b40*/  LDL.U8 R121, [R121+0x53c] ;  /* 0x00053c0079797983 */ /* 0x000f620000100000 */
[----:B------:R-:W-:-:S05]  /*13b50*/  LOP3.LUT R78, R78, 0xff, RZ, 0xc0, !PT ;  /* 0x000000ff4e4e7812 */ /* 0x000fca00078ec0ff */
[----:B0-----:R-:W-:-:S06]  /*13b60*/  IMAD.IADD R81, R1, 0x1, R78 ;  /* 0x0000000101517824 */ /* 0x001fcc00078e024e */
[----:B------:R-:W5:Y:S01]  /*13b70*/  LDL.U8 R81, [R81+0x53c] ;  /* 0x00053c0051517983 */ /* 0x000f620000100000 */
[----:B------:R-:W0:Y:S08]  /*13b80*/  F2I.TRUNC.NTZ R78, R119 ;  /* 0x00000077004e7305 */ /* 0x000e30000020f100 */
[----:B------:R-:W1:Y:S01]  /*13b90*/  F2I.TRUNC.NTZ R80, R123 ;  /* 0x0000007b00507305 */ /* 0x000e62000020f100 */
[----:B0-----:R-:W-:-:S04]  /*13ba0*/  IADD3 R91, PT, PT, R115, R78, RZ ;  /* 0x0000004e735b7210 */ /* 0x001fc80007ffe0ff */
[----:B------:R-:W-:Y:S01]  /*13bb0*/  LOP3.LUT R78, R91, 0xff, RZ, 0xc0, !PT ;  /* 0x000000ff5b4e7812 */ /* 0x000fe200078ec0ff */
[----:B-1----:R-:W-:-:S03]  /*13bc0*/  IMAD.IADD R80, R115, 0x1, R80 ;  /* 0x0000000173507824 */ /* 0x002fc600078e0250 */
[----:B------:R-:W-:Y:S02]  /*13bd0*/  IADD3 R83, PT, PT, R1, R78, RZ ;  /* 0x0000004e01537210 */ /* 0x000fe40007ffe0ff */
[C---:B------:R-:W-:Y:S02]  /*13be0*/  LOP3.LUT R78, R80.reuse, 0xff, RZ, 0xc0, !PT ;  /* 0x000000ff504e7812 */ /* 0x040fe400078ec0ff */
[----:B------:R-:W-:Y:S02]  /*13bf0*/  IADD3 R80, PT, PT, R80, 0x1, RZ ;  /* 0x0000000150507810 */ /* 0x000fe40007ffe0ff */
[----:B------:R-:W5:Y:S02]  /*13c00*/  LDL.U8 R83, [R83+0x53c] ;  /* 0x00053c0053537983 */ /* 0x000f640000100000 */
[----:B------:R-:W-:Y:S01]  /*13c10*/  LOP3.LUT R76, R80, 0xff, RZ, 0xc0, !PT ;  /* 0x000000ff504c7812 */ /* 0x000fe200078ec0ff */
[----:B------:R-:W-:Y:S01]  /*13c20*/  FFMA R112, R61, R118, R112 ;  /* 0x000000763d707223 */ /* 0x000fe20000000070 */
[----:B------:R-:W-:-:S03]  /*13c30*/  IADD3 R78, PT, PT, R1, R78, RZ ;  /* 0x0000004e014e7210 */ /* 0x000fc60007ffe0ff */
[----:B------:R-:W-:-:S04]  /*13c40*/  FADD R94, -R112, R94 ;  /* 0x0000005e705e7221 */ /* 0x000fc80000000100 */
[----:B------:R-:W-:Y:S02]  /*13c50*/  FFMA R94, R63, R94, R112 ;  /* 0x0000005e3f5e7223 */ /* 0x000fe40000000070 */
[----:B------:R0:W5:Y:S01]  /*13c60*/  LDL.U8 R112, [R78+0x53c] ;  /* 0x00053c004e707983 */ /* 0x0001620000100000 */
[----:B--2---:R-:W-:-:S04]  /*13c70*/  FFMA R116, R61, R117, R116 ;  /* 0x000000753d747223 */ /* 0x004fc80000000074 */
[----:B------:R-:W-:-:S04]  /*13c80*/  FADD R95, -R116, R95 ;  /* 0x0000005f745f7221 */ /* 0x000fc80000000100 */
[----:B------:R-:W-:Y:S01]  /*13c90*/  FFMA R95, R63, R95, R116 ;  /* 0x0000005f3f5f7223 */ /* 0x000fe20000000074 */
[----:B------:R-:W-:-:S06]  /*13ca0*/  IMAD.IADD R116, R1, 0x1, R76 ;  /* 0x0000000101747824 */ /* 0x000fcc00078e024c */
[----:B------:R-:W2:Y:S01]  /*13cb0*/  LDL.U8 R116, [R116+0x53c] ;  /* 0x00053c0074747983 */ /* 0x000ea20000100000 */
[----:B------:R-:W-:-:S04]  /*13cc0*/  IADD3 R76, PT, PT, R128, 0x1, RZ ;  /* 0x00000001804c7810 */ /* 0x000fc80007ffe0ff */
[----:B------:R-:W-:Y:S01]  /*13cd0*/  LOP3.LUT R76, R76, 0xff, RZ, 0xc0, !PT ;  /* 0x000000ff4c4c7812 */ /* 0x000fe200078ec0ff */
[----:B---3--:R-:W-:-:S04]  /*13ce0*/  FMUL R124, R113, R124 ;  /* 0x0000007c717c7220 */ /* 0x008fc80000400000 */
[----:B----4-:R-:W-:Y:S01]  /*13cf0*/  FFMA R122, R9, R122, R124 ;  /* 0x0000007a097a7223 */ /* 0x010fe2000000007c */
[----:B------:R-:W-:-:S06]  /*13d00*/  IADD3 R124, PT, PT, R1, R76, RZ ;  /* 0x0000004c017c7210 */ /* 0x000fcc0007ffe0ff */
[----:B------:R-:W3:Y:S01]  /*13d10*/  LDL.U8 R124, [R124+0x53c] ;  /* 0x00053c007c7c7983 */ /* 0x000ee20000100000 */
[----:B-----5:R-:W-:-:S06]  /*13d20*/  I2FP.F32.U32 R125, R125 ;  /* 0x0000007d007d7245 */ /* 0x020fcc0000201000 */
[----:B------:R-:W1:Y:S01]  /*13d30*/  F2I.U32.TRUNC.NTZ R125, R125 ;  /* 0x0000007d007d7305 */ /* 0x000e62000020f000 */
[----:B0-----:R-:W-:Y:S02]  /*13d40*/  I2FP.F32.U32 R78, R81 ;  /* 0x00000051004e7245 */ /* 0x001fe40000201000 */
[----:B-1----:R-:W-:-:S05]  /*13d50*/  LOP3.LUT R81, R125, 0xf, RZ, 0xc0, !PT ;  /* 0x0000000f7d517812 */ /* 0x002fca00078ec0ff */
[----:B------:R-:W-:-:S05]  /*13d60*/  IMAD.WIDE.U32 R80, R81, 0xc, R86 ;  /* 0x0000000c51507825 */ /* 0x000fca00078e0056 */
[----:B------:R-:W4:Y:S04]  /*13d70*/  LDG.E.CONSTANT R120, desc[UR10][R80.64+0x8] ;  /* 0x0000080a50787981 */ /* 0x000f28000c1e9900 */
[----:B------:R-:W5:Y:S01]  /*13d80*/  LDG.E.CONSTANT R123, desc[UR8][R80.64+0x4] ;  /* 0x00000408507b7981 */ /* 0x000f62000c1e9900 */
[C---:B------:R-:W-:Y:S01]  /*13d90*/  FFMA R88, R61.reuse, R88, R122 ;  /* 0x000000583d587223 */ /* 0x040fe2000000007a */
[----:B------:R-:W-:Y:S01]  /*13da0*/  FFMA R114, R61, R79, R114 ;  /* 0x0000004f3d727223 */ /* 0x000fe20000000072 */
[----:B------:R2:W-:Y:S01]  /*13db0*/  F2F.F32.F64 R92, R92 ;  /* 0x0000005c005c7310 */ /* 0x0005e20000301000 */
[----:B------:R-:W-:Y:S01]  /*13dc0*/  I2FP.F32.U32 R83, R83 ;  /* 0x0000005300537245 */ /* 0x000fe20000201000 */
[----:B------:R-:W-:Y:S01]  /*13dd0*/  FADD R89, -R88, R89 ;  /* 0x0000005958597221 */ /* 0x000fe20000000100 */
[----:B------:R-:W-:Y:S01]  /*13de0*/  FADD R115, -R114, R90 ;  /* 0x0000005a72737221 */ /* 0x000fe20000000100 */
[----:B------:R-:W-:-:S04]  /*13df0*/  FADD R95, -R94, R95 ;  /* 0x0000005f5e5f7221 */ /* 0x000fc80000000100 */
[----:B------:R-:W-:Y:S01]  /*13e00*/  F2I.U32.TRUNC.NTZ R78, R78 ;  /* 0x0000004e004e7305 */ /* 0x000fe2000020f000 */
[C---:B------:R-:W-:Y:S01]  /*13e10*/  FFMA R88, R63.reuse, R89, R88 ;  /* 0x000000593f587223 */ /* 0x040fe20000000058 */
[----:B------:R-:W-:Y:S01]  /*13e20*/  FFMA R115, R63, R115, R114 ;  /* 0x000000733f737223 */ /* 0x000fe20000000072 */
[----:B------:R-:W-:Y:S01]  /*13e30*/  I2FP.F32.U32 R121, R121 ;  /* 0x0000007900797245 */ /* 0x000fe20000201000 */
[----:B------:R-:W5:Y:S04]  /*13e40*/  LDG.E.CONSTANT R122, desc[UR10][R80.64] ;  /* 0x0000000a507a7981 */ /* 0x000f68000c1e9900 */
[----:B------:R-:W0:Y:S01]  /*13e50*/  F2I.U32.TRUNC.NTZ R83, R83 ;  /* 0x0000005300537305 */ /* 0x000e22000020f000 */
[----:B------:R-:W-:Y:S01]  /*13e60*/  FADD R115, -R88, R115 ;  /* 0x0000007358737221 */ /* 0x000fe20000000100 */
[----:B------:R-:W-:-:S03]  /*13e70*/  FFMA R95, R35, R95, R94 ;  /* 0x0000005f235f7223 */ /* 0x000fc6000000005e */
[----:B------:R-:W-:-:S04]  /*13e80*/  FFMA R88, R35, R115, R88 ;  /* 0x0000007323587223 */ /* 0x000fc80000000058 */
[----:B------:R-:W-:Y:S01]  /*13e90*/  FADD R88, -R95, R88 ;  /* 0x000000585f587221 */ /* 0x000fe20000000100 */
[----:B0-----:R-:W-:-:S03]  /*13ea0*/  LOP3.LUT R89, R83, 0xf, RZ, 0xc0, !PT ;  /* 0x0000000f53597812 */ /* 0x001fc600078ec0ff */
[----:B------:R-:W-:Y:S02]  /*13eb0*/  FFMA R94, R82, R88, R95 ;  /* 0x00000058525e7223 */ /* 0x000fe4000000005f */
[----:B------:R-:W-:Y:S01]  /*13ec0*/  IMAD.WIDE.U32 R88, R89, 0xc, R86 ;  /* 0x0000000c59587825 */ /* 0x000fe200078e0056 */
[----:B------:R-:W-:-:S04]  /*13ed0*/  I2FP.F32.U32 R112, R112 ;  /* 0x0000007000707245 */ /* 0x000fc80000201000 */
[----:B------:R-:W5:Y:S04]  /*13ee0*/  LDG.E.CONSTANT R95, desc[UR4][R88.64] ;  /* 0x00000004585f7981 */ /* 0x000f68000c1e9900 */
[----:B------:R-:W5:Y:S04]  /*13ef0*/  LDG.E.CONSTANT R115, desc[UR6][R88.64+0x4] ;  /* 0x0000040658737981 */ /* 0x000f68000c1e9900 */
[----:B------:R0:W5:Y:S01]  /*13f00*/  LDG.E.CONSTANT R114, desc[UR8][R88.64+0x8] ;  /* 0x0000080858727981 */ /* 0x000162000c1e9900 */
[----:B------:R-:W1:Y:S01]  /*13f10*/  F2I.U32.TRUNC.NTZ R112, R112 ;  /* 0x0000007000707305 */ /* 0x000e62000020f000 */
[----:B------:R-:W-:-:S07]  /*13f20*/  LOP3.LUT R79, R78, 0xf, RZ, 0xc0, !PT ;  /* 0x0000000f4e4f7812 */ /* 0x000fce00078ec0ff */
[----:B------:R-:W0:Y:S01]  /*13f30*/  F2I.U32.TRUNC.NTZ R121, R121 ;  /* 0x0000007900797305 */ /* 0x000e22000020f000 */
[----:B------:R-:W-:-:S05]  /*13f40*/  IMAD.WIDE.U32 R78, R79, 0xc, R86 ;  /* 0x0000000c4f4e7825 */ /* 0x000fca00078e0056 */
[----:B------:R-:W5:Y:S01]  /*13f50*/  LDG.E.CONSTANT R119, desc[UR12][R78.64+0x8] ;  /* 0x0000080c4e777981 */ /* 0x000f62000c1e9900 */
[----:B-1----:R-:W-:-:S03]  /*13f60*/  LOP3.LUT R83, R112, 0xf, RZ, 0xc0, !PT ;  /* 0x0000000f70537812 */ /* 0x002fc600078ec0ff */
[----:B------:R-:W5:Y:S02]  /*13f70*/  LDG.E.CONSTANT R113, desc[UR6][R78.64+0x4] ;  /* 0x000004064e717981 */ /* 0x000f64000c1e9900 */
[----:B------:R-:W-:Y:S01]  /*13f80*/  IMAD.WIDE.U32 R82, R83, 0xc, R86 ;  /* 0x0000000c53527825 */ /* 0x000fe200078e0056 */
[----:B0-----:R-:W-:-:S04]  /*13f90*/  LOP3.LUT R77, R121, 0xf, RZ, 0xc0, !PT ;  /* 0x0000000f794d7812 */ /* 0x001fc800078ec0ff */
[----:B------:R-:W5:Y:S01]  /*13fa0*/  LDG.E.CONSTANT R121, desc[UR6][R82.64+0x4] ;  /* 0x0000040652797981 */ /* 0x000f62000c1e9900 */
[----:B------:R-:W-:-:S03]  /*13fb0*/  IMAD.WIDE.U32 R76, R77, 0xc, R86 ;  /* 0x0000000c4d4c7825 */ /* 0x000fc600078e0056 */
[----:B------:R-:W5:Y:S04]  /*13fc0*/  LDG.E.CONSTANT R90, desc[UR8][R82.64+0x8] ;  /* 0x00000808525a7981 */ /* 0x000f68000c1e9900 */
[----:B------:R-:W5:Y:S04]  /*13fd0*/  LDG.E.CONSTANT R118, desc[UR6][R76.64+0x8] ;  /* 0x000008064c767981 */ /* 0x000f68000c1e9900 */
[----:B------:R-:W5:Y:S01]  /*13fe0*/  LDG.E.CONSTANT R117, desc[UR4][R76.64+0x4] ;  /* 0x000004044c757981 */ /* 0x000f62000c1e9900 */
[----:B--2---:R-:W-:-:S03]  /*13ff0*/  I2FP.F32.U32 R93, R116 ;  /* 0x00000074005d7245 */ /* 0x004fc60000201000 */
[----:B------:R4:W2:Y:S03]  /*14000*/  LDG.E.CONSTANT R116, desc[UR4][R82.64] ;  /* 0x0000000452747981 */ /* 0x0008a6000c1e9900 */
[----:B------:R-:W0:Y:S02]  /*14010*/  F2I.U32.TRUNC.NTZ R93, R93 ;  /* 0x0000005d005d7305 */ /* 0x000e24000020f000 */
[----:B0-----:R-:W-:Y:S02]  /*14020*/  LOP3.LUT R89, R93, 0xf, RZ, 0xc0, !PT ;  /* 0x0000000f5d597812 */ /* 0x001fe400078ec0ff */
[----:B---3--:R-:W-:-:S06]  /*14030*/  I2FP.F32.U32 R93, R124 ;  /* 0x0000007c005d7245 */ /* 0x008fcc0000201000 */
[----:B------:R-:W0:Y:S01]  /*14040*/  F2I.U32.TRUNC.NTZ R93, R93 ;  /* 0x0000005d005d7305 */ /* 0x000e22000020f000 */
[----:B------:R-:W-:-:S05]  /*14050*/  IMAD.WIDE.U32 R88, R89, 0xc, R86 ;  /* 0x0000000c59587825 */ /* 0x000fca00078e0056 */
[----:B------:R-:W3:Y:S04]  /*14060*/  LDG.E.CONSTANT R126, desc[UR4][R88.64] ;  /* 0x00000004587e7981 */ /* 0x000ee8000c1e9900 */
[----:B------:R-:W2:Y:S04]  /*14070*/  LDG.E.CONSTANT R125, desc[UR6][R88.64+0x4] ;  /* 0x00000406587d7981 */ /* 0x000ea8000c1e9900 */
[----:B------:R1:W3:Y:S01]  /*14080*/  LDG.E.CONSTANT R127, desc[UR8][R88.64+0x8] ;  /* 0x00000808587f7981 */ /* 0x0002e2000c1e9900 */
[----:B0-----:R-:W-:-:S05]  /*14090*/  LOP3.LUT R81, R93, 0xf, RZ, 0xc0, !PT ;  /* 0x0000000f5d517812 */ /* 0x001fca00078ec0ff */
[----:B------:R-:W-:-:S05]  /*140a0*/  IMAD.WIDE.U32 R80, R81, 0xc, R86 ;  /* 0x0000000c51507825 */ /* 0x000fca00078e0056 */
[----:B------:R-:W2:Y:S01]  /*140b0*/  LDG.E.CONSTANT R89, desc[UR6][R80.64+0x8] ;  /* 0x0000080650597981 */ /* 0x000ea2000c1e9900 */
[----:B----4-:R-:W-:Y:S01]  /*140c0*/  FMUL R83, R111, R120 ;  /* 0x000000786f537220 */ /* 0x010fe20000400000 */
[----:B------:R-:W-:-:S04]  /*140d0*/  FADD R120, R10, -1 ;  /* 0xbf8000000a787421 */ /* 0x000fc80000000000 */
[----:B-----5:R-:W-:Y:S02]  /*140e0*/  FFMA R124, R120, R123, R83 ;  /* 0x0000007b787c7223 */ /* 0x020fe40000000053 */
[----:B------:R-:W4:Y:S01]  /*140f0*/  LDG.E.CONSTANT R83, desc[UR4][R80.64+0x4] ;  /* 0x0000040450537981 */ /* 0x000f22000c1e9900 */
[----:B------:R-:W-:-:S03]  /*14100*/  FADD R112, R111, -1 ;  /* 0xbf8000006f707421 */ /* 0x000fc60000000000 */
[----:B------:R0:W5:Y:S01]  /*14110*/  LDG.E.CONSTANT R81, desc[UR4][R80.64] ;  /* 0x0000000450517981 */ /* 0x000162000c1e9900 */
[----:B------:R-:W-:Y:S01]  /*14120*/  FMUL R93, R112, R119 ;  /* 0x00000077705d7220 */ /* 0x000fe20000400000 */
[----:B------:R-:W-:-:S04]  /*14130*/  FFMA R119, R106, 0.015625, R23 ;  /* 0x3c8000006a777823 */ /* 0x000fc80000000017 */
[----:B-1----:R-:W1:Y:S01]  /*14140*/  FRND.FLOOR R88, R119 ;  /* 0x0000007700587307 */ /* 0x002e620000205000 */
[----:B------:R-:W-:Y:S01]  /*14150*/  FFMA R93, R120, R113, R93 ;  /* 0x00000071785d7223 */ /* 0x000fe2000000005d */
[----:B------:R-:W-:-:S04]  /*14160*/  FMUL R118, R111, R118 ;  /* 0x000000766f767220 */ /* 0x000fc80000400000 */
[----:B------:R-:W-:Y:S01]  /*14170*/  FFMA R117, R117, R120, R118 ;  /* 0x0000007875757223 */ /* 0x000fe20000000076 */
[C---:B---3--:R-:W-:Y:S01]  /*14180*/  FMUL R82, R112.reuse, R127 ;  /* 0x0000007f70527220 */ /* 0x048fe20000400000 */
[----:B--2---:R-:W-:-:S03]  /*14190*/  FMUL R89, R112, R89 ;  /* 0x0000005970597220 */ /* 0x004fc60000400000 */
[----:B------:R-:W-:Y:S01]  /*141a0*/  FFMA R113, R10, R125, R82 ;  /* 0x0000007d0a717223 */ /* 0x000fe20000000052 */
[----:B----4-:R-:W-:Y:S01]  /*141b0*/  FFMA R120, R120, R83, R89 ;  /* 0x0000005378787223 */ /* 0x010fe20000000059 */
[----:B------:R-:W-:Y:S01]  /*141c0*/  FMUL R83, R111, R90 ;  /* 0x0000005a6f537220 */ /* 0x000fe20000400000 */
[----:B-1----:R-:W-:-:S03]  /*141d0*/  FADD R90, R119, -R88 ;  /* 0x80000058775a7221 */ /* 0x002fc60000000000 */
[----:B------:R-:W-:Y:S01]  /*141e0*/  FFMA R83, R10, R121, R83 ;  /* 0x000000790a537223 */ /* 0x000fe20000000053 */
[----:B------:R-:W-:-:S04]  /*141f0*/  FADD R121, R62, -1 ;  /* 0xbf8000003e797421 */ /* 0x000fc80000000000 */
[----:B------:R-:W-:Y:S02]  /*14200*/  FFMA R116, R116, R121, R83 ;  /* 0x0000007974747223 */ /* 0x000fe40000000053 */
[----:B------:R-:W1:Y:S01]  /*14210*/  F2F.F64.F32 R82, R90 ;  /* 0x0000005a00527310 */ /* 0x000e620000201800 */
[----:B------:R-:W-:Y:S01]  /*14220*/  FFMA R118, R121, R122, R124 ;  /* 0x0000007a79767223 */ /* 0x000fe2000000007c */
[----:B-1----:R-:W-:-:S08]  /*14230*/  DFMA R88, R82, R84, -15 ;  /* 0xc02e00005258742b */ /* 0x002fd00000000054 */
[----:B------:R-:W-:Y:S01]  /*14240*/  DFMA R88, R82, R88, 10 ;  /* 0x402400005258742b */ /* 0x000fe20000000058 */
[----:B------:R-:W-:-:S04]  /*14250*/  FMUL R83, R90, R90 ;  /* 0x0000005a5a537220 */ /* 0x000fc80000400000 */
[----:B------:R-:W-:-:S04]  /*14260*/  FMUL R122, R90, R83 ;  /* 0x000000535a7a7220 */ /* 0x000fc80000400000 */
[----:B------:R-:W1:Y:S02]  /*14270*/  F2F.F64.F32 R82, R122 ;  /* 0x0000007a00527310 */ /* 0x000e640000201800 */
[----:B-1----:R-:W-:Y:S01]  /*14280*/  DMUL R82, R82, R88 ;  /* 0x0000005852527228 */ /* 0x002fe20000000000 */
[----:B------:R-:W-:-:S05]  /*14290*/  VIADD R88, R101, 0x1 ;  /* 0x0000000165587836 */ /* 0x000fca0000000000 */
[----:B------:R-:W-:-:S04]  /*142a0*/  LOP3.LUT R88, R88, 0xff, RZ, 0xc0, !PT ;  /* 0x000000ff58587812 */ /* 0x000fc800078ec0ff */
[----:B------:R-:W-:-:S05]  /*142b0*/  IADD3 R124, PT, PT, R1, R88, RZ ;  /* 0x00000058017c7210 */ /* 0x000fca0007ffe0ff */
[----:B------:R-:W2:Y:S01]  /*142c0*/  LDL.U8 R89, [R124+0x648] ;  /* 0x000648007c597983 */ /* 0x000ea20000100000 */
[----:B------:R-:W-:Y:S01]  /*142d0*/  LOP3.LUT R88, R101, 0xff, RZ, 0xc0, !PT ;  /* 0x000000ff65587812 */ /* 0x000fe200078ec0ff */
[----:B------:R-:W-:-:S03]  /*142e0*/  FFMA R113, R121, R126, R113 ;  /* 0x0000007e79717223 */ /* 0x000fc60000000071 */
[----:B------:R-:W-:-:S05]  /*142f0*/  IADD3 R126, PT, PT, R1, R88, RZ ;  /* 0x00000058017e7210 */ /* 0x000fca0007ffe0ff */
[----:B------:R-:W3:Y:S01]  /*14300*/  LDL.U8 R122, [R126+0x648] ;  /* 0x000648007e7a7983 */ /* 0x000ee20000100000 */
[----:B0-----:R-:W-:-:S05]  /*14310*/  VIADD R80, R91, 0x1 ;  /* 0x000000015b507836 */ /* 0x001fca0000000000 */
[----:B------:R-:W-:Y:S02]  /*14320*/  LOP3.LUT R80, R80, 0xff, RZ, 0xc0, !PT ;  /* 0x000000ff50507812 */ /* 0x000fe400078ec0ff */
[----:B--2---:R-:W-:-:S06]  /*14330*/  I2FP.F32.U32 R89, R89 ;  /* 0x0000005900597245 */ /* 0x004fcc0000201000 */
[----:B------:R-:W0:Y:S02]  /*14340*/  F2I.TRUNC.NTZ R89, R89 ;  /* 0x0000005900597305 */ /* 0x000e24000020f100 */
[----:B0-----:R-:W-:-:S05]  /*14350*/  IMAD.IADD R123, R48, 0x1, R89 ;  /* 0x00000001307b7824 */ /* 0x001fca00078e0259 */
[C---:B------:R-:W-:Y:S02]  /*14360*/  LOP3.LUT R88, R123.reuse, 0xff, RZ, 0xc0, !PT ;  /* 0x000000ff7b587812 */ /* 0x040fe400078ec0ff */
[----:B------:R-:W-:Y:S02]  /*14370*/  IADD3 R123, PT, PT, R123, 0x1, RZ ;  /* 0x000000017b7b7810 */ /* 0x000fe40007ffe0ff */
[----:B------:R-:W-:Y:S02]  /*14380*/  IADD3 R124, PT, PT, R1, R88, RZ ;  /* 0x00000058017c7210 */ /* 0x000fe40007ffe0ff */
[----:B------:R-:W-:-:S03]  /*14390*/  LOP3.LUT R88, R123, 0xff, RZ, 0xc0, !PT ;  /* 0x000000ff7b587812 */ /* 0x000fc600078ec0ff */
[----:B------:R-:W2:Y:S01]  /*143a0*/  LDL.U8 R123, [R124+0x648] ;  /* 0x000648007c7b7983 */ /* 0x000ea20000100000 */
[C---:B------:R-:W-:Y:S02]  /*143b0*/  IADD3 R89, PT, PT, R1.reuse, R80, RZ ;  /* 0x0000005001597210 */ /* 0x040fe40007ffe0ff */
[----:B------:R-:W-:-:S04]  /*143c0*/  IADD3 R125, PT, PT, R1, R88, RZ ;  /* 0x00000058017d7210 */ /* 0x000fc80007ffe0ff */
[----:B------:R-:W4:Y:S04]  /*143d0*/  LDL.U8 R89, [R89+0x53c] ;  /* 0x00053c0059597983 */ /* 0x000f280000100000 */
[----:B------:R-:W4:Y:S01]  /*143e0*/  LDL.U8 R125, [R125+0x648] ;  /* 0x000648007d7d7983 */ /* 0x000f220000100000 */
[----:B---3--:R-:W-:-:S04]  /*143f0*/  I2FP.F32.U32 R122, R122 ;  /* 0x0000007a007a7245 */ /* 0x008fc80000201000 */
[----:B------:R-:W0:Y:S01]  /*14400*/  F2I.TRUNC.NTZ R91, R122 ;  /* 0x0000007a005b7305 */ /* 0x000e22000020f100 */
[----:B-----5:R-:W-:Y:S01]  /*14410*/  FFMA R88, R121, R81, R120 ;  /* 0x0000005179587223 */ /* 0x020fe20000000078 */
[----:B0-----:R-:W-:-:S06]  /*14420*/  IMAD.IADD R120, R48, 0x1, R91 ;  /* 0x0000000130787824 */ /* 0x001fcc00078e025b */
[----:B------:R-:W-:Y:S01]  /*14430*/  F2I.FLOOR.NTZ R81, R119 ;  /* 0x0000007700517305 */ /* 0x000fe20000207100 */
[----:B------:R-:W-:Y:S01]  /*14440*/  FMUL R111, R111, R114 ;  /* 0x000000726f6f7220 */ /* 0x000fe20000400000 */
[----:B------:R0:W3:Y:S01]  /*14450*/  LDG.E.CONSTANT R91, desc[UR4][R76.64] ;  /* 0x000000044c5b7981 */ /* 0x0000e2000c1e9900 */
[----:B------:R-:W-:-:S04]  /*14460*/  LOP3.LUT R80, R120, 0xff, RZ, 0xc0, !PT ;  /* 0x000000ff78507812 */ /* 0x000fc800078ec0ff */
[----:B------:R-:W-:Y:S02]  /*14470*/  IADD3 R126, PT, PT, R1, R80, RZ ;  /* 0x00000050017e7210 */ /* 0x000fe40007ffe0ff */
[----:B------:R-:W-:-:S04]  /*14480*/  IADD3 R80, PT, PT, R120, 0x1, RZ ;  /* 0x0000000178507810 */ /* 0x000fc80007ffe0ff */
[----:B------:R-:W-:-:S05]  /*14490*/  LOP3.LUT R80, R80, 0xff, RZ, 0xc0, !PT ;  /* 0x000000ff50507812 */ /* 0x000fca00078ec0ff */
[----:B------:R-:W-:Y:S02]  /*144a0*/  IMAD.IADD R120, R1, 0x1, R80 ;  /* 0x0000000101787824 */ /* 0x000fe400078e0250 */
[----:B------:R-:W-:-:S04]  /*144b0*/  FFMA R111, R10, R115, R111 ;  /* 0x000000730a6f7223 */ /* 0x000fc8000000006f */
[----:B------:R-:W5:Y:S01]  /*144c0*/  LDL.U8 R120, [R120+0x648] ;  /* 0x0006480078787983 */ /* 0x000f620000100000 */
[----:B--2---:R-:W-:-:S03]  /*144d0*/  I2FP.F32.U32 R121, R123 ;  /* 0x0000007b00797245 */ /* 0x004fc60000201000 */
[----:B------:R-:W2:Y:S01]  /*144e0*/  LDL.U8 R123, [R126+0x648] ;  /* 0x000648007e7b7983 */ /* 0x000ea20000100000 */
[----:B------:R-:W1:Y:S01]  /*144f0*/  F2I.TRUNC.NTZ R124, R121 ;  /* 0x00000079007c7305 */ /* 0x000e62000020f100 */
[----:B----4-:R-:W-:-:S07]  /*14500*/  I2FP.F32.U32 R114, R89 ;  /* 0x0000005900727245 */ /* 0x010fce0000201000 */
[----:B------:R-:W0:Y:S01]  /*14510*/  F2I.U32.TRUNC.NTZ R114, R114 ;  /* 0x0000007200727305 */ /* 0x000e22000020f000 */
[----:B------:R-:W-:Y:S02]  /*14520*/  I2FP.F32.U32 R125, R125 ;  /* 0x0000007d007d7245 */ /* 0x000fe40000201000 */
[----:B-1----:R-:W-:-:S05]  /*14530*/  IADD3 R124, PT, PT, R81, R124, RZ ;  /* 0x0000007c517c7210 */ /* 0x002fca0007ffe0ff */
[----:B------:R-:W1:Y:S01]  /*14540*/  F2I.TRUNC.NTZ R122, R125 ;  /* 0x0000007d007a7305 */ /* 0x000e62000020f100 */
[----:B------:R-:W-:-:S05]  /*14550*/  LOP3.LUT R80, R124, 0xff, RZ, 0xc0, !PT ;  /* 0x000000ff7c507812 */ /* 0x000fca00078ec0ff */
[----:B------:R-:W-:Y:S01]  /*14560*/  IMAD.IADD R115, R1, 0x1, R80 ;  /* 0x0000000101737824 */ /* 0x000fe200078e0250 */
[----:B0-----:R-:W-:-:S04]  /*14570*/  LOP3.LUT R77, R114, 0xf, RZ, 0xc0, !PT ;  /* 0x0000000f724d7812 */ /* 0x001fc800078ec0ff */
[----:B------:R-:W4:Y:S01]  /*14580*/  LDL.U8 R114, [R115+0x648] ;  /* 0x0006480073727983 */ /* 0x000f220000100000 */
[----:B-1----:R-:W-:Y:S02]  /*14590*/  IADD3 R89, PT, PT, R81, R122, RZ ;  /* 0x0000007a51597210 */ /* 0x002fe40007ffe0ff */
[----:B------:R-:W-:Y:S02]  /*145a0*/  IADD3 R80, PT, PT, R124, 0x1, RZ ;  /* 0x000000017c507810 */ /* 0x000fe40007ffe0ff */
[----:B------:R-:W-:Y:S02]  /*145b0*/  LOP3.LUT R76, R89, 0xff, RZ, 0xc0, !PT ;  /* 0x000000ff594c7812 */ /* 0x000fe400078ec0ff */
[----:B------:R-:W-:Y:S02]  /*145c0*/  LOP3.LUT R80, R80, 0xff, RZ, 0xc0, !PT ;  /* 0x000000ff50507812 */ /* 0x000fe400078ec0ff */
[----:B------:R-:W-:-:S03]  /*145d0*/  IADD3 R122, PT, PT, R1, R76, RZ ;  /* 0x0000004c017a7210 */ /* 0x000fc60007ffe0ff */
[----:B------:R-:W-:-:S03]  /*145e0*/  IMAD.IADD R124, R1, 0x1, R80 ;  /* 0x00000001017c7824 */ /* 0x000fc600078e0250 */
[----:B------:R-:W4:Y:S04]  /*145f0*/  LDL.U8 R122, [R122+0x648] ;  /* 0x000648007a7a7983 */ /* 0x000f280000100000 */
[----:B------:R-:W4:Y:S01]  /*14600*/  LDL.U8 R124, [R124+0x648] ;  /* 0x000648007c7c7983 */ /* 0x000f220000100000 */
[----:B------:R-:W-:-:S05]  /*14610*/  IMAD.WIDE.U32 R76, R77, 0xc, R86 ;  /* 0x0000000c4d4c7825 */ /* 0x000fca00078e0056 */
[----:B------:R-:W4:Y:S04]  /*14620*/  LDG.E.CONSTANT R121, desc[UR4][R76.64+0x8] ;  /* 0x000008044c797981 */ /* 0x000f28000c1e9900 */
[----:B------:R-:W4:Y:S01]  /*14630*/  LDG.E.CONSTANT R119, desc[UR4][R76.64+0x4] ;  /* 0x000004044c777981 */ /* 0x000f22000c1e9900 */
[C---:B------:R-:W-:Y:S01]  /*14640*/  FFMA R95, R62.reuse, R95, R111 ;  /* 0x0000005f3e5f7223 */ /* 0x040fe2000000006f */
[----:B---3--:R-:W-:Y:S01]  /*14650*/  FFMA R117, R62, R91, R117 ;  /* 0x0000005b3e757223 */ /* 0x008fe20000000075 */
[----:B-----5:R-:W-:Y:S01]  /*14660*/  I2FP.F32.U32 R120, R120 ;  /* 0x0000007800787245 */ /* 0x020fe20000201000 */
[----:B------:R0:W-:Y:S01]  /*14670*/  F2F.F32.F64 R91, R82 ;  /* 0x00000052005b7310 */ /* 0x0001e20000301000 */
[----:B------:R-:W3:Y:S07]  /*14680*/  LDG.E.CONSTANT R115, desc[UR4][R76.64] ;  /* 0x000000044c737981 */ /* 0x000eee000c1e9900 */
[----:B------:R-:W1:Y:S01]  /*14690*/  F2I.TRUNC.NTZ R120, R120 ;  /* 0x0000007800787305 */ /* 0x000e62000020f100 */
[----:B------:R-:W-:Y:S01]  /*146a0*/  FADD R116, -R95, R116 ;  /* 0x000000745f747221 */ /* 0x000fe20000000100 */
[----:B0-----:R0:W5:Y:S03]  /*146b0*/  LDG.E.CONSTANT R82, desc[UR4][R78.64] ;  /* 0x000000044e527981 */ /* 0x001166000c1e9900 */
[----:B------:R-:W-:Y:S01]  /*146c0*/  FFMA R95, R64, R116, R95 ;  /* 0x00000074405f7223 */ /* 0x000fe2000000005f */
[----:B------:R-:W-:Y:S01]  /*146d0*/  FADD R118, -R117, R118 ;  /* 0x0000007675767221 */ /* 0x000fe20000000100 */
[----:B-1----:R-:W-:-:S03]  /*146e0*/  IMAD.IADD R116, R81, 0x1, R120 ;  /* 0x0000000151747824 */ /* 0x002fc600078e0278 */
[----:B------:R-:W-:Y:S02]  /*146f0*/  FFMA R118, R64, R118, R117 ;  /* 0x0000007640767223 */ /* 0x000fe40000000075 */
[C---:B0-----:R-:W-:Y:S02]  /*14700*/  LOP3.LUT R78, R116.reuse, 0xff, RZ, 0xc0, !PT ;  /* 0x000000ff744e7812 */ /* 0x041fe400078ec0ff */
[----:B------:R-:W-:Y:S02]  /*14710*/  IADD3 R116, PT, PT, R116, 0x1, RZ ;  /* 0x0000000174747810 */ /* 0x000fe40007ffe0ff */
[----:B------:R-:W-:Y:S02]  /*14720*/  IADD3 R120, PT, PT, R1, R78, RZ ;  /* 0x0000004e01787210 */ /* 0x000fe40007ffe0ff */
[----:B------:R-:W-:-:S03]  /*14730*/  LOP3.LUT R78, R116, 0xff, RZ, 0xc0, !PT ;  /* 0x000000ff744e7812 */ /* 0x000fc600078ec0ff */
[----:B------:R-:W5:Y:S02]  /*14740*/  LDL.U8 R116, [R120+0x648] ;  /* 0x0006480078747983 */ /* 0x000f640000100000 */
[----:B------:R-:W-:-:S05]  /*14750*/  IMAD.IADD R78, R1, 0x1, R78 ;  /* 0x00000001014e7824 */ /* 0x000fca00078e024e */
[----:B------:R-:W5:Y:S01]  /*14760*/  LDL.U8 R127, [R78+0x648] ;  /* 0x000648004e7f7983 */ /* 0x000f620000100000 */
[----:B--2---:R-:W-:-:S04]  /*14770*/  I2FP.F32.U32 R123, R123 ;  /* 0x0000007b007b7245 */ /* 0x004fc80000201000 */
[----:B------:R-:W0:Y:S02]  /*14780*/  F2I.TRUNC.NTZ R80, R123 ;  /* 0x0000007b00507305 */ /* 0x000e24000020f100 */
[----:B0-----:R-:W-:-:S04]  /*14790*/  IADD3 R111, PT, PT, R81, R80, RZ ;  /* 0x00000050516f7210 */ /* 0x001fc80007ffe0ff */
[----:B------:R-:W-:-:S04]  /*147a0*/  LOP3.LUT R80, R111, 0xff, RZ, 0xc0, !PT ;  /* 0x000000ff6f507812 */ /* 0x000fc800078ec0ff */
[----:B------:R-:W-:Y:S02]  /*147b0*/  IADD3 R80, PT, PT, R1, R80, RZ ;  /* 0x0000005001507210 */ /* 0x000fe40007ffe0ff */
[----:B----4-:R-:W-:-:S03]  /*147c0*/  I2FP.F32.U32 R114, R114 ;  /* 0x0000007200727245 */ /* 0x010fc60000201000 */
[----:B------:R0:W2:Y:S03]  /*147d0*/  LDL.U8 R83, [R80+0x648] ;  /* 0x0006480050537983 */ /* 0x0000a60000100000 */
[----:B------:R-:W1:Y:S01]  /*147e0*/  F2I.U32.TRUNC.NTZ R114, R114 ;  /* 0x0000007200727305 */ /* 0x000e62000020f000 */
[----:B------:R-:W-:Y:S02]  /*147f0*/  I2FP.F32.U32 R122, R122 ;  /* 0x0000007a007a7245 */ /* 0x000fe40000201000 */
[----:B-1----:R-:W-:-:S05]  /*14800*/  LOP3.LUT R81, R114, 0xf, RZ, 0xc0, !PT ;  /* 0x0000000f72517812 */ /* 0x002fca00078ec0ff */
[----:B------:R-:W1:Y:S01]  /*14810*/  F2I.U32.TRUNC.NTZ R122, R122 ;  /* 0x0000007a007a7305 */ /* 0x000e62000020f000 */
[----:B------:R-:W-:Y:S01]  /*14820*/  I2FP.F32.U32 R124, R124 ;  /* 0x0000007c007c7245 */ /* 0x000fe20000201000 */
[----:B0-----:R-:W-:-:S05]  /*14830*/  IMAD.WIDE.U32 R80, R81, 0xc, R86 ;  /* 0x0000000c51507825 */ /* 0x001fca00078e0056 */
[----:B------:R-:W4:Y:S01]  /*14840*/  LDG.E.CONSTANT R117, desc[UR8][R80.64+0x8] ;  /* 0x0000080850757981 */ /* 0x000f22000c1e9900 */
[----:B------:R-:W0:Y:S03]  /*14850*/  F2I.U32.TRUNC.NTZ R124, R124 ;  /* 0x0000007c007c7305 */ /* 0x000e26000020f000 */
[----:B------:R-:W4:Y:S01]  /*14860*/  LDG.E.CONSTANT R114, desc[UR6][R80.64+0x4] ;  /* 0x0000040650727981 */ /* 0x000f22000c1e9900 */
[----:B-1----:R-:W-:-:S05]  /*14870*/  LOP3.LUT R77, R122, 0xf, RZ, 0xc0, !PT ;  /* 0x0000000f7a4d7812 */ /* 0x002fca00078ec0ff */
[----:B------:R-:W-:Y:S01]  /*14880*/  IMAD.WIDE.U32 R76, R77, 0xc, R86 ;  /* 0x0000000c4d4c7825 */ /* 0x000fe200078e0056 */
[----:B0-----:R-:W-:-:S03]  /*14890*/  LOP3.LUT R79, R124, 0xf, RZ, 0xc0, !PT ;  /* 0x0000000f7c4f7812 */ /* 0x001fc600078ec0ff */
[----:B------:R-:W-:Y:S01]  /*148a0*/  FMUL R121, R112, R121 ;  /* 0x0000007970797220 */ /* 0x000fe20000400000 */
[----:B------:R-:W4:Y:S04]  /*148b0*/  LDG.E.CONSTANT R125, desc[UR14][R76.64+0x8] ;  /* 0x0000080e4c7d7981 */ /* 0x000f28000c1e9900 */
[----:B------:R-:W4:Y:S04]  /*148c0*/  LDG.E.CONSTANT R126, desc[UR10][R76.64] ;  /* 0x0000000a4c7e7981 */ /* 0x000f28000c1e9900 */
[----:B------:R0:W4:Y:S01]  /*148d0*/  LDG.E.CONSTANT R123, desc[UR12][R76.64+0x4] ;  /* 0x0000040c4c7b7981 */ /* 0x000122000c1e9900 */
[----:B------:R-:W-:-:S03]  /*148e0*/  FFMA R119, R10, R119, R121 ;  /* 0x000000770a777223 */ /* 0x000fc60000000079 */
[----:B------:R-:W4:Y:S01]  /*148f0*/  LDG.E.CONSTANT R112, desc[UR4][R80.64] ;  /* 0x0000000450707981 */ /* 0x000f22000c1e9900 */
[----:B0-----:R-:W-:-:S05]  /*14900*/  IMAD.WIDE.U32 R76, R79, 0xc, R86 ;  /* 0x0000000c4f4c7825 */ /* 0x001fca00078e0056 */
[----:B------:R-:W4:Y:S04]  /*14910*/  LDG.E.CONSTANT R121, desc[UR6][R76.64+0x8] ;  /* 0x000008064c797981 */ /* 0x000f28000c1e9900 */
[----:B------:R-:W4:Y:S01]  /*14920*/  LDG.E.CONSTANT R128, desc[UR4][R76.64+0x4] ;  /* 0x000004044c807981 */ /* 0x000f22000c1e9900 */
[----:B---3--:R-:W-:-:S04]  /*14930*/  FFMA R115, R62, R115, R119 ;  /* 0x000000733e737223 */ /* 0x008fc80000000077 */
[----:B------:R-:W-:Y:S01]  /*14940*/  FADD R113, -R115, R113 ;  /* 0x0000007173717221 */ /* 0x000fe20000000100 */
[----:B-----5:R-:W-:-:S03]  /*14950*/  I2FP.F32.U32 R127, R127 ;  /* 0x0000007f007f7245 */ /* 0x020fc60000201000 */
[----:B------:R-:W-:-:S03]  /*14960*/  FFMA R115, R64, R113, R115 ;  /* 0x0000007140737223 */ /* 0x000fc60000000073 */
[----:B------:R-:W0:Y:S01]  /*14970*/  F2I.U32.TRUNC.NTZ R127, R127 ;  /* 0x0000007f007f7305 */ /* 0x000e22000020f000 */
[----:B------:R-:W-:-:S04]  /*14980*/  FFMA R93, R62, R82, R93 ;  /* 0x000000523e5d7223 */ /* 0x000fc8000000005d */
[----:B------:R-:W-:Y:S01]  /*14990*/  FADD R88, -R93, R88 ;  /* 0x000000585d587221 */ /* 0x000fe20000000100 */
[----:B------:R-:W-:-:S03]  /*149a0*/  FADD R82, R13, -1 ;  /* 0xbf8000000d527421 */ /* 0x000fc60000000000 */
[----:B------:R-:W-:Y:S02]  /*149b0*/  FFMA R122, R64, R88, R93 ;  /* 0x00000058407a7223 */ /* 0x000fe4000000005d */
[----:B------:R0:W3:Y:S02]  /*149c0*/  LDG.E.CONSTANT R88, desc[UR4][R76.64] ;  /* 0x000000044c587981 */ /* 0x0000e4000c1e9900 */
[----:B0-----:R-:W-:-:S05]  /*149d0*/  LOP3.LUT R77, R127, 0xf, RZ, 0xc0, !PT ;  /* 0x0000000f7f4d7812 */ /* 0x001fca00078ec0ff */
[----:B------:R-:W-:-:S05]  /*149e0*/  IMAD.WIDE.U32 R76, R77, 0xc, R86 ;  /* 0x0000000c4d4c7825 */ /* 0x000fca00078e0056 */
[----:B------:R-:W5:Y:S01]  /*149f0*/  LDG.E.CONSTANT R93, desc[UR8][R76.64+0x4] ;  /* 0x000004084c5d7981 */ /* 0x000f62000c1e9900 */
[----:B--2---:R-:W-:-:S06]  /*14a00*/  I2FP.F32.U32 R83, R83 ;  /* 0x0000005300537245 */ /* 0x004fcc0000201000 */
[----:B------:R-:W0:Y:S02]  /*14a10*/  F2I.U32.TRUNC.NTZ R83, R83 ;  /* 0x0000005300537305 */ /* 0x000e24000020f000 */
[----:B0-----:R-:W-:-:S05]  /*14a20*/  LOP3.LUT R79, R83, 0xf, RZ, 0xc0, !PT ;  /* 0x0000000f534f7812 */ /* 0x001fca00078ec0ff */
[----:B------:R-:W-:-:S04]  /*14a30*/  IMAD.WIDE.U32 R78, R79, 0xc, R86 ;  /* 0x0000000c4f4e7825 */ /* 0x000fc800078e0056 */
[----:B----4-:R-:W-:Y:S01]  /*14a40*/  FMUL R80, R90, R117 ;  /* 0x000000755a507220 */ /* 0x010fe20000400000 */
[----:B------:R-:W2:Y:S04]  /*14a50*/  LDG.E.CONSTANT R120, desc[UR4][R78.64] ;  /* 0x000000044e787981 */ /* 0x000ea8000c1e9900 */
[----:B------:R-:W4:Y:S01]  /*14a60*/  LDG.E.CONSTANT R124, desc[UR6][R78.64+0x4] ;  /* 0x000004064e7c7981 */ /* 0x000f22000c1e9900 */
[----:B------:R-:W-:-:S03]  /*14a70*/  FFMA R83, R13, R114, R80 ;  /* 0x000000720d537223 */ /* 0x000fc60000000050 */
[----:B------:R0:W2:Y:S01]  /*14a80*/  LDG.E.CONSTANT R81, desc[UR8][R78.64+0x8] ;  /* 0x000008084e517981 */ /* 0x0000a2000c1e9900 */
[----:B------:R-:W-:Y:S02]  /*14a90*/  I2FP.F32.U32 R80, R116 ;  /* 0x0000007400507245 */ /* 0x000fe40000201000 */
[----:B0-----:R-:W-:-:S04]  /*14aa0*/  IADD3 R78, PT, PT, R89, 0x1, RZ ;  /* 0x00000001594e7810 */ /* 0x001fc80007ffe0ff */
[----:B------:R-:W0:Y:S01]  /*14ab0*/  F2I.U32.TRUNC.NTZ R80, R80 ;  /* 0x0000005000507305 */ /* 0x000e22000020f000 */
[C---:B------:R-:W-:Y:S01]  /*14ac0*/  FADD R116, R90.reuse, -1 ;  /* 0xbf8000005a747421 */ /* 0x040fe20000000000 */
[----:B------:R-:W-:Y:S01]  /*14ad0*/  FMUL R125, R90, R125 ;  /* 0x0000007d5a7d7220 */ /* 0x000fe20000400000 */
[----:B------:R-:W-:Y:S01]  /*14ae0*/  LOP3.LUT R78, R78, 0xff, RZ, 0xc0, !PT ;  /* 0x000000ff4e4e7812 */ /* 0x000fe200078ec0ff */
[----:B------:R-:W-:Y:S01]  /*14af0*/  FADD R117, R65, -1 ;  /* 0xbf80000041757421 */ /* 0x000fe20000000000 */
[----:B------:R-:W5:Y:S02]  /*14b00*/  LDG.E.CONSTANT R89, desc[UR10][R76.64+0x8] ;  /* 0x0000080a4c597981 */ /* 0x000f64000c1e9900 */
[----:B------:R-:W-:-:S06]  /*14b10*/  IADD3 R113, PT, PT, R1, R78, RZ ;  /* 0x0000004e01717210 */ /* 0x000fcc0007ffe0ff */
[----:B------:R-:W3:Y:S01]  /*14b20*/  LDL.U8 R113, [R113+0x648] ;  /* 0x0006480071717983 */ /* 0x000ee20000100000 */
[----:B0-----:R-:W-:Y:S01]  /*14b30*/  LOP3.LUT R79, R80, 0xf, RZ, 0xc0, !PT ;  /* 0x0000000f504f7812 */ /* 0x001fe200078ec0ff */
[----:B------:R-:W-:-:S04]  /*14b40*/  FMUL R78, R116, R121 ;  /* 0x00000079744e7220 */ /* 0x000fc80000400000 */
[----:B------:R-:W-:Y:S01]  /*14b50*/  FFMA R128, R13, R128, R78 ;  /* 0x000000800d807223 */ /* 0x000fe2000000004e */
[----:B------:R-:W-:-:S04]  /*14b60*/  IMAD.WIDE.U32 R78, R79, 0xc, R86 ;  /* 0x0000000c4f4e7825 */ /* 0x000fc800078e0056 */
[----:B------:R-:W-:Y:S01]  /*14b70*/  FFMA R114, R82, R123, R125 ;  /* 0x0000007b52727223 */ /* 0x000fe2000000007d */
[----:B------:R-:W-:Y:S02]  /*14b80*/  FFMA R112, R112, R117, R83 ;  /* 0x0000007570707223 */ /* 0x000fe40000000053 */
[----:B------:R-:W4:Y:S01]  /*14b90*/  LDG.E.CONSTANT R83, desc[UR6][R78.64+0x8] ;  /* 0x000008064e537981 */ /* 0x000f22000c1e9900 */
[----:B------:R-:W-:-:S03]  /*14ba0*/  FFMA R114, R117, R126, R114 ;  /* 0x0000007e75727223 */ /* 0x000fc60000000072 */
[----:B------:R-:W2:Y:S01]  /*14bb0*/  LDG.E.CONSTANT R126, desc[UR4][R78.64+0x4] ;  /* 0x000004044e7e7981 */ /* 0x000ea2000c1e9900 */
[----:B------:R-:W-:-:S04]  /*14bc0*/  FADD R118, -R95, R118 ;  /* 0x000000765f767221 */ /* 0x000fc80000000100 */
[----:B------:R-:W-:Y:S01]  /*14bd0*/  FFMA R95, R36, R118, R95 ;  /* 0x00000076245f7223 */ /* 0x000fe2000000005f */
[----:B------:R-:W5:Y:S01]  /*14be0*/  LDG.E.CONSTANT R79, desc[UR4][R78.64] ;  /* 0x000000044e4f7981 */ /* 0x000f62000c1e9900 */
[----:B---3--:R-:W-:-:S06]  /*14bf0*/  I2FP.F32.U32 R80, R113 ;  /* 0x0000007100507245 */ /* 0x008fcc0000201000 */
[----:B------:R-:W0:Y:S01]  /*14c00*/  F2I.U32.TRUNC.NTZ R80, R80 ;  /* 0x0000005000507305 */ /* 0x000e22000020f000 */
[----:B------:R-:W-:Y:S01]  /*14c10*/  FFMA R113, R117, R88, R128 ;  /* 0x0000005875717223 */ /* 0x000fe20000000080 */
[----:B----4-:R-:W-:Y:S01]  /*14c20*/  FMUL R83, R90, R83 ;  /* 0x000000535a537220 */ /* 0x010fe20000400000 */
[----:B0-----:R-:W-:-:S03]  /*14c30*/  LOP3.LUT R119, R80, 0xf, RZ, 0xc0, !PT ;  /* 0x0000000f50777812 */ /* 0x001fc600078ec0ff */
[----:B--2---:R-:W-:Y:S01]  /*14c40*/  FFMA R126, R126, R82, R83 ;  /* 0x000000527e7e7223 */ /* 0x004fe20000000053 */
[----:B-----5:R-:W-:Y:S01]  /*14c50*/  FMUL R83, R116, R89 ;  /* 0x0000005974537220 */ /* 0x020fe20000400000 */
[----:B------:R-:W-:-:S04]  /*14c60*/  IMAD.WIDE.U32 R88, R119, 0xc, R86 ;  /* 0x0000000c77587825 */ /* 0x000fc800078e0056 */
[----:B------:R-:W-:Y:S02]  /*14c70*/  FFMA R118, R82, R93, R83 ;  /* 0x0000005d52767223 */ /* 0x000fe40000000053 */
[----:B------:R-:W2:Y:S04]  /*14c80*/  LDG.E.CONSTANT R93, desc[UR6][R88.64+0x8] ;  /* 0x00000806585d7981 */ /* 0x000ea8000c1e9900 */
[----:B------:R-:W3:Y:S04]  /*14c90*/  LDG.E.CONSTANT R83, desc[UR4][R88.64+0x4] ;  /* 0x0000040458537981 */ /* 0x000ee8000c1e9900 */
[----:B------:R-:W4:Y:S01]  /*14ca0*/  LDG.E.CONSTANT R80, desc[UR4][R88.64] ;  /* 0x0000000458507981 */ /* 0x000f22000c1e9900 */
[----:B------:R-:W-:-:S04]  /*14cb0*/  FFMA R119, R106, 0.0078125, R15 ;  /* 0x3c0000006a777823 */ /* 0x000fc8000000000f */
[----:B------:R-:W0:Y:S01]  /*14cc0*/  FRND.FLOOR R128, R119 ;  /* 0x0000007700807307 */ /* 0x000e220000205000 */
[----:B------:R-:W-:Y:S01]  /*14cd0*/  FMUL R90, R90, R81 ;  /* 0x000000515a5a7220 */ /* 0x000fe20000400000 */
[----:B--2---:R-:W-:-:S04]  /*14ce0*/  FMUL R93, R116, R93 ;  /* 0x0000005d745d7220 */ /* 0x004fc80000400000 */
[----:B---3--:R-:W-:Y:S01]  /*14cf0*/  FFMA R82, R82, R83, R93 ;  /* 0x0000005352527223 */ /* 0x008fe2000000005d */
[----:B0-----:R-:W-:-:S03]  /*14d00*/  FADD R93, R119, -R128 ;  /* 0x80000080775d7221 */ /* 0x001fc60000000000 */
[----:B----4-:R-:W-:Y:S02]  /*14d10*/  FFMA R117, R117, R80, R82 ;  /* 0x0000005075757223 */ /* 0x010fe40000000052 */
[----:B------:R-:W0:Y:S02]  /*14d20*/  F2F.F64.F32 R82, R93 ;  /* 0x0000005d00527310 */ /* 0x000e240000201800 */
[----:B0-----:R-:W-:-:S08]  /*14d30*/  DFMA R80, R82, R84, -15 ;  /* 0xc02e00005250742b */ /* 0x001fd00000000054 */
[----:B------:R-:W-:Y:S01]  /*14d40*/  DFMA R80, R82, R80, 10 ;  /* 0x402400005250742b */ /* 0x000fe20000000050 */
[----:B------:R-:W-:-:S04]  /*14d50*/  FMUL R82, R93, R93 ;  /* 0x0000005d5d527220 */ /* 0x000fc80000400000 */
[----:B------:R-:W-:-:S04]  /*14d60*/  FMUL R82, R93, R82 ;  /* 0x000000525d527220 */ /* 0x000fc80000400000 */
[----:B------:R-:W0:Y:S02]  /*14d70*/  F2F.F64.F32 R88, R82 ;  /* 0x0000005200587310 */ /* 0x000e240000201800 */
[----:B0-----:R-:W-:Y:S01]  /*14d80*/  DMUL R88, R88, R80 ;  /* 0x0000005058587228 */ /* 0x001fe20000000000 */
[----:B------:R-:W-:-:S05]  /*14d90*/  VIADD R80, R111, 0x1 ;  /* 0x000000016f507836 */ /* 0x000fca0000000000 */
[----:B------:R-:W-:-:S04]  /*14da0*/  LOP3.LUT R80, R80, 0xff, RZ, 0xc0, !PT ;  /* 0x000000ff50507812 */ /* 0x000fc800078ec0ff */
[----:B------:R-:W-:Y:S02]  /*14db0*/  IADD3 R83, PT, PT, R1, R80, RZ ;  /* 0x0000005001537210 */ /* 0x000fe40007ffe0ff */
[----:B------:R-:W-:-:S03]  /*14dc0*/  LOP3.LUT R80, R102, 0xff, RZ, 0xc0, !PT ;  /* 0x000000ff66507812 */ /* 0x000fc600078ec0ff */
[----:B------:R0:W2:Y:S01]  /*14dd0*/  LDL.U8 R81, [R83+0x648] ;  /* 0x0006480053517983 */ /* 0x0000a20000100000 */
[----:B------:R-:W-:Y:S01]  /*14de0*/  IADD3 R111, PT, PT, R1, R80, RZ ;  /* 0x00000050016f7210 */ /* 0x000fe20007ffe0ff */
[----:B------:R-:W-:-:S05]  /*14df0*/  VIADD R80, R102, 0x1 ;  /* 0x0000000166507836 */ /* 0x000fca0000000000 */
[----:B------:R-:W3:Y:S01]  /*14e00*/  LDL.U8 R111, [R111+0x754] ;  /* 0x000754006f6f7983 */ /* 0x000ee20000100000 */
[----:B------:R-:W-:-:S04]  /*14e10*/  LOP3.LUT R80, R80, 0xff, RZ, 0xc0, !PT ;  /* 0x000000ff50507812 */ /* 0x000fc800078ec0ff */
[----:B------:R-:W-:-:S06]  /*14e20*/  IADD3 R80, PT, PT, R1, R80, RZ ;  /* 0x0000005001507210 */ /* 0x000fcc0007ffe0ff */
[----:B------:R-:W4:Y:S01]  /*14e30*/  LDL.U8 R80, [R80+0x754] ;  /* 0x0007540050507983 */ /* 0x000f220000100000 */
[----:B------:R-:W-:Y:S01]  /*14e40*/  FADD R82, -R115, R122 ;  /* 0x0000007a73527221 */ /* 0x000fe20000000100 */
[----:B------:R-:W-:-:S03]  /*14e50*/  FFMA R90, R13, R124, R90 ;  /* 0x0000007c0d5a7223 */ /* 0x000fc6000000005a */
[----:B------:R-:W-:Y:S01]  /*14e60*/  FFMA R82, R36, R82, R115 ;  /* 0x0000005224527223 */ /* 0x000fe20000000073 */
[----:B0-----:R-:W-:Y:S01]  /*14e70*/  FFMA R83, R65, R120, R90 ;  /* 0x0000007841537223 */ /* 0x001fe2000000005a */
[----:B---3--:R-:W-:-:S04]  /*14e80*/  I2FP.F32.U32 R115, R111 ;  /* 0x0000006f00737245 */ /* 0x008fc80000201000 */
[----:B------:R-:W0:Y:S01]  /*14e90*/  F2I.TRUNC.NTZ R90, R115 ;  /* 0x00000073005a7305 */ /* 0x000e22000020f100 */
[----:B----4-:R-:W-:Y:S02]  /*14ea0*/  I2FP.F32.U32 R122, R80 ;  /* 0x00000050007a7245 */ /* 0x010fe40000201000 */
[----:B0-----:R-:W-:-:S05]  /*14eb0*/  IADD3 R121, PT, PT, R49, R90, RZ ;  /* 0x0000005a31797210 */ /* 0x001fca0007ffe0ff */
[----:B------:R-:W0:Y:S01]  /*14ec0*/  F2I.TRUNC.NTZ R122, R122 ;  /* 0x0000007a007a7305 */ /* 0x000e22000020f100 */
[----:B------:R-:W-:-:S05]  /*14ed0*/  VIADD R78, R121, 0x1 ;  /* 0x00000001794e7836 */ /* 0x000fca0000000000 */
[----:B------:R-:W-:-:S04]  /*14ee0*/  LOP3.LUT R78, R78, 0xff, RZ, 0xc0, !PT ;  /* 0x000000ff4e4e7812 */ /* 0x000fc800078ec0ff */
[----:B------:R-:W-:Y:S02]  /*14ef0*/  IADD3 R125, PT, PT, R1, R78, RZ ;  /* 0x0000004e017d7210 */ /* 0x000fe40007ffe0ff */
[----:B0-----:R-:W-:-:S03]  /*14f00*/  IADD3 R123, PT, PT, R49, R122, RZ ;  /* 0x0000007a317b7210 */ /* 0x001fc60007ffe0ff */
[----:B------:R-:W3:Y:S01]  /*14f10*/  LDL.U8 R122, [R125+0x754] ;  /* 0x000754007d7a7983 */ /* 0x000ee20000100000 */
[----:B--2---:R-:W-:Y:S01]  /*14f20*/  I2FP.F32.U32 R81, R81 ;  /* 0x0000005100517245 */ /* 0x004fe20000201000 */
[----:B------:R-:W-:-:S05]  /*14f30*/  VIADD R78, R123, 0x1 ;  /* 0x000000017b4e7836 */ /* 0x000fca0000000000 */
[----:B------:R-:W0:Y:S01]  /*14f40*/  F2I.U32.TRUNC.NTZ R81, R81 ;  /* 0x0000005100517305 */ /* 0x000e22000020f000 */
[----:B------:R-:W-:-:S04]  /*14f50*/  LOP3.LUT R78, R78, 0xff, RZ, 0xc0, !PT ;  /* 0x000000ff4e4e7812 */ /* 0x000fc800078ec0ff */
[----:B------:R-:W-:-:S06]  /*14f60*/  IADD3 R124, PT, PT, R1, R78, RZ ;  /* 0x0000004e017c7210 */ /* 0x000fcc0007ffe0ff */
[----:B------:R-:W2:Y:S01]  /*14f70*/  LDL.U8 R124, [R124+0x754] ;  /* 0x000754007c7c7983 */ /* 0x000ea20000100000 */
[----:B0-----:R-:W-:Y:S02]  /*14f80*/  LOP3.LUT R111, R81, 0xf, RZ, 0xc0, !PT ;  /* 0x0000000f516f7812 */ /* 0x001fe400078ec0ff */
[----:B------:R-:W-:-:S03]  /*14f90*/  LOP3.LUT R78, R121, 0xff, RZ, 0xc0, !PT ;  /* 0x000000ff794e7812 */ /* 0x000fc600078ec0ff */
[----:B------:R-:W-:-:S05]  /*14fa0*/  IMAD.WIDE.U32 R80, R111, 0xc, R86 ;  /* 0x0000000c6f507825 */ /* 0x000fca00078e0056 */
[----:B------:R-:W4:Y:S04]  /*14fb0*/  LDG.E.CONSTANT R90, desc[UR4][R80.64] ;  /* 0x00000004505a7981 */ /* 0x000f28000c1e9900 */
[----:B------:R-:W5:Y:S04]  /*14fc0*/  LDG.E.CONSTANT R120, desc[UR6][R80.64+0x4] ;  /* 0x0000040650787981 */ /* 0x000f68000c1e9900 */
[----:B------:R0:W4:Y:S02]  /*14fd0*/  LDG.E.CONSTANT R111, desc[UR8][R80.64+0x8] ;  /* 0x00000808506f7981 */ /* 0x000124000c1e9900 */
[----:B0-----:R-:W-:Y:S01]  /*14fe0*/  IADD3 R80, PT, PT, R1, R78, RZ ;  /* 0x0000004e01507210 */ /* 0x001fe20007ffe0ff */
[----:B------:R-:W-:Y:S01]  /*14ff0*/  F2I.FLOOR.NTZ R115, R119 ;  /* 0x0000007700737305 */ /* 0x000fe20000207100 */
[----:B------:R0:W5:Y:S04]  /*15000*/  LDG.E.CONSTANT R81, desc[UR4][R76.64] ;  /* 0x000000044c517981 */ /* 0x000168000c1e9900 */
[----:B------:R-:W4:Y:S01]  /*15010*/  LDL.U8 R80, [R80+0x754] ;  /* 0x0007540050507983 */ /* 0x000f220000100000 */
[----:B------:R-:W-:-:S05]  /*15020*/  LOP3.LUT R78, R123, 0xff, RZ, 0xc0, !PT ;  /* 0x000000ff7b4e7812 */ /* 0x000fca00078ec0ff */
[----:B------:R-:W-:-:S06]  /*15030*/  IMAD.IADD R121, R1, 0x1, R78 ;  /* 0x0000000101797824 */ /* 0x000fcc00078e024e */
[----:B------:R-:W5:Y:S01]  /*15040*/  LDL.U8 R121, [R121+0x754] ;  /* 0x0007540079797983 */ /* 0x000f620000100000 */
[----:B---3--:R-:W-:-:S06]  /*15050*/  I2FP.F32.U32 R122, R122 ;  /* 0x0000007a007a7245 */ /* 0x008fcc0000201000 */
[----:B------:R-:W1:Y:S02]  /*15060*/  F2I.TRUNC.NTZ R122, R122 ;  /* 0x0000007a007a7305 */ /* 0x000e64000020f100 */
[----:B-1----:R-:W-:-:S04]  /*15070*/  IADD3 R119, PT, PT, R115, R122, RZ ;  /* 0x0000007a73777210 */ /* 0x002fc80007ffe0ff */
[----:B------:R-:W-:-:S05]  /*15080*/  LOP3.LUT R78, R119, 0xff, RZ, 0xc0, !PT ;  /* 0x000000ff774e7812 */ /* 0x000fca00078ec0ff */
[----:B------:R-:W-:-:S06]  /*15090*/  IMAD.IADD R123, R1, 0x1, R78 ;  /* 0x00000001017b7824 */ /* 0x000fcc00078e024e */
[----:B------:R-:W3:Y:S01]  /*150a0*/  LDL.U8 R123, [R123+0x754] ;  /* 0x000754007b7b7983 */ /* 0x000ee20000100000 */
[----:B--2---:R-:W-:Y:S02]  /*150b0*/  I2FP.F32.U32 R124, R124 ;  /* 0x0000007c007c7245 */ /* 0x004fe40000201000 */
[----:B------:R-:W-:-:S04]  /*150c0*/  IADD3 R119, PT, PT, R119, 0x1, RZ ;  /* 0x0000000177777810 */ /* 0x000fc80007ffe0ff */
[----:B0-----:R-:W-:Y:S01]  /*150d0*/  LOP3.LUT R76, R119, 0xff, RZ, 0xc0, !PT ;  /* 0x000000ff774c7812 */ /* 0x001fe200078ec0ff */
[----:B------:R-:W0:Y:S04]  /*150e0*/  F2I.TRUNC.NTZ R124, R124 ;  /* 0x0000007c007c7305 */ /* 0x000e28000020f100 */
[----:B------:R-:W-:Y:S02]  /*150f0*/  IMAD.IADD R119, R1, 0x1, R76 ;  /* 0x0000000101777824 */ /* 0x000fe400078e024c */
[----:B------:R-:W-:-:S04]  /*15100*/  FFMA R79, R65, R79, R126 ;  /* 0x0000004f414f7223 */ /* 0x000fc8000000007e */
[----:B------:R-:W2:Y:S01]  /*15110*/  LDL.U8 R119, [R119+0x754] ;  /* 0x0007540077777983 */ /* 0x000ea20000100000 */
[----:B----4-:R-:W-:Y:S02]  /*15120*/  I2FP.F32.U32 R80, R80 ;  /* 0x0000005000507245 */ /* 0x010fe40000201000 */
[----:B0-----:R-:W-:Y:S01]  /*15130*/  IADD3 R125, PT, PT, R115, R124, RZ ;  /* 0x0000007c737d7210 */ /* 0x001fe20007ffe0ff */
[----:B------:R-:W-:Y:S01]  /*15140*/  FADD R112, -R83, R112 ;  /* 0x0000007053707221 */ /* 0x000fe20000000100 */
[----:B------:R-:W-:Y:S02]  /*15150*/  FADD R114, -R79, R114 ;  /* 0x000000724f727221 */ /* 0x000fe40000000100 */
[C---:B------:R-:W-:Y:S01]  /*15160*/  IADD3 R76, PT, PT, R125.reuse, 0x1, RZ ;  /* 0x000000017d4c7810 */ /* 0x040fe20007ffe0ff */
[----:B------:R-:W0:Y:S01]  /*15170*/  F2I.TRUNC.NTZ R80, R80 ;  /* 0x0000005000507305 */ /* 0x000e22000020f100 */
[----:B------:R-:W-:Y:S01]  /*15180*/  LOP3.LUT R78, R125, 0xff, RZ, 0xc0, !PT ;  /* 0x000000ff7d4e7812 */ /* 0x000fe200078ec0ff */
[C---:B------:R-:W-:Y:S01]  /*15190*/  FFMA R112, R66.reuse, R112, R83 ;  /* 0x0000007042707223 */ /* 0x040fe20000000053 */
[----:B------:R-:W-:Y:S01]  /*151a0*/  FFMA R79, R66, R114, R79 ;  /* 0x00000072424f7223 */ /* 0x000fe2000000004f */
[----:B------:R-:W-:-:S02]  /*151b0*/  LOP3.LUT R76, R76, 0xff, RZ, 0xc0, !PT ;  /* 0x000000ff4c4c7812 */ /* 0x000fc400078ec0ff */
[C---:B------:R-:W-:Y:S01]  /*151c0*/  IADD3 R126, PT, PT, R1.reuse, R78, RZ ;  /* 0x0000004e017e7210 */ /* 0x040fe20007ffe0ff */
[----:B------:R-:W-:Y:S01]  /*151d0*/  FMUL R78, R116, R111 ;  /* 0x0000006f744e7220 */ /* 0x000fe20000400000 */
[----:B------:R-:W-:Y:S01]  /*151e0*/  FADD R79, -R112, R79 ;  /* 0x0000004f704f7221 */ /* 0x000fe20000000100 */
[----:B------:R-:W-:-:S03]  /*151f0*/  IADD3 R111, PT, PT, R1, R76, RZ ;  /* 0x0000004c016f7210 */ /* 0x000fc60007ffe0ff */
[----:B------:R-:W-:Y:S01]  /*15200*/  FFMA R116, R37, R79, R112 ;  /* 0x0000004f25747223 */ /* 0x000fe20000000070 */
[----:B------:R-:W4:Y:S04]  /*15210*/  LDL.U8 R126, [R126+0x754] ;  /* 0x000754007e7e7983 */ /* 0x000f280000100000 */
[----:B------:R1:W4:Y:S01]  /*15220*/  LDL.U8 R112, [R111+0x754] ;  /* 0x000754006f707983 */ /* 0x0003220000100000 */
[----:B0-----:R-:W-:Y:S01]  /*15230*/  IMAD.IADD R114, R115, 0x1, R80 ;  /* 0x0000000173727824 */ /* 0x001fe200078e0250 */
[----:B-----5:R-:W-:-:S04]  /*15240*/  I2FP.F32.U32 R121, R121 ;  /* 0x0000007900797245 */ /* 0x020fc80000201000 */
[----:B------:R-:W-:Y:S01]  /*15250*/  LOP3.LUT R76, R114, 0xff, RZ, 0xc0, !PT ;  /* 0x000000ff724c7812 */ /* 0x000fe200078ec0ff */
[----:B------:R-:W0:Y:S03]  /*15260*/  F2I.TRUNC.NTZ R122, R121 ;  /* 0x00000079007a7305 */ /* 0x000e26000020f100 */
[----:B------:R-:W-:-:S06]  /*15270*/  IADD3 R83, PT, PT, R1, R76, RZ ;  /* 0x0000004c01537210 */ /* 0x000fcc0007ffe0ff */
[----:B------:R-:W5:Y:S01]  /*15280*/  LDL.U8 R83, [R83+0x754] ;  /* 0x0007540053537983 */ /* 0x000f620000100000 */
[----:B0-----:R-:W-:-:S04]  /*15290*/  IADD3 R115, PT, PT, R115, R122, RZ ;  /* 0x0000007a73737210 */ /* 0x001fc80007ffe0ff */
[----:B------:R-:W-:Y:S01]  /*152a0*/  LOP3.LUT R76, R115, 0xff, RZ, 0xc0, !PT ;  /* 0x000000ff734c7812 */ /* 0x000fe200078ec0ff */
[----:B------:R-:W-:-:S04]  /*152b0*/  FFMA R78, R13, R120, R78 ;  /* 0x000000780d4e7223 */ /* 0x000fc8000000004e */
[----:B-1----:R-:W-:Y:S02]  /*152c0*/  IMAD.IADD R111, R1, 0x1, R76 ;  /* 0x00000001016f7824 */ /* 0x002fe400078e024c */
[----:B------:R-:W-:-:S04]  /*152d0*/  FFMA R77, R65, R90, R78 ;  /* 0x0000005a414d7223 */ /* 0x000fc8000000004e */
[----:B------:R-:W-:Y:S01]  /*152e0*/  FADD R113, -R77, R113 ;  /* 0x000000714d717221 */ /* 0x000fe20000000100 */
[----:B------:R-:W5:Y:S03]  /*152f0*/  LDL.U8 R111, [R111+0x754] ;  /* 0x000754006f6f7983 */ /* 0x000f660000100000 */
[----:B------:R-:W-:Y:S01]  /*15300*/  FFMA R78, R66, R113, R77 ;  /* 0x00000071424e7223 */ /* 0x000fe2000000004d */
[----:B------:R-:W-:Y:S01]  /*15310*/  FFMA R81, R65, R81, R118 ;  /* 0x0000005141517223 */ /* 0x000fe20000000076 */
[----:B---3--:R-:W-:-:S06]  /*15320*/  I2FP.F32.U32 R123, R123 ;  /* 0x0000007b007b7245 */ /* 0x008fcc0000201000 */
[----:B------:R-:W0:Y:S02]  /*15330*/  F2I.U32.TRUNC.NTZ R123, R123 ;  /* 0x0000007b007b7305 */ /* 0x000e24000020f000 */
[----:B0-----:R-:W-:-:S05]  /*15340*/  LOP3.LUT R77, R123, 0xf, RZ, 0xc0, !PT ;  /* 0x0000000f7b4d7812 */ /* 0x001fca00078ec0ff */
[----:B------:R-:W-:-:S05]  /*15350*/  IMAD.WIDE.U32 R76, R77, 0xc, R86 ;  /* 0x0000000c4d4c7825 */ /* 0x000fca00078e0056 */
[----:B------:R-:W3:Y:S04]  /*15360*/  LDG.E.CONSTANT R124, desc[UR6][R76.64+0x8] ;  /* 0x000008064c7c7981 */ /* 0x000ee8000c1e9900 */
[----:B------:R-:W3:Y:S01]  /*15370*/  LDG.E.CONSTANT R118, desc[UR4][R76.64+0x4] ;  /* 0x000004044c767981 */ /* 0x000ee2000c1e9900 */
[----:B--2---:R-:W-:-:S06]  /*15380*/  I2FP.F32.U32 R119, R119 ;  /* 0x0000007700777245 */ /* 0x004fcc0000201000 */
[----:B------:R-:W0:Y:S01]  /*15390*/  F2I.U32.TRUNC.NTZ R119, R119 ;  /* 0x0000007700777305 */ /* 0x000e22000020f000 */
[----:B------:R-:W-:Y:S01]  /*153a0*/  FADD R117, -R81, R117 ;  /* 0x0000007551757221 */ /* 0x000fe20000000100 */
[----:B----4-:R-:W-:Y:S01]  /*153b0*/  I2FP.F32.U32 R126, R126 ;  /* 0x0000007e007e7245 */ /* 0x010fe20000201000 */
[----:B------:R-:W-:Y:S01]  /*153c0*/  FADD R82, -R95, R82 ;  /* 0x000000525f527221 */ /* 0x000fe20000000100 */
[----:B------:R-:W-:Y:S01]  /*153d0*/  FADD R107, RZ, R107 ;  /* 0x0000006bff6b7221 */ /* 0x000fe20000000000 */
[----:B------:R-:W-:Y:S01]  /*153e0*/  FFMA R117, R66, R117, R81 ;  /* 0x0000007542757223 */ /* 0x000fe20000000051 */
[----:B------:R1:W2:Y:S02]  /*153f0*/  LDG.E.CONSTANT R77, desc[UR4][R76.64] ;  /* 0x000000044c4d7981 */ /* 0x0002a4000c1e9900 */
[----:B------:R-:W4:Y:S01]  /*15400*/  F2I.U32.TRUNC.NTZ R126, R126 ;  /* 0x0000007e007e7305 */ /* 0x000f22000020f000 */
[----:B0-----:R-:W-:Y:S02]  /*15410*/  LOP3.LUT R81, R119, 0xf, RZ, 0xc0, !PT ;  /* 0x0000000f77517812 */ /* 0x001fe400078ec0ff */
[----:B------:R-:W-:-:S06]  /*15420*/  I2FP.F32.U32 R119, R112 ;  /* 0x0000007000777245 */ /* 0x000fcc0000201000 */
[----:B------:R-:W0:Y:S01]  /*15430*/  F2I.U32.TRUNC.NTZ R119, R119 ;  /* 0x0000007700777305 */ /* 0x000e22000020f000 */
[----:B-----5:R-:W-:Y:S01]  /*15440*/  I2FP.F32.U32 R90, R83 ;  /* 0x00000053005a7245 */ /* 0x020fe20000201000 */
[----:B------:R-:W-:Y:S01]  /*15450*/  FADD R117, -R78, R117 ;  /* 0x000000754e757221 */ /* 0x000fe20000000100 */
[----:B----4-:R-:W-:Y:S01]  /*15460*/  LOP3.LUT R79, R126, 0xf, RZ, 0xc0, !PT ;  /* 0x0000000f7e4f7812 */ /* 0x010fe200078ec0ff */
[----:B------:R-:W-:Y:S01]  /*15470*/  FFMA R112, R92, R82, R95 ;  /* 0x000000525c707223 */ /* 0x000fe2000000005f */
[----:B------:R-:W-:-:S04]  /*15480*/  IMAD.WIDE.U32 R80, R81, 0xc, R86 ;  /* 0x0000000c51507825 */ /* 0x000fc800078e0056 */
[----:B------:R-:W-:Y:S01]  /*15490*/  FFMA R117, R37, R117, R78 ;  /* 0x0000007525757223 */ /* 0x000fe2000000004e */
[----:B------:R-:W4:Y:S01]  /*154a0*/  F2I.U32.TRUNC.NTZ R90, R90 ;  /* 0x0000005a005a7305 */ /* 0x000f22000020f000 */
[----:B------:R-:W-:Y:S01]  /*154b0*/  IMAD.WIDE.U32 R78, R79, 0xc, R86 ;  /* 0x0000000c4f4e7825 */ /* 0x000fe200078e0056 */
[----:B------:R-:W5:Y:S04]  /*154c0*/  LDG.E.CONSTANT R121, desc[UR12][R80.64+0x8] ;  /* 0x0000080c50797981 */ /* 0x000f68000c1e9900 */
[----:B------:R-:W2:Y:S01]  /*154d0*/  LDG.E.CONSTANT R128, desc[UR10][R78.64+0x8] ;  /* 0x0000080a4e807981 */ /* 0x000ea2000c1e9900 */
[----:B0-----:R-:W-:Y:S01]  /*154e0*/  LOP3.LUT R83, R119, 0xf, RZ, 0xc0, !PT ;  /* 0x0000000f77537812 */ /* 0x001fe200078ec0ff */
[----:B------:R-:W-:Y:S02]  /*154f0*/  FADD R113, -R116, R117 ;  /* 0x0000007574717221 */ /* 0x000fe40000000100 */
[----:B------:R-:W2:Y:S02]  /*15500*/  LDG.E.CONSTANT R126, desc[UR8][R78.64+0x4] ;  /* 0x000004084e7e7981 */ /* 0x000ea4000c1e9900 */
[----:B------:R-:W-:-:S02]  /*15510*/  IMAD.WIDE.U32 R82, R83, 0xc, R86 ;  /* 0x0000000c53527825 */ /* 0x000fc400078e0056 */
[----:B------:R-:W2:Y:S04]  /*15520*/  LDG.E.CONSTANT R130, desc[UR6][R80.64+0x4] ;  /* 0x0000040650827981 */ /* 0x000ea8000c1e9900 */
[----:B------:R-:W2:Y:S04]  /*15530*/  LDG.E.CONSTANT R123, desc[UR4][R82.64+0x8] ;  /* 0x00000804527b7981 */ /* 0x000ea8000c1e9900 */
[----:B------:R-:W2:Y:S01]  /*15540*/  LDG.E.CONSTANT R132, desc[UR8][R82.64+0x4] ;  /* 0x0000040852847981 */ /* 0x000ea2000c1e9900 */
[----:B------:R-:W-:Y:S01]  /*15550*/  FFMA R113, R91, R113, R116 ;  /* 0x000000715b717223 */ /* 0x000fe20000000074 */
[----:B----4-:R-:W-:-:S02]  /*15560*/  LOP3.LUT R91, R90, 0xf, RZ, 0xc0, !PT ;  /* 0x0000000f5a5b7812 */ /* 0x010fc400078ec0ff */
[----:B------:R-:W-:Y:S01]  /*15570*/  I2FP.F32.U32 R111, R111 ;  /* 0x0000006f006f7245 */ /* 0x000fe20000201000 */
[----:B------:R-:W-:Y:S01]  /*15580*/  FFMA R92, R108, 2, R107 ;  /* 0x400000006c5c7823 */ /* 0x000fe2000000006b */
[----:B------:R3:W-:Y:S01]  /*15590*/  F2F.F32.F64 R95, R88 ;  /* 0x00000058005f7310 */ /* 0x0007e20000301000 */
[----:B------:R-:W-:-:S04]  /*155a0*/  IMAD.WIDE.U32 R90, R91, 0xc, R86 ;  /* 0x0000000c5b5a7825 */ /* 0x000fc800078e0056 */
[----:B------:R-:W-:Y:S01]  /*155b0*/  FADD R119, R14, -1 ;  /* 0xbf8000000e777421 */ /* 0x000fe20000000000 */
[----:B-1----:R-:W-:Y:S01]  /*155c0*/  IADD3 R76, PT, PT, R115, 0x1, RZ ;  /* 0x00000001734c7810 */ /* 0x002fe20007ffe0ff */
[----:B------:R-:W4:Y:S01]  /*155d0*/  LDG.E.CONSTANT R78, desc[UR4][R78.64] ;  /* 0x000000044e4e7981 */ /* 0x000f22000c1e9900 */
[----:B------:R-:W0:Y:S03]  /*155e0*/  F2I.U32.TRUNC.NTZ R111, R111 ;  /* 0x0000006f006f7305 */ /* 0x000e26000020f000 */
[----:B------:R-:W4:Y:S04]  /*155f0*/  LDG.E.CONSTANT R122, desc[UR8][R90.64+0x8] ;  /* 0x000008085a7a7981 */ /* 0x000f28000c1e9900 */
[----:B------:R-:W4:Y:S04]  /*15600*/  LDG.E.CONSTANT R107, desc[UR6][R90.64+0x4] ;  /* 0x000004065a6b7981 */ /* 0x000f28000c1e9900 */
[----:B------:R1:W4:Y:S04]  /*15610*/  LDG.E.CONSTANT R120, desc[UR4][R90.64] ;  /* 0x000000045a787981 */ /* 0x000328000c1e9900 */
[----:B------:R-:W4:Y:S01]  /*15620*/  LDG.E.CONSTANT R83, desc[UR10][R82.64] ;  /* 0x0000000a52537981 */ /* 0x000f22000c1e9900 */
[----:B---3--:R-:W-:-:S04]  /*15630*/  FMUL R89, R93, R124 ;  /* 0x0000007c5d597220 */ /* 0x008fc80000400000 */
[----:B------:R-:W-:Y:S01]  /*15640*/  FFMA R118, R118, R119, R89 ;  /* 0x0000007776767223 */ /* 0x000fe20000000059 */
[----:B0-----:R-:W-:-:S05]  /*15650*/  LOP3.LUT R89, R111, 0xf, RZ, 0xc0, !PT ;  /* 0x0000000f6f597812 */ /* 0x001fca00078ec0ff */
[----:B------:R-:W-:-:S05]  /*15660*/  IMAD.WIDE.U32 R88, R89, 0xc, R86 ;  /* 0x0000000c59587825 */ /* 0x000fca00078e0056 */
[----:B------:R-:W3:Y:S01]  /*15670*/  LDG.E.CONSTANT R124, desc[UR4][R88.64+0x8] ;  /* 0x00000804587c7981 */ /* 0x000ee2000c1e9900 */
[----:B------:R-:W-:Y:S01]  /*15680*/  FADD R116, R93, -1 ;  /* 0xbf8000005d747421 */ /* 0x000fe20000000000 */
[----:B------:R-:W-:Y:S02]  /*15690*/  FFMA R109, R109, 4, R92 ;  /* 0x408000006d6d7823 */ /* 0x000fe4000000005c */
[----:B------:R-:W3:Y:S01]  /*156a0*/  LDG.E.CONSTANT R125, desc[UR6][R88.64+0x4] ;  /* 0x00000406587d7981 */ /* 0x000ee2000c1e9900 */
[----:B-----5:R-:W-:Y:S01]  /*156b0*/  FMUL R108, R116, R121 ;  /* 0x00000079746c7220 */ /* 0x020fe20000400000 */
[----:B--2---:R-:W-:-:S04]  /*156c0*/  FMUL R128, R93, R128 ;  /* 0x000000805d807220 */ /* 0x004fc80000400000 */
[C---:B------:R-:W-:Y:S01]  /*156d0*/  FFMA R117, R119.reuse, R126, R128 ;  /* 0x0000007e77757223 */ /* 0x040fe20000000080 */
[C---:B------:R-:W-:Y:S01]  /*156e0*/  FFMA R108, R119.reuse, R130, R108 ;  /* 0x00000082776c7223 */ /* 0x040fe2000000006c */
[----:B------:R-:W-:Y:S02]  /*156f0*/  FMUL R111, R116, R123 ;  /* 0x0000007b746f7220 */ /* 0x000fe40000400000 */
[----:B------:R0:W2:Y:S02]  /*15700*/  LDG.E.CONSTANT R123, desc[UR4][R88.64] ;  /* 0x00000004587b7981 */ /* 0x0000a4000c1e9900 */
[----:B------:R-:W-:Y:S01]  /*15710*/  FFMA R111, R119, R132, R111 ;  /* 0x00000084776f7223 */ /* 0x000fe2000000006f */
[----:B------:R-:W-:-:S04]  /*15720*/  FFMA R119, R106, 0.00390625, R21 ;  /* 0x3b8000006a777823 */ /* 0x000fc80000000015 */
[----:B-1----:R-:W1:Y:S01]  /*15730*/  FRND.FLOOR R90, R119 ;  /* 0x00000077005a7307 */ /* 0x002e620000205000 */
[----:B----4-:R-:W-:-:S04]  /*15740*/  FMUL R91, R93, R122 ;  /* 0x0000007a5d5b7220 */ /* 0x010fc80000400000 */
[----:B------:R-:W-:Y:S01]  /*15750*/  FFMA R92, R14, R107, R91 ;  /* 0x0000006b0e5c7223 */ /* 0x000fe2000000005b */
[----:B-1----:R-:W-:-:S04]  /*15760*/  FADD R107, R119, -R90 ;  /* 0x8000005a776b7221 */ /* 0x002fc80000000000 */
[----:B------:R-:W1:Y:S01]  /*15770*/  F2F.F64.F32 R90, R107 ;  /* 0x0000006b005a7310 */ /* 0x000e620000201800 */
[----:B------:R-:W-:Y:S01]  /*15780*/  FFMA R121, R67, R120, R92 ;  /* 0x0000007843797223 */ /* 0x000fe2000000005c */
[----:B0-----:R-:W-:-:S04]  /*15790*/  IADD3 R88, PT, PT, R103, 0x1, RZ ;  /* 0x0000000167587810 */ /* 0x001fc80007ffe0ff */
[----:B------:R-:W-:-:S05]  /*157a0*/  LOP3.LUT R88, R88, 0xff, RZ, 0xc0, !PT ;  /* 0x000000ff58587812 */ /* 0x000fca00078ec0ff */
[----:B------:R-:W-:-:S06]  /*157b0*/  IMAD.IADD R88, R1, 0x1, R88 ;  /* 0x0000000101587824 */ /* 0x000fcc00078e0258 */
[----:B------:R-:W4:Y:S01]  /*157c0*/  LDL.U8 R88, [R88+0x860] ;  /* 0x0008600058587983 */ /* 0x000f220000100000 */
[----:B---3--:R-:W-:Y:S01]  /*157d0*/  FMUL R127, R93, R124 ;  /* 0x0000007c5d7f7220 */ /* 0x008fe20000400000 */
[----:B-1----:R-:W-:-:S08]  /*157e0*/  DFMA R92, R90, R84, -15 ;  /* 0xc02e00005a5c742b */ /* 0x002fd00000000054 */
[----:B------:R-:W-:Y:S01]  /*157f0*/  DFMA R92, R90, R92, 10 ;  /* 0x402400005a5c742b */ /* 0x000fe2000000005c */
[----:B------:R-:W-:-:S04]  /*15800*/  FMUL R90, R107, R107 ;  /* 0x0000006b6b5a7220 */ /* 0x000fc80000400000 */
[----:B------:R-:W-:-:S04]  /*15810*/  FMUL R120, R107, R90 ;  /* 0x0000005a6b787220 */ /* 0x000fc80000400000 */
[----:B------:R-:W0:Y:S02]  /*15820*/  F2F.F64.F32 R90, R120 ;  /* 0x00000078005a7310 */ /* 0x000e240000201800 */
[----:B0-----:R-:W-:Y:S01]  /*15830*/  DMUL R90, R90, R92 ;  /* 0x0000005c5a5a7228 */ /* 0x001fe20000000000 */
[----:B------:R-:W-:-:S04]  /*15840*/  LOP3.LUT R92, R103, 0xff, RZ, 0xc0, !PT ;  /* 0x000000ff675c7812 */ /* 0x000fc800078ec0ff */
[----:B------:R-:W-:-:S05]  /*15850*/  IADD3 R92, PT, PT, R1, R92, RZ ;  /* 0x0000005c015c7210 */ /* 0x000fca0007ffe0ff */
[----:B------:R-:W3:Y:S01]  /*15860*/  LDL.U8 R89, [R92+0x860] ;  /* 0x000860005c597983 */ /* 0x000ee20000100000 */
[----:B------:R-:W-:-:S04]  /*15870*/  LOP3.LUT R76, R76, 0xff, RZ, 0xc0, !PT ;  /* 0x000000ff4c4c7812 */ /* 0x000fc800078ec0ff */
[----:B------:R-:W-:Y:S02]  /*15880*/  IADD3 R120, PT, PT, R1, R76, RZ ;  /* 0x0000004c01787210 */ /* 0x000fe40007ffe0ff */
[----:B----4-:R-:W-:-:S03]  /*15890*/  I2FP.F32.U32 R115, R88 ;  /* 0x0000005800737245 */ /* 0x010fc60000201000 */
[----:B------:R0:W4:Y:S03]  /*158a0*/  LDL.U8 R88, [R120+0x754] ;  /* 0x0007540078587983 */ /* 0x0001260000100000 */
[----:B------:R-:W1:Y:S02]  /*158b0*/  F2I.TRUNC.NTZ R115, R115 ;  /* 0x0000007300737305 */ /* 0x000e64000020f100 */
[----:B-1----:R-:W-:Y:S01]  /*158c0*/  IMAD.IADD R79, R50, 0x1, R115 ;  /* 0x00000001324f7824 */ /* 0x002fe200078e0273 */
[----:B---3--:R-:W-:-:S06]  /*158d0*/  I2FP.F32.U32 R89, R89 ;  /* 0x0000005900597245 */ /* 0x008fcc0000201000 */
[----:B------:R-:W1:Y:S02]  /*158e0*/  F2I.TRUNC.NTZ R89, R89 ;  /* 0x0000005900597305 */ /* 0x000e64000020f100 */
[----:B-1----:R-:W-:-:S05]  /*158f0*/  IMAD.IADD R92, R50, 0x1, R89 ;  /* 0x00000001325c7824 */ /* 0x002fca00078e0259 */
[C---:B------:R-:W-:Y:S02]  /*15900*/  LOP3.LUT R76, R92.reuse, 0xff, RZ, 0xc0, !PT ;  /* 0x000000ff5c4c7812 */ /* 0x040fe400078ec0ff */
[----:B------:R-:W-:Y:S02]  /*15910*/  IADD3 R92, PT, PT, R92, 0x1, RZ ;  /* 0x000000015c5c7810 */ /* 0x000fe40007ffe0ff */
[----:B------:R-:W-:Y:S02]  /*15920*/  IADD3 R93, PT, PT, R1, R76, RZ ;  /* 0x0000004c015d7210 */ /* 0x000fe40007ffe0ff */
[----:B------:R-:W-:-:S04]  /*15930*/  LOP3.LUT R76, R92, 0xff, RZ, 0xc0, !PT ;  /* 0x000000ff5c4c7812 */ /* 0x000fc800078ec0ff */
[----:B------:R-:W-:Y:S01]  /*15940*/  IADD3 R92, PT, PT, R1, R76, RZ ;  /* 0x0000004c015c7210 */ /* 0x000fe20007ffe0ff */
[----:B------:R-:W3:Y:S01]  /*15950*/  LDL.U8 R93, [R93+0x860] ;  /* 0x000860005d5d7983 */ /* 0x000ee20000100000 */
[C---:B------:R-:W-:Y:S02]  /*15960*/  LOP3.LUT R76, R79.reuse, 0xff, RZ, 0xc0, !PT ;  /* 0x000000ff4f4c7812 */ /* 0x040fe400078ec0ff */
[----:B------:R-:W-:Y:S01]  /*15970*/  IADD3 R79, PT, PT, R79, 0x1, RZ ;  /* 0x000000014f4f7810 */ /* 0x000fe20007ffe0ff */
[----:B------:R4:W5:Y:S02]  /*15980*/  LDL.U8 R115, [R92+0x860] ;  /* 0x000860005c737983 */ /* 0x0009640000100000 */
[----:B0-----:R-:W-:Y:S01]  /*15990*/  IMAD.IADD R120, R1, 0x1, R76 ;  /* 0x0000000101787824 */ /* 0x001fe200078e024c */
[----:B------:R-:W-:-:S04]  /*159a0*/  LOP3.LUT R76, R79, 0xff, RZ, 0xc0, !PT ;  /* 0x000000ff4f4c7812 */ /* 0x000fc800078ec0ff */
[----:B------:R-:W-:Y:S01]  /*159b0*/  IADD3 R122, PT, PT, R1, R76, RZ ;  /* 0x0000004c017a7210 */ /* 0x000fe20007ffe0ff */
[----:B------:R-:W5:Y:S05]  /*159c0*/  LDL.U8 R120, [R120+0x860] ;  /* 0x0008600078787983 */ /* 0x000f6a0000100000 */
[----:B------:R-:W5:Y:S01]  /*159d0*/  LDL.U8 R122, [R122+0x860] ;  /* 0x000860007a7a7983 */ /* 0x000f620000100000 */
[----:B------:R-:W-:-:S04]  /*159e0*/  IADD3 R76, PT, PT, R114, 0x1, RZ ;  /* 0x00000001724c7810 */ /* 0x000fc80007ffe0ff */
[----:B------:R-:W-:-:S05]  /*159f0*/  LOP3.LUT R76, R76, 0xff, RZ, 0xc0, !PT ;  /* 0x000000ff4c4c7812 */ /* 0x000fca00078ec0ff */
[----:B------:R-:W-:-:S06]  /*15a00*/  IMAD.IADD R89, R1, 0x1, R76 ;  /* 0x0000000101597824 */ /* 0x000fcc00078e024c */
[----:B------:R-:W5:Y:S01]  /*15a10*/  LDL.U8 R89, [R89+0x754] ;  /* 0x0007540059597983 */ /* 0x000f620000100000 */
[----:B----4-:R-:W-:Y:S01]  /*15a20*/  I2FP.F32.U32 R92, R88 ;  /* 0x00000058005c7245 */ /* 0x010fe20000201000 */
[C---:B------:R-:W-:Y:S01]  /*15a30*/  FADD R114, R67.reuse, -1 ;  /* 0xbf80000043727421 */ /* 0x040fe20000000000 */
[----:B------:R-:W-:Y:S01]  /*15a40*/  FFMA R109, R110, 8, R109 ;  /* 0x410000006e6d7823 */ /* 0x000fe2000000006d */
[----:B------:R-:W-:Y:S02]  /*15a50*/  F2I.FLOOR.NTZ R119, R119 ;  /* 0x0000007700777305 */ /* 0x000fe40000207100 */
[----:B------:R-:W-:Y:S01]  /*15a60*/  FFMA R110, R114, R78, R117 ;  /* 0x0000004e726e7223 */ /* 0x000fe20000000075 */
[----:B------:R-:W-:-:S05]  /*15a70*/  FFMA R79, R67, R77, R118 ;  /* 0x0000004d434f7223 */ /* 0x000fca0000000076 */
[----:B------:R-:W0:Y:S01]  /*15a80*/  F2I.U32.TRUNC.NTZ R92, R92 ;  /* 0x0000005c005c7305 */ /* 0x000e22000020f000 */
[----:B------:R-:W-:Y:S01]  /*15a90*/  FFMA R109, R94, 16, R109 ;  /* 0x418000005e6d7823 */ /* 0x000fe2000000006d */
[----:B------:R-:W-:-:S04]  /*15aa0*/  FFMA R76, R14, R125, R127 ;  /* 0x0000007d0e4c7223 */ /* 0x000fc8000000007f */
[----:B--2---:R-:W-:Y:S01]  /*15ab0*/  FFMA R76, R123, R114, R76 ;  /* 0x000000727b4c7223 */ /* 0x004fe2000000004c */
[----:B0-----:R-:W-:-:S03]  /*15ac0*/  LOP3.LUT R77, R92, 0xf, RZ, 0xc0, !PT ;  /* 0x0000000f5c4d7812 */ /* 0x001fc600078ec0ff */
[----:B------:R-:W-:-:S04]  /*15ad0*/  FADD R76, -R121, R76 ;  /* 0x0000004c794c7221 */ /* 0x000fc80000000100 */
[----:B------:R-:W-:Y:S01]  /*15ae0*/  FFMA R88, R70, R76, R121 ;  /* 0x0000004c46587223 */ /* 0x000fe20000000079 */
[----:B------:R-:W-:-:S05]  /*15af0*/  IMAD.WIDE.U32 R76, R77, 0xc, R86 ;  /* 0x0000000c4d4c7825 */ /* 0x000fca00078e0056 */
[----:B------:R-:W2:Y:S04]  /*15b00*/  LDG.E.CONSTANT R121, desc[UR4][R76.64] ;  /* 0x000000044c797981 */ /* 0x000ea8000c1e9900 */
[----:B------:R-:W4:Y:S04]  /*15b10*/  LDG.E.CONSTANT R117, desc[UR6][R76.64+0x4] ;  /* 0x000004064c757981 */ /* 0x000f28000c1e9900 */
[----:B------:R0:W2:Y:S01]  /*15b20*/  LDG.E.CONSTANT R123, desc[UR8][R76.64+0x8] ;  /* 0x000008084c7b7981 */ /* 0x0000a2000c1e9900 */
[----:B---3--:R-:W-:-:S04]  /*15b30*/  I2FP.F32.U32 R93, R93 ;  /* 0x0000005d005d7245 */ /* 0x008fc80000201000 */
[----:B------:R-:W1:Y:S01]  /*15b40*/  F2I.TRUNC.NTZ R78, R93 ;  /* 0x0000005d004e7305 */ /* 0x000e62000020f100 */
[----:B-----5:R-:W-:-:S07]  /*15b50*/  I2FP.F32.U32 R115, R115 ;  /* 0x0000007300737245 */ /* 0x020fce0000201000 */
[----:B------:R-:W3:Y:S01]  /*15b60*/  F2I.TRUNC.NTZ R118, R115 ;  /* 0x0000007300767305 */ /* 0x000ee2000020f100 */
[----:B------:R-:W-:Y:S02]  /*15b70*/  I2FP.F32.U32 R120, R120 ;  /* 0x0000007800787245 */ /* 0x000fe40000201000 */
[----:B------:R-:W-:-:S05]  /*15b80*/  I2FP.F32.U32 R122, R122 ;  /* 0x0000007a007a7245 */ /* 0x000fca0000201000 */
[----:B------:R-:W5:Y:S01]  /*15b90*/  F2I.TRUNC.NTZ R94, R120 ;  /* 0x00000078005e7305 */ /* 0x000f62000020f100 */
[----:B-1----:R-:W-:-:S07]  /*15ba0*/  IADD3 R92, PT, PT, R119, R78, RZ ;  /* 0x0000004e775c7210 */ /* 0x002fce0007ffe0ff */
[----:B------:R-:W1:Y:S01]  /*15bb0*/  F2I.TRUNC.NTZ R122, R122 ;  /* 0x0000007a007a7305 */ /* 0x000e62000020f100 */
[----:B------:R-:W-:Y:S02]  /*15bc0*/  LOP3.LUT R78, R92, 0xff, RZ, 0xc0, !PT ;  /* 0x000000ff5c4e7812 */ /* 0x000fe400078ec0ff */
[----:B---3--:R-:W-:Y:S02]  /*15bd0*/  IADD3 R93, PT, PT, R119, R118, RZ ;  /* 0x00000076775d7210 */ /* 0x008fe40007ffe0ff */
[----:B------:R-:W-:Y:S02]  /*15be0*/  IADD3 R124, PT, PT, R1, R78, RZ ;  /* 0x0000004e017c7210 */ /* 0x000fe40007ffe0ff */
[----:B------:R-:W-:Y:S01]  /*15bf0*/  LOP3.LUT R78, R93, 0xff, RZ, 0xc0, !PT ;  /* 0x000000ff5d4e7812 */ /* 0x000fe200078ec0ff */
[C---:B-----5:R-:W-:Y:S01]  /*15c00*/  IMAD.IADD R94, R119.reuse, 0x1, R94 ;  /* 0x00000001775e7824 */ /* 0x060fe200078e025e */
[----:B------:R-:W-:Y:S01]  /*15c10*/  I2FP.F32.U32 R115, R89 ;  /* 0x0000005900737245 */ /* 0x000fe20000201000 */
[----:B------:R-:W3:Y:S01]  /*15c20*/  LDL.U8 R118, [R124+0x860] ;  /* 0x000860007c767983 */ /* 0x000ee20000100000 */
[----:B-1----:R-:W-:-:S02]  /*15c30*/  IADD3 R89, PT, PT, R119, R122, RZ ;  /* 0x0000007a77597210 */ /* 0x002fc40007ffe0ff */
[----:B------:R-:W-:Y:S02]  /*15c40*/  IADD3 R122, PT, PT, R1, R78, RZ ;  /* 0x0000004e017a7210 */ /* 0x000fe40007ffe0ff */
[----:B0-----:R-:W-:-:S04]  /*15c50*/  LOP3.LUT R76, R94, 0xff, RZ, 0xc0, !PT ;  /* 0x000000ff5e4c7812 */ /* 0x001fc800078ec0ff */
[----:B------:R-:W5:Y:S01]  /*15c60*/  LDL.U8 R122, [R122+0x860] ;  /* 0x000860007a7a7983 */ /* 0x000f620000100000 */
[----:B------:R-:W-:Y:S01]  /*15c70*/  IMAD.IADD R120, R1, 0x1, R76 ;  /* 0x0000000101787824 */ /* 0x000fe200078e024c */
[----:B------:R-:W-:-:S05]  /*15c80*/  LOP3.LUT R78, R89, 0xff, RZ, 0xc0, !PT ;  /* 0x000000ff594e7812 */ /* 0x000fca00078ec0ff */
[----:B------:R-:W5:Y:S01]  /*15c90*/  LDL.U8 R120, [R120+0x860] ;  /* 0x0008600078787983 */ /* 0x000f620000100000 */
[----:B------:R-:W-:-:S05]  /*15ca0*/  IADD3 R78, PT, PT, R1, R78, RZ ;  /* 0x0000004e014e7210 */ /* 0x000fca0007ffe0ff */
[----:B------:R-:W5:Y:S01]  /*15cb0*/  LDL.U8 R125, [R78+0x860] ;  /* 0x000860004e7d7983 */ /* 0x000f620000100000 */
[----:B------:R-:W0:Y:S01]  /*15cc0*/  F2I.U32.TRUNC.NTZ R115, R115 ;  /* 0x0000007300737305 */ /* 0x000e22000020f000 */
[----:B------:R-:W-:Y:S01]  /*15cd0*/  FFMA R82, R112, 32, R109 ;  /* 0x4200000070527823 */ /* 0x000fe2000000006d */
[----:B0-----:R-:W-:Y:S01]  /*15ce0*/  LOP3.LUT R77, R115, 0xf, RZ, 0xc0, !PT ;  /* 0x0000000f734d7812 */ /* 0x001fe200078ec0ff */
[----:B------:R-:W-:Y:S01]  /*15cf0*/  FADD R110, -R79, R110 ;  /* 0x0000006e4f6e7221 */ /* 0x000fe20000000100 */
[----:B------:R0:W5:Y:S03]  /*15d00*/  LDG.E.CONSTANT R115, desc[UR8][R80.64] ;  /* 0x0000000850737981 */ /* 0x000166000c1e9900 */
[----:B------:R-:W-:-:S05]  /*15d10*/  IMAD.WIDE.U32 R76, R77, 0xc, R86 ;  /* 0x0000000c4d4c7825 */ /* 0x000fca00078e0056 */
[----:B------:R-:W5:Y:S01]  /*15d20*/  LDG.E.CONSTANT R119, desc[UR4][R76.64+0x8] ;  /* 0x000008044c777981 */ /* 0x000f62000c1e9900 */
[----:B------:R-:W-:Y:S01]  /*15d30*/  FFMA R79, R70, R110, R79 ;  /* 0x0000006e464f7223 */ /* 0x000fe2000000004f */
[----:B--2---:R-:W-:Y:S01]  /*15d40*/  FMUL R123, R116, R123 ;  /* 0x0000007b747b7220 */ /* 0x004fe20000400000 */
[----:B------:R4:W-:Y:S01]  /*15d50*/  F2F.F32.F64 R90, R90 ;  /* 0x0000005a005a7310 */ /* 0x0009e20000301000 */
[----:B------:R-:W2:Y:S01]  /*15d60*/  LDG.E.CONSTANT R110, desc[UR4][R76.64] ;  /* 0x000000044c6e7981 */ /* 0x000ea2000c1e9900 */
[----:B------:R-:W-:Y:S01]  /*15d70*/  FADD R79, -R88, R79 ;  /* 0x0000004f584f7221 */ /* 0x000fe20000000100 */
[----:B------:R-:W-:-:S03]  /*15d80*/  FFMA R111, R114, R83, R111 ;  /* 0x00000053726f7223 */ /* 0x000fc6000000006f */
[----:B------:R-:W-:Y:S01]  /*15d90*/  FFMA R88, R39, R79, R88 ;  /* 0x0000004f27587223 */ /* 0x000fe20000000058 */
[----:B----4-:R-:W-:Y:S02]  /*15da0*/  FFMA R91, R14, R117, R123 ;  /* 0x000000750e5b7223 */ /* 0x010fe4000000007b */
[----:B------:R1:W4:Y:S02]  /*15db0*/  LDG.E.CONSTANT R117, desc[UR6][R76.64+0x4] ;  /* 0x000004064c757981 */ /* 0x000324000c1e9900 */
[----:B------:R-:W-:Y:S01]  /*15dc0*/  FFMA R91, R114, R121, R91 ;  /* 0x00000079725b7223 */ /* 0x000fe2000000005b */
[----:B------:R-:W-:Y:S01]  /*15dd0*/  FFMA R114, R106, 0.001953125, R19 ;  /* 0x3b0000006a727823 */ /* 0x000fe20000000013 */
[----:B------:R-:W-:Y:S01]  /*15de0*/  FFMA R82, R113, 64, R82 ;  /* 0x4280000071527823 */ /* 0x000fe20000000052 */
[----:B---3--:R-:W-:Y:S02]  /*15df0*/  I2FP.F32.U32 R118, R118 ;  /* 0x0000007600767245 */ /* 0x008fe40000201000 */
[----:B-----5:R-:W-:-:S06]  /*15e00*/  I2FP.F32.U32 R109, R122 ;  /* 0x0000007a006d7245 */ /* 0x020fcc0000201000 */
[----:B------:R-:W0:Y:S01]  /*15e10*/  F2I.U32.TRUNC.NTZ R109, R109 ;  /* 0x0000006d006d7305 */ /* 0x000e22000020f000 */
[----:B------:R-:W-:-:S07]  /*15e20*/  I2FP.F32.U32 R120, R120 ;  /* 0x0000007800787245 */ /* 0x000fce0000201000 */
[----:B------:R-:W3:Y:S01]  /*15e30*/  F2I.U32.TRUNC.NTZ R118, R118 ;  /* 0x0000007600767305 */ /* 0x000ee2000020f000 */
[----:B------:R-:W-:-:S07]  /*15e40*/  I2FP.F32.U32 R125, R125 ;  /* 0x0000007d007d7245 */ /* 0x000fce0000201000 */
[----:B------:R-:W1:Y:S01]  /*15e50*/  F2I.U32.TRUNC.NTZ R120, R120 ;  /* 0x0000007800787305 */ /* 0x000e62000020f000 */
[----:B0-----:R-:W-:-:S05]  /*15e60*/  LOP3.LUT R81, R109, 0xf, RZ, 0xc0, !PT ;  /* 0x0000000f6d517812 */ /* 0x001fca00078ec0ff */
[----:B------:R-:W-:Y:S02]  /*15e70*/  IMAD.WIDE.U32 R80, R81, 0xc, R86 ;  /* 0x0000000c51507825 */ /* 0x000fe400078e0056 */
[----:B------:R-:W0:Y:S01]  /*15e80*/  F2I.U32.TRUNC.NTZ R125, R125 ;  /* 0x0000007d007d7305 */ /* 0x000e22000020f000 */
[----:B---3--:R-:W-:Y:S02]  /*15e90*/  LOP3.LUT R79, R118, 0xf, RZ, 0xc0, !PT ;  /* 0x0000000f764f7812 */ /* 0x008fe400078ec0ff */
[----:B------:R-:W3:Y:S01]  /*15ea0*/  LDG.E.CONSTANT R109, desc[UR4][R80.64] ;  /* 0x00000004506d7981 */ /* 0x000ee2000c1e9900 */
[----:B-1----:R-:W-:-:S03]  /*15eb0*/  LOP3.LUT R77, R120, 0xf, RZ, 0xc0, !PT ;  /* 0x0000000f784d7812 */ /* 0x002fc600078ec0ff */
[----:B------:R-:W5:Y:S01]  /*15ec0*/  LDG.E.CONSTANT R106, desc[UR6][R80.64+0x4] ;  /* 0x00000406506a7981 */ /* 0x000f62000c1e9900 */
[----:B------:R-:W-:-:S03]  /*15ed0*/  IMAD.WIDE.U32 R78, R79, 0xc, R86 ;  /* 0x0000000c4f4e7825 */ /* 0x000fc600078e0056 */
[----:B------:R1:W3:Y:S04]  /*15ee0*/  LDG.E.CONSTANT R120, desc[UR8][R80.64+0x8] ;  /* 0x0000080850787981 */ /* 0x0002e8000c1e9900 */
[----:B------:R-:W2:Y:S04]  /*15ef0*/  LDG.E.CONSTANT R121, desc[UR4][R78.64] ;  /* 0x000000044e797981 */ /* 0x000ea8000c1e9900 */
[----:B------:R-:W4:Y:S01]  /*15f00*/  LDG.E.CONSTANT R124, desc[UR6][R78.64+0x4] ;  /* 0x000004064e7c7981 */ /* 0x000f22000c1e9900 */
[----:B-1----:R-:W-:-:S03]  /*15f10*/  LOP3.LUT R80, R104, 0xff, RZ, 0xc0, !PT ;  /* 0x000000ff68507812 */ /* 0x002fc600078ec0ff */
[----:B------:R0:W5:Y:S02]  /*15f20*/  LDG.E.CONSTANT R128, desc[UR8][R78.64+0x8] ;  /* 0x000008084e807981 */ /* 0x000164000c1e9900 */
[----:B------:R-:W-:-:S05]  /*15f30*/  IMAD.IADD R81, R1, 0x1, R80 ;  /* 0x0000000101517824 */ /* 0x000fca00078e0250 */
[----:B------:R-:W3:Y:S01]  /*15f40*/  LDL.U8 R80, [R81+0x96c] ;  /* 0x00096c0051507983 */ /* 0x000ee20000100000 */
[----:B0-----:R-:W-:-:S05]  /*15f50*/  LOP3.LUT R79, R125, 0xf, RZ, 0xc0, !PT ;  /* 0x0000000f7d4f7812 */ /* 0x001fca00078ec0ff */
[----:B------:R-:W-:-:S05]  /*15f60*/  IMAD.WIDE.U32 R78, R79, 0xc, R86 ;  /* 0x0000000c4f4e7825 */ /* 0x000fca00078e0056 */
[----:B------:R-:W2:Y:S04]  /*15f70*/  LDG.E.CONSTANT R112, desc[UR10][R78.64] ;  /* 0x0000000a4e707981 */ /* 0x000ea8000c1e9900 */
[----:B------:R-:W2:Y:S04]  /*15f80*/  LDG.E.CONSTANT R113, desc[UR12][R78.64+0x4] ;  /* 0x0000040c4e717981 */ /* 0x000ea8000c1e9900 */
[----:B------:R0:W2:Y:S02]  /*15f90*/  LDG.E.CONSTANT R118, desc[UR14][R78.64+0x8] ;  /* 0x0000080e4e767981 */ /* 0x0000a4000c1e9900 */
[----:B0-----:R-:W-:-:S04]  /*15fa0*/  IADD3 R78, PT, PT, R104, 0x1, RZ ;  /* 0x00000001684e7810 */ /* 0x001fc80007ffe0ff */
[----:B------:R-:W-:-:S04]  /*15fb0*/  LOP3.LUT R78, R78, 0xff, RZ, 0xc0, !PT ;  /* 0x000000ff4e4e7812 */ /* 0x000fc800078ec0ff */
[----:B------:R-:W-:-:S06]  /*15fc0*/  IADD3 R79, PT, PT, R1, R78, RZ ;  /* 0x0000004e014f7210 */ /* 0x000fcc0007ffe0ff */
[----:B------:R-:W4:Y:S01]  /*15fd0*/  LDL.U8 R79, [R79+0x96c] ;  /* 0x00096c004f4f7983 */ /* 0x000f220000100000 */
[----:B------:R-:W0:Y:S01]  /*15fe0*/  FRND.FLOOR R83, R114 ;  /* 0x0000007200537307 */ /* 0x000e220000205000 */
[----:B------:R-:W-:-:S04]  /*15ff0*/  IMAD.WIDE.U32 R76, R77, 0xc, R86 ;  /* 0x0000000c4d4c7825 */ /* 0x000fc800078e0056 */
[----:B------:R-:W-:Y:S02]  /*16000*/  FMUL R119, R116, R119 ;  /* 0x0000007774777220 */ /* 0x000fe40000400000 */
[----:B------:R-:W2:Y:S04]  /*16010*/  LDG.E.CONSTANT R116, desc[UR10][R76.64] ;  /* 0x0000000a4c747981 */ /* 0x000ea8000c1e9900 */
[----:B------:R-:W2:Y:S04]  /*16020*/  LDG.E.CONSTANT R122, desc[UR12][R76.64+0x4] ;  /* 0x0000040c4c7a7981 */ /* 0x000ea8000c1e9900 */
[----:B------:R1:W2:Y:S01]  /*16030*/  LDG.E.CONSTANT R126, desc[UR14][R76.64+0x8] ;  /* 0x0000080e4c7e7981 */ /* 0x0002a2000c1e9900 */
[----:B0-----:R-:W-:-:S04]  /*16040*/  FADD R83, R114, -R83 ;  /* 0x8000005372537221 */ /* 0x001fc80000000000 */
[----:B-1----:R-:W0:Y:S02]  /*16050*/  F2F.F64.F32 R76, R83 ;  /* 0x00000053004c7310 */ /* 0x002e240000201800 */
[----:B0-----:R-:W-:-:S08]  /*16060*/  DFMA R84, R76, R84, -15 ;  /* 0xc02e00004c54742b */ /* 0x001fd00000000054 */
[----:B------:R-:W-:Y:S01]  /*16070*/  DFMA R84, R76, R84, 10 ;  /* 0x402400004c54742b */ /* 0x000fe20000000054 */
[----:B------:R-:W-:-:S04]  /*16080*/  FMUL R76, R83, R83 ;  /* 0x00000053534c7220 */ /* 0x000fc80000400000 */
[----:B------:R-:W-:-:S04]  /*16090*/  FMUL R123, R83, R76 ;  /* 0x0000004c537b7220 */ /* 0x000fc80000400000 */
[----:B------:R-:W0:Y:S01]  /*160a0*/  F2F.F64.F32 R76, R123 ;  /* 0x0000007b004c7310 */ /* 0x000e220000201800 */
[----:B------:R-:W-:Y:S01]  /*160b0*/  VIADD R78, R92, 0x1 ;  /* 0x000000015c4e7836 */ /* 0x000fe20000000000 */
[----:B------:R-:W-:Y:S01]  /*160c0*/  IADD3 R94, PT, PT, R94, 0x1, RZ ;  /* 0x000000015e5e7810 */ /* 0x000fe20007ffe0ff */
[----:B------:R-:W-:-:S03]  /*160d0*/  VIADD R93, R93, 0x1 ;  /* 0x000000015d5d7836 */ /* 0x000fc60000000000 */
[----:B------:R-:W-:Y:S01]  /*160e0*/  LOP3.LUT R78, R78, 0xff, RZ, 0xc0, !PT ;  /* 0x000000ff4e4e7812 */ /* 0x000fe200078ec0ff */
[----:B0-----:R-:W-:-:S03]  /*160f0*/  DMUL R76, R76, R84 ;  /* 0x000000544c4c7228 */ /* 0x001fc60000000000 */
[C---:B------:R-:W-:Y:S02]  /*16100*/  IADD3 R123, PT, PT, R1.reuse, R78, RZ ;  /* 0x0000004e017b7210 */ /* 0x040fe40007ffe0ff */
[----:B------:R-:W-:Y:S01]  /*16110*/  LOP3.LUT R78, R94, 0xff, RZ, 0xc0, !PT ;  /* 0x000000ff5e4e7812 */ /* 0x000fe200078ec0ff */
[----:B------:R0:W1:Y:S03]  /*16120*/  F2F.F32.F64 R84, R76 ;  /* 0x0000004c00547310 */ /* 0x0000660000301000 */
[----:B------:R-:W-:Y:S01]  /*16130*/  IADD3 R125, PT, PT, R1, R78, RZ ;  /* 0x0000004e017d7210 */ /* 0x000fe20007ffe0ff */
[----:B------:R-:W2:Y:S05]  /*16140*/  LDL.U8 R123, [R123+0x860] ;  /* 0x000860007b7b7983 */ /* 0x000eaa0000100000 */
[----:B------:R-:W2:Y:S01]  /*16150*/  LDL.U8 R125, [R125+0x860] ;  /* 0x000860007d7d7983 */ /* 0x000ea20000100000 */
[----:B0-----:R-:W-:-:S04]  /*16160*/  LOP3.LUT R76, R93, 0xff, RZ, 0xc0, !PT ;  /* 0x000000ff5d4c7812 */ /* 0x001fc800078ec0ff */
[----:B------:R-:W-:-:S06]  /*16170*/  IADD3 R78, PT, PT, R1, R76, RZ ;  /* 0x0000004c014e7210 */ /* 0x000fcc0007ffe0ff */
[----:B------:R-:W2:Y:S01]  /*16180*/  LDL.U8 R78, [R78+0x860] ;  /* 0x000860004e4e7983 */ /* 0x000ea20000100000 */
[----:B---3--:R-:W-:-:S06]  /*16190*/  I2FP.F32.U32 R80, R80 ;  /* 0x0000005000507245 */ /* 0x008fcc0000201000 */
[----:B------:R-:W0:Y:S02]  /*161a0*/  F2I.TRUNC.NTZ R80, R80 ;  /* 0x0000005000507305 */ /* 0x000e24000020f100 */
[----:B0-----:R-:W-:-:S05]  /*161b0*/  IMAD.IADD R77, R51, 0x1, R80 ;  /* 0x00000001334d7824 */ /* 0x001fca00078e0250 */
[C---:B------:R-:W-:Y:S02]  /*161c0*/  LOP3.LUT R76, R77.reuse, 0xff, RZ, 0xc0, !PT ;  /* 0x000000ff4d4c7812 */ /* 0x040fe400078ec0ff */
[----:B------:R-:W-:Y:S02]  /*161d0*/  IADD3 R77, PT, PT, R77, 0x1, RZ ;  /* 0x000000014d4d7810 */ /* 0x000fe40007ffe0ff */
[----:B----4-:R-:W-:Y:S02]  /*161e0*/  I2FP.F32.U32 R80, R79 ;  /* 0x0000004f00507245 */ /* 0x010fe40000201000 */
[----:B------:R-:W-:-:S04]  /*161f0*/  IADD3 R79, PT, PT, R1, R76, RZ ;  /* 0x0000004c014f7210 */ /* 0x000fc80007ffe0ff */
[----:B------:R-:W0:Y:S01]  /*16200*/  F2I.TRUNC.NTZ R80, R80 ;  /* 0x0000005000507305 */ /* 0x000e22000020f100 */
[----:B------:R-:W-:Y:S01]  /*16210*/  LOP3.LUT R76, R77, 0xff, RZ, 0xc0, !PT ;  /* 0x000000ff4d4c7812 */ /* 0x000fe200078ec0ff */
[----:B------:R-:W3:Y:S04]  /*16220*/  LDL.U8 R79, [R79+0x96c] ;  /* 0x00096c004f4f7983 */ /* 0x000ee80000100000 */
[----:B------:R-:W-:Y:S01]  /*16230*/  IMAD.IADD R77, R1, 0x1, R76 ;  /* 0x00000001014d7824 */ /* 0x000fe200078e024c */
[----:B------:R-:W-:-:S04]  /*16240*/  IADD3 R76, PT, PT, R89, 0x1, RZ ;  /* 0x00000001594c7810 */ /* 0x000fc80007ffe0ff */
[----:B------:R-:W-:Y:S01]  /*16250*/  LOP3.LUT R76, R76, 0xff, RZ, 0xc0, !PT ;  /* 0x000000ff4c4c7812 */ /* 0x000fe200078ec0ff */
[----:B------:R-:W4:Y:S01]  /*16260*/  LDL.U8 R77, [R77+0x96c] ;  /* 0x00096c004d4d7983 */ /* 0x000f220000100000 */
[----:B0-----:R-:W-:Y:S02]  /*16270*/  IMAD.IADD R81, R51, 0x1, R80 ;  /* 0x0000000133517824 */ /* 0x001fe400078e0250 */
[----:B------:R-:W-:-:S03]  /*16280*/  IADD3 R94, PT, PT, R1, R76, RZ ;  /* 0x0000004c015e7210 */ /* 0x000fc60007ffe0ff */
[C---:B------:R-:W-:Y:S02]  /*16290*/  LOP3.LUT R76, R81.reuse, 0xff, RZ, 0xc0, !PT ;  /* 0x000000ff514c7812 */ /* 0x040fe400078ec0ff */
[----:B------:R-:W-:Y:S01]  /*162a0*/  IADD3 R81, PT, PT, R81, 0x1, RZ ;  /* 0x0000000151517810 */ /* 0x000fe20007ffe0ff */
[----:B------:R-:W4:Y:S01]  /*162b0*/  LDL.U8 R94, [R94+0x860] ;  /* 0x000860005e5e7983 */ /* 0x000f220000100000 */
[----:B------:R-:W-:Y:S02]  /*162c0*/  IADD3 R93, PT, PT, R1, R76, RZ ;  /* 0x0000004c015d7210 */ /* 0x000fe40007ffe0ff */
[----:B------:R-:W-:-:S04]  /*162d0*/  LOP3.LUT R76, R81, 0xff, RZ, 0xc0, !PT ;  /* 0x000000ff514c7812 */ /* 0x000fc800078ec0ff */
[----:B------:R-:W4:Y:S01]  /*162e0*/  LDL.U8 R93, [R93+0x96c] ;  /* 0x00096c005d5d7983 */ /* 0x000f220000100000 */
[----:B------:R-:W-:-:S06]  /*162f0*/  IMAD.IADD R80, R1, 0x1, R76 ;  /* 0x0000000101507824 */ /* 0x000fcc00078e024c */
[----:B------:R-:W4:Y:S01]  /*16300*/  LDL.U8 R80, [R80+0x96c] ;  /* 0x00096c0050507983 */ /* 0x000f220000100000 */
[C---:B-----5:R-:W-:Y:S01]  /*16310*/  FMUL R128, R107.reuse, R128 ;  /* 0x000000806b807220 */ /* 0x060fe20000400000 */
[----:B--2---:R-:W-:-:S03]  /*16320*/  FMUL R89, R107, R126 ;  /* 0x0000007e6b597220 */ /* 0x004fc60000400000 */
[C---:B------:R-:W-:Y:S01]  /*16330*/  FFMA R81, R17.reuse, R124, R128 ;  /* 0x0000007c11517223 */ /* 0x040fe20000000080 */
[----:B------:R-:W-:-:S03]  /*16340*/  FFMA R89, R17, R122, R89 ;  /* 0x0000007a11597223 */ /* 0x000fc60000000059 */
[C---:B------:R-:W-:Y:S01]  /*16350*/  FFMA R76, R68.reuse, R121, R81 ;  /* 0x00000079444c7223 */ /* 0x040fe20000000051 */
[----:B------:R-:W-:Y:S01]  /*16360*/  FADD R81, R68, -1 ;  /* 0xbf80000044517421 */ /* 0x000fe20000000000 */
[----:B------:R-:W-:-:S03]  /*16370*/  FFMA R92, R14, R117, R119 ;  /* 0x000000750e5c7223 */ /* 0x000fc60000000077 */
[----:B------:R-:W-:Y:S01]  /*16380*/  FFMA R89, R116, R81, R89 ;  /* 0x0000005174597223 */ /* 0x000fe20000000059 */
[C---:B------:R-:W-:Y:S01]  /*16390*/  FFMA R85, R67.reuse, R110, R92 ;  /* 0x0000006e43557223 */ /* 0x040fe2000000005c */
[----:B------:R-:W-:Y:S02]  /*163a0*/  FFMA R108, R67, R115, R108 ;  /* 0x00000073436c7223 */ /* 0x000fe4000000006c */
[----:B------:R-:W-:Y:S01]  /*163b0*/  FADD R89, -R76, R89 ;  /* 0x000000594c597221 */ /* 0x000fe20000000100 */
[----:B------:R-:W-:Y:S01]  /*163c0*/  FADD R91, -R85, R91 ;  /* 0x0000005b555b7221 */ /* 0x000fe20000000100 */
[----:B------:R-:W-:Y:S02]  /*163d0*/  FADD R111, -R108, R111 ;  /* 0x0000006f6c6f7221 */ /* 0x000fe40000000100 */
[----:B------:R-:W-:Y:S01]  /*163e0*/  FFMA R89, R71, R89, R76 ;  /* 0x0000005947597223 */ /* 0x000fe2000000004c */
[C---:B------:R-:W-:Y:S01]  /*163f0*/  FFMA R92, R70.reuse, R91, R85 ;  /* 0x0000005b465c7223 */ /* 0x040fe20000000055 */
[----:B------:R-:W-:Y:S01]  /*16400*/  FFMA R85, R70, R111, R108 ;  /* 0x0000006f46557223 */ /* 0x000fe2000000006c */
[----:B------:R-:W-:-:S06]  /*16410*/  I2FP.F32.U32 R123, R123 ;  /* 0x0000007b007b7245 */ /* 0x000fcc0000201000 */
[----:B------:R-:W0:Y:S01]  /*16420*/  F2I.U32.TRUNC.NTZ R123, R123 ;  /* 0x0000007b007b7305 */ /* 0x000e22000020f000 */
[----:B------:R-:W-:Y:S01]  /*16430*/  I2FP.F32.U32 R125, R125 ;  /* 0x0000007d007d7245 */ /* 0x000fe20000201000 */
[----:B------:R-:W-:Y:S01]  /*16440*/  FMUL R111, R107, R120 ;  /* 0x000000786b6f7220 */ /* 0x000fe20000400000 */
[----:B------:R-:W-:-:S05]  /*16450*/  I2FP.F32.U32 R76, R78 ;  /* 0x0000004e004c7245 */ /* 0x000fca0000201000 */
[----:B------:R-:W2:Y:S01]  /*16460*/  F2I.U32.TRUNC.NTZ R108, R76 ;  /* 0x0000004c006c7305 */ /* 0x000ea2000020f000 */
[----:B------:R-:W-:Y:S01]  /*16470*/  FADD R91, R17, -1 ;  /* 0xbf800000115b7421 */ /* 0x000fe20000000000 */
[----:B0-----:R-:W-:-:S06]  /*16480*/  LOP3.LUT R123, R123, 0xf, RZ, 0xc0, !PT ;  /* 0x0000000f7b7b7812 */ /* 0x001fcc00078ec0ff */
[----:B------:R-:W0:Y:S01]  /*16490*/  F2I.U32.TRUNC.NTZ R125, R125 ;  /* 0x0000007d007d7305 */ /* 0x000e22000020f000 */
[----:B------:R-:W-:-:S07]  /*164a0*/  FFMA R111, R106, R91, R111 ;  /* 0x0000005b6a6f7223 */ /* 0x000fce000000006f */
[----:B------:R-:W-:Y:S01]  /*164b0*/  F2I.FLOOR.NTZ R114, R114 ;  /* 0x0000007200727305 */ /* 0x000fe20000207100 */
[----:B------:R-:W-:Y:S01]  /*164c0*/  FFMA R106, R68, R109, R111 ;  /* 0x0000006d446a7223 */ /* 0x000fe2000000006f */
[----:B--2---:R-:W-:Y:S01]  /*164d0*/  LOP3.LUT R111, R108, 0xf, RZ, 0xc0, !PT ;  /* 0x0000000f6c6f7812 */ /* 0x004fe200078ec0ff */
[----:B------:R-:W-:-:S04]  /*164e0*/  FMUL R118, R107, R118 ;  /* 0x000000766b767220 */ /* 0x000fc80000400000 */
[----:B------:R-:W-:-:S04]  /*164f0*/  FFMA R118, R91, R113, R118 ;  /* 0x000000715b767223 */ /* 0x000fc80000000076 */
[----:B------:R-:W-:Y:S01]  /*16500*/  FFMA R113, R81, R112, R118 ;  /* 0x0000007051717223 */ /* 0x000fe20000000076 */
[----:B---3--:R-:W-:-:S04]  /*16510*/  I2FP.F32.U32 R110, R79 ;  /* 0x0000004f006e7245 */ /* 0x008fc80000201000 */
[----:B------:R2:W3:Y:S01]  /*16520*/  F2I.TRUNC.NTZ R121, R110 ;  /* 0x0000006e00797305 */ /* 0x0004e2000020f100 */
[----:B------:R-:W-:Y:S01]  /*16530*/  IMAD.WIDE.U32 R78, R123, 0xc, R86 ;  /* 0x0000000c7b4e7825 */ /* 0x000fe200078e0056 */
[----:B----4-:R-:W-:-:S04]  /*16540*/  I2FP.F32.U32 R115, R77 ;  /* 0x0000004d00737245 */ /* 0x010fc80000201000 */
[----:B------:R-:W4:Y:S01]  /*16550*/  LDG.E.CONSTANT R109, desc[UR4][R78.64] ;  /* 0x000000044e6d7981 */ /* 0x000f22000c1e9900 */
[----:B--2---:R-:W-:-:S03]  /*16560*/  I2FP.F32.U32 R110, R94 ;  /* 0x0000005e006e7245 */ /* 0x004fc60000201000 */
[----:B------:R-:W2:Y:S01]  /*16570*/  LDG.E.CONSTANT R116, desc[UR6][R78.64+0x4] ;  /* 0x000004064e747981 */ /* 0x000ea2000c1e9900 */
[----:B0-----:R-:W-:-:S03]  /*16580*/  LOP3.LUT R77, R125, 0xf, RZ, 0xc0, !PT ;  /* 0x0000000f7d4d7812 */ /* 0x001fc600078ec0ff */
[----:B------:R0:W5:Y:S01]  /*16590*/  LDG.E.CONSTANT R117, desc[UR8][R78.64+0x8] ;  /* 0x000008084e757981 */ /* 0x000162000c1e9900 */
[----:B------:R-:W1:Y:S01]  /*165a0*/  F2I.U32.TRUNC.NTZ R110, R110 ;  /* 0x0000006e006e7305 */ /* 0x000e62000020f000 */
[----:B------:R-:W-:Y:S01]  /*165b0*/  I2FP.F32.U32 R108, R93 ;  /* 0x0000005d006c7245 */ /* 0x000fe20000201000 */
[----:B------:R-:W-:Y:S01]  /*165c0*/  IMAD.WIDE.U32 R76, R77, 0xc, R86 ;  /* 0x0000000c4d4c7825 */ /* 0x000fe200078e0056 */
[----:B------:R-:W-:-:S03]  /*165d0*/  I2FP.F32.U32 R122, R80 ;  /* 0x00000050007a7245 */ /* 0x000fc60000201000 */
[----:B0-----:R-:W-:Y:S02]  /*165e0*/  IMAD.WIDE.U32 R78, R111, 0xc, R86 ;  /* 0x0000000c6f4e7825 */ /* 0x001fe400078e0056 */
[----:B------:R0:W1:Y:S01]  /*165f0*/  F2I.TRUNC.NTZ R123, R115 ;  /* 0x00000073007b7305 */ /* 0x000062000020f100 */
[----:B---3--:R-:W-:Y:S01]  /*16600*/  IADD3 R124, PT, PT, R114, R121, RZ ;  /* 0x00000079727c7210 */ /* 0x008fe20007ffe0ff */
[----:B------:R-:W3:Y:S04]  /*16610*/  LDG.E.CONSTANT R112, desc[UR10][R76.64] ;  /* 0x0000000a4c707981 */ /* 0x000ee8000c1e9900 */
[----:B------:R-:W3:Y:S02]  /*16620*/  LDG.E.CONSTANT R120, desc[UR12][R76.64+0x4] ;  /* 0x0000040c4c787981 */ /* 0x000ee4000c1e9900 */
[----:B------:R-:W1:Y:S01]  /*16630*/  F2I.TRUNC.NTZ R111, R108 ;  /* 0x0000006c006f7305 */ /* 0x000e62000020f100 */
[----:B------:R-:W-:Y:S01]  /*16640*/  LOP3.LUT R80, R124, 0xff, RZ, 0xc0, !PT ;  /* 0x000000ff7c507812 */ /* 0x000fe200078ec0ff */
[----:B------:R1:W3:Y:S06]  /*16650*/  LDG.E.CONSTANT R119, desc[UR14][R76.64+0x8] ;  /* 0x0000080e4c777981 */ /* 0x0002ec000c1e9900 */
[----:B------:R-:W1:Y:S01]  /*16660*/  F2I.TRUNC.NTZ R125, R122 ;  /* 0x0000007a007d7305 */ /* 0x000e62000020f100 */
[----:B------:R-:W-:Y:S01]  /*16670*/  IADD3 R126, PT, PT, R1, R80, RZ ;  /* 0x00000050017e7210 */ /* 0x000fe20007ffe0ff */
[----:B0-----:R-:W3:Y:S01]  /*16680*/  LDG.E.CONSTANT R115, desc[UR8][R78.64+0x8] ;  /* 0x000008084e737981 */ /* 0x001ee2000c1e9900 */
[----:B-1----:R-:W-:-:S02]  /*16690*/  LOP3.LUT R77, R110, 0xf, RZ, 0xc0, !PT ;  /* 0x0000000f6e4d7812 */ /* 0x002fc400078ec0ff */
[C---:B------:R-:W-:Y:S01]  /*166a0*/  IADD3 R123, PT, PT, R114.reuse, R123, RZ ;  /* 0x0000007b727b7210 */ /* 0x040fe20007ffe0ff */
[----:B------:R-:W-:Y:S01]  /*166b0*/  IMAD.IADD R111, R114, 0x1, R111 ;  /* 0x00000001726f7824 */ /* 0x000fe200078e026f */
[----:B------:R-:W3:Y:S01]  /*166c0*/  LDL.U8 R126, [R126+0x96c] ;  /* 0x00096c007e7e7983 */ /* 0x000ee20000100000 */
[----:B------:R-:W-:-:S03]  /*166d0*/  IMAD.WIDE.U32 R76, R77, 0xc, R86 ;  /* 0x0000000c4d4c7825 */ /* 0x000fc600078e0056 */
[----:B------:R-:W3:Y:S01]  /*166e0*/  LDG.E.CONSTANT R93, desc[UR4][R78.64] ;  /* 0x000000044e5d7981 */ /* 0x000ee2000c1e9900 */
[----:B------:R-:W-:-:S03]  /*166f0*/  IADD3 R114, PT, PT, R114, R125, RZ ;  /* 0x0000007d72727210 */ /* 0x000fc60007ffe0ff */
[----:B------:R-:W3:Y:S04]  /*16700*/  LDG.E.CONSTANT R80, desc[UR4][R76.64] ;  /* 0x000000044c507981 */ /* 0x000ee8000c1e9900 */
[----:B------:R-:W3:Y:S04]  /*16710*/  LDG.E.CONSTANT R118, desc[UR6][R76.64+0x4] ;  /* 0x000004064c767981 */ /* 0x000ee8000c1e9900 */
[----:B------:R0:W3:Y:S04]  /*16720*/  LDG.E.CONSTANT R121, desc[UR8][R76.64+0x8] ;  /* 0x000008084c797981 */ /* 0x0000e8000c1e9900 */
[----:B------:R1:W3:Y:S01]  /*16730*/  LDG.E.CONSTANT R94, desc[UR6][R78.64+0x4] ;  /* 0x000004064e5e7981 */ /* 0x0002e2000c1e9900 */
[----:B0-----:R-:W-:-:S02]  /*16740*/  LOP3.LUT R76, R114, 0xff, RZ, 0xc0, !PT ;  /* 0x000000ff724c7812 */ /* 0x001fc400078ec0ff */
[----:B-1----:R-:W-:Y:S02]  /*16750*/  LOP3.LUT R78, R111, 0xff, RZ, 0xc0, !PT ;  /* 0x000000ff6f4e7812 */ /* 0x002fe400078ec0ff */
[C---:B------:R-:W-:Y:S01]  /*16760*/  IADD3 R79, PT, PT, R1.reuse, R76, RZ ;  /* 0x0000004c014f7210 */ /* 0x040fe20007ffe0ff */
[----:B------:R-:W-:Y:S02]  /*16770*/  VIADD R76, R124, 0x1 ;  /* 0x000000017c4c7836 */ /* 0x000fe40000000000 */
[----:B------:R-:W-:Y:S01]  /*16780*/  IMAD.IADD R122, R1, 0x1, R78 ;  /* 0x00000001017a7824 */ /* 0x000fe200078e024e */
[----:B------:R-:W-:Y:S02]  /*16790*/  LOP3.LUT R78, R123, 0xff, RZ, 0xc0, !PT ;  /* 0x000000ff7b4e7812 */ /* 0x000fe400078ec0ff */
[----:B------:R-:W3:Y:S01]  /*167a0*/  LDL.U8 R79, [R79+0x96c] ;  /* 0x00096c004f4f7983 */ /* 0x000ee20000100000 */
[----:B------:R-:W-:Y:S02]  /*167b0*/  LOP3.LUT R76, R76, 0xff, RZ, 0xc0, !PT ;  /* 0x000000ff4c4c7812 */ /* 0x000fe400078ec0ff */
[C---:B------:R-:W-:Y:S01]  /*167c0*/  IADD3 R125, PT, PT, R1.reuse, R78, RZ ;  /* 0x0000004e017d7210 */ /* 0x040fe20007ffe0ff */
[----:B------:R-:W3:Y:S01]  /*167d0*/  LDL.U8 R122, [R122+0x96c] ;  /* 0x00096c007a7a7983 */ /* 0x000ee20000100000 */
[----:B------:R-:W-:-:S02]  /*167e0*/  IADD3 R78, PT, PT, R1, R76, RZ ;  /* 0x0000004c014e7210 */ /* 0x000fc40007ffe0ff */
[----:B------:R-:W-:Y:S01]  /*167f0*/  IADD3 R76, PT, PT, R111, 0x1, RZ ;  /* 0x000000016f4c7810 */ /* 0x000fe20007ffe0ff */
[----:B------:R-:W-:Y:S01]  /*16800*/  VIADD R123, R123, 0x1 ;  /* 0x000000017b7b7836 */ /* 0x000fe20000000000 */
[----:B------:R-:W-:Y:S01]  /*16810*/  IADD3 R114, PT, PT, R114, 0x1, RZ ;  /* 0x0000000172727810 */ /* 0x000fe20007ffe0ff */
[----:B------:R-:W3:Y:S01]  /*16820*/  LDL.U8 R125, [R125+0x96c] ;  /* 0x00096c007d7d7983 */ /* 0x000ee20000100000 */
[----:B------:R-:W-:-:S03]  /*16830*/  LOP3.LUT R76, R76, 0xff, RZ, 0xc0, !PT ;  /* 0x000000ff4c4c7812 */ /* 0x000fc600078ec0ff */
[----:B------:R-:W3:Y:S01]  /*16840*/  LDL.U8 R78, [R78+0x96c] ;  /* 0x00096c004e4e7983 */ /* 0x000ee20000100000 */
[----:B------:R-:W-:Y:S02]  /*16850*/  IADD3 R110, PT, PT, R1, R76, RZ ;  /* 0x0000004c016e7210 */ /* 0x000fe40007ffe0ff */
[----:B------:R-:W-:-:S04]  /*16860*/  LOP3.LUT R76, R123, 0xff, RZ, 0xc0, !PT ;  /* 0x000000ff7b4c7812 */ /* 0x000fc800078ec0ff */
[----:B------:R-:W3:Y:S01]  /*16870*/  LDL.U8 R110, [R110+0x96c] ;  /* 0x00096c006e6e7983 */ /* 0x000ee20000100000 */
[----:B------:R-:W-:Y:S01]  /*16880*/  IMAD.IADD R111, R1, 0x1, R76 ;  /* 0x00000001016f7824 */ /* 0x000fe200078e024c */
[----:B------:R-:W-:-:S04]  /*16890*/  LOP3.LUT R76, R114, 0xff, RZ, 0xc0, !PT ;  /* 0x000000ff724c7812 */ /* 0x000fc800078ec0ff */
[----:B------:R-:W-:Y:S01]  /*168a0*/  IADD3 R108, PT, PT, R1, R76, RZ ;  /* 0x0000004c016c7210 */ /* 0x000fe20007ffe0ff */
[----:B------:R-:W3:Y:S05]  /*168b0*/  LDL.U8 R111, [R111+0x96c] ;  /* 0x00096c006f6f7983 */ /* 0x000eea0000100000 */
[----:B------:R-:W3:Y:S01]  /*168c0*/  LDL.U8 R108, [R108+0x96c] ;  /* 0x00096c006c6c7983 */ /* 0x000ee20000100000 */
[----:B------:R-:W-:Y:S01]  /*168d0*/  FADD R113, -R106, R113 ;  /* 0x000000716a717221 */ /* 0x000fe20000000100 */
[----:B------:R-:W-:-:S03]  /*168e0*/  FADD R76, R107, -1 ;  /* 0xbf8000006b4c7421 */ /* 0x000fc60000000000 */
[----:B------:R-:W-:Y:S01]  /*168f0*/  FFMA R106, R71, R113, R106 ;  /* 0x00000071476a7223 */ /* 0x000fe2000000006a */
[----:B------:R-:W-:-:S03]  /*16900*/  FADD R85, -R92, R85 ;  /* 0x000000555c557221 */ /* 0x000fc60000000100 */
[----:B------:R-:W-:Y:S01]  /*16910*/  FADD R106, -R89, R106 ;  /* 0x0000006a596a7221 */ /* 0x000fe20000000100 */
[----:B------:R-:W-:-:S03]  /*16920*/  FFMA R85, R39, R85, R92 ;  /* 0x0000005527557223 */ /* 0x000fc6000000005c */
[----:B------:R-:W-:Y:S01]  /*16930*/  FFMA R89, R40, R106, R89 ;  /* 0x0000006a28597223 */ /* 0x000fe20000000059 */
[C---:B------:R-:W-:Y:S02]  /*16940*/  R2UR UR18, R74.reuse ;  /* 0x000000004a1272ca */ /* 0x040fe400000e0000 */
[C---:B------:R-:W-:Y:S02]  /*16950*/  R2UR UR19, R75.reuse ;  /* 0x000000004b1372ca */ /* 0x040fe400000e0000 */
[----:B------:R-:W-:Y:S02]  /*16960*/  R2UR UR20, R74 ;  /* 0x000000004a1472ca */ /* 0x000fe400000e0000 */
[----:B------:R-:W-:Y:S01]  /*16970*/  R2UR UR21, R75 ;  /* 0x000000004b1572ca */ /* 0x000fe200000e0000 */
[----:B-----5:R-:W-:-:S04]  /*16980*/  FMUL R114, R76, R117 ;  /* 0x000000754c727220 */ /* 0x020fc80000400000 */
[----:B--2---:R-:W-:-:S04]  /*16990*/  FFMA R77, R17, R116, R114 ;  /* 0x00000074114d7223 */ /* 0x004fc80000000072 */
[----:B----4-:R-:W-:Y:S01]  /*169a0*/  FFMA R92, R68, R109, R77 ;  /* 0x0000006d445c7223 */ /* 0x010fe2000000004d */
[----:B---3--:R-:W-:-:S04]  /*169b0*/  FMUL R119, R76, R119 ;  /* 0x000000774c777220 */ /* 0x008fc80000400000 */
[----:B------:R-:W-:Y:S01]  /*169c0*/  FFMA R120, R17, R120, R119 ;  /* 0x0000007811787223 */ /* 0x000fe20000000077 */
[----:B------:R-:W-:-:S03]  /*169d0*/  FMUL R106, R76, R115 ;  /* 0x000000734c6a7220 */ /* 0x000fc60000400000 */
[----:B------:R-:W-:Y:S01]  /*169e0*/  FFMA R77, R81, R112, R120 ;  /* 0x00000070514d7223 */ /* 0x000fe20000000078 */
[----:B------:R-:W-:-:S06]  /*169f0*/  I2FP.F32.U32 R126, R126 ;  /* 0x0000007e007e7245 */ /* 0x000fcc0000201000 */
[----:B------:R-:W0:Y:S01]  /*16a00*/  F2I.U32.TRUNC.NTZ R126, R126 ;  /* 0x0000007e007e7305 */ /* 0x000e22000020f000 */
[----:B------:R-:W-:Y:S01]  /*16a10*/  FMUL R121, R76, R121 ;  /* 0x000000794c797220 */ /* 0x000fe20000400000 */
[C---:B------:R-:W-:Y:S01]  /*16a20*/  FFMA R107, R91.reuse, R94, R106 ;  /* 0x0000005e5b6b7223 */ /* 0x040fe2000000006a */
[----:B------:R-:W-:Y:S02]  /*16a30*/  FADD R94, -R92, R77 ;  /* 0x0000004d5c5e7221 */ /* 0x000fe40000000100 */
[----:B------:R-:W-:Y:S02]  /*16a40*/  FFMA R118, R91, R118, R121 ;  /* 0x000000765b767223 */ /* 0x000fe40000000079 */
[----:B------:R-:W-:Y:S01]  /*16a50*/  FFMA R91, R71, R94, R92 ;  /* 0x0000005e475b7223 */ /* 0x000fe2000000005c */
[----:B------:R-:W-:Y:S01]  /*16a60*/  FFMA R92, R68, R93, R107 ;  /* 0x0000005d445c7223 */ /* 0x000fe2000000006b */
[----:B------:R-:W-:Y:S01]  /*16a70*/  FFMA R107, R81, R80, R118 ;  /* 0x00000050516b7223 */ /* 0x000fe20000000076 */
[----:B0-----:R-:W-:-:S02]  /*16a80*/  LOP3.LUT R109, R126, 0xf, RZ, 0xc0, !PT ;  /* 0x0000000f7e6d7812 */ /* 0x001fc400078ec0ff */
[----:B------:R-:W-:-:S04]  /*16a90*/  I2FP.F32.U32 R80, R79 ;  /* 0x0000004f00507245 */ /* 0x000fc80000201000 */
[----:B------:R-:W0:Y:S01]  /*16aa0*/  F2I.U32.TRUNC.NTZ R93, R80 ;  /* 0x00000050005d7305 */ /* 0x000e22000020f000 */
[----:B------:R-:W-:Y:S01]  /*16ab0*/  I2FP.F32.U32 R122, R122 ;  /* 0x0000007a007a7245 */ /* 0x000fe20000201000 */
[----:B------:R-:W-:Y:S01]  /*16ac0*/  IMAD.WIDE.U32 R76, R109, 0xc, R86 ;  /* 0x0000000c6d4c7825 */ /* 0x000fe200078e0056 */
[----:B------:R-:W-:-:S04]  /*16ad0*/  I2FP.F32.U32 R125, R125 ;  /* 0x0000007d007d7245 */ /* 0x000fc80000201000 */
[----:B------:R-:W2:Y:S01]  /*16ae0*/  LDG.E.CONSTANT R94, desc[UR4][R76.64] ;  /* 0x000000044c5e7981 */ /* 0x000ea2000c1e9900 */
[----:B------:R-:W1:Y:S01]  /*16af0*/  F2I.U32.TRUNC.NTZ R122, R122 ;  /* 0x0000007a007a7305 */ /* 0x000e62000020f000 */
[----:B------:R-:W-:Y:S02]  /*16b00*/  I2FP.F32.U32 R119, R78 ;  /* 0x0000004e00777245 */ /* 0x000fe40000201000 */
[----:B------:R-:W3:Y:S04]  /*16b10*/  LDG.E.CONSTANT R109, desc[UR6][R76.64+0x4] ;  /* 0x000004064c6d7981 */ /* 0x000ee8000c1e9900 */
[----:B------:R0:W4:Y:S01]  /*16b20*/  LDG.E.CONSTANT R106, desc[UR8][R76.64+0x8] ;  /* 0x000008084c6a7981 */ /* 0x000122000c1e9900 */
[----:B------:R-:W5:Y:S01]  /*16b30*/  F2I.U32.TRUNC.NTZ R125, R125 ;  /* 0x0000007d007d7305 */ /* 0x000f62000020f000 */
[----:B0-----:R-:W-:-:S07]  /*16b40*/  LOP3.LUT R77, R93, 0xf, RZ, 0xc0, !PT ;  /* 0x0000000f5d4d7812 */ /* 0x001fce00078ec0ff */
[----:B------:R-:W0:Y:S01]  /*16b50*/  F2I.U32.TRUNC.NTZ R119, R119 ;  /* 0x0000007700777305 */ /* 0x000e22000020f000 */
[----:B------:R-:W-:Y:S01]  /*16b60*/  IMAD.WIDE.U32 R76, R77, 0xc, R86 ;  /* 0x0000000c4d4c7825 */ /* 0x000fe200078e0056 */
[----:B------:R-:W-:Y:S02]  /*16b70*/  I2FP.F32.U32 R120, R110 ;  /* 0x0000006e00787245 */ /* 0x000fe40000201000 */
[----:B-1----:R-:W-:Y:S02]  /*16b80*/  LOP3.LUT R81, R122, 0xf, RZ, 0xc0, !PT ;  /* 0x0000000f7a517812 */ /* 0x002fe400078ec0ff */
[----:B------:R-:W2:Y:S01]  /*16b90*/  LDG.E.CONSTANT R117, desc[UR16][R76.64] ;  /* 0x000000104c757981 */ /* 0x000ea2000c1e9900 */
[----:B------:R-:W-:-:S03]  /*16ba0*/  I2FP.F32.U32 R121, R111 ;  /* 0x0000006f00797245 */ /* 0x000fc60000201000 */
[----:B------:R-:W2:Y:S04]  /*16bb0*/  LDG.E.CONSTANT R110, desc[UR18][R76.64+0x4] ;  /* 0x000004124c6e7981 */ /* 0x000ea8000c1e9900 */
[----:B------:R1:W2:Y:S01]  /*16bc0*/  LDG.E.CONSTANT R118, desc[UR20][R76.64+0x8] ;  /* 0x000008144c767981 */ /* 0x0002a2000c1e9900 */
[----:B------:R-:W-:Y:S01]  /*16bd0*/  IMAD.WIDE.U32 R80, R81, 0xc, R86 ;  /* 0x0000000c51507825 */ /* 0x000fe200078e0056 */
[----:B------:R-:W-:Y:S01]  /*16be0*/  F2I.U32.TRUNC.NTZ R120, R120 ;  /* 0x0000007800787305 */ /* 0x000fe2000020f000 */
[----:B-----5:R-:W-:-:S03]  /*16bf0*/  LOP3.LUT R79, R125, 0xf, RZ, 0xc0, !PT ;  /* 0x0000000f7d4f7812 */ /* 0x020fc600078ec0ff */
[----:B------:R-:W5:Y:S01]  /*16c00*/  LDG.E.CONSTANT R93, desc[UR4][R80.64] ;  /* 0x00000004505d7981 */ /* 0x000f62000c1e9900 */
[----:B-1----:R-:W-:-:S03]  /*16c10*/  I2FP.F32.U32 R76, R108 ;  /* 0x0000006c004c7245 */ /* 0x002fc60000201000 */
[----:B------:R-:W1:Y:S01]  /*16c20*/  F2I.U32.TRUNC.NTZ R123, R121 ;  /* 0x00000079007b7305 */ /* 0x000e62000020f000 */
[----:B------:R-:W5:Y:S04]  /*16c30*/  LDG.E.CONSTANT R113, desc[UR6][R80.64+0x4] ;  /* 0x0000040650717981 */ /* 0x000f68000c1e9900 */
[----:B------:R0:W5:Y:S03]  /*16c40*/  LDG.E.CONSTANT R112, desc[UR8][R80.64+0x8] ;  /* 0x0000080850707981 */ /* 0x000166000c1e9900 */
[----:B------:R-:W1:Y:S01]  /*16c50*/  F2I.U32.TRUNC.NTZ R76, R76 ;  /* 0x0000004c004c7305 */ /* 0x000e62000020f000 */
[----:B------:R-:W-:-:S05]  /*16c60*/  IMAD.WIDE.U32 R78, R79, 0xc, R86 ;  /* 0x0000000c4f4e7825 */ /* 0x000fca00078e0056 */
[----:B------:R-:W5:Y:S01]  /*16c70*/  LDG.E.CONSTANT R114, desc[UR10][R78.64] ;  /* 0x0000000a4e727981 */ /* 0x000f62000c1e9900 */
[----:B0-----:R-:W-:-:S03]  /*16c80*/  LOP3.LUT R81, R119, 0xf, RZ, 0xc0, !PT ;  /* 0x0000000f77517812 */ /* 0x001fc600078ec0ff */
[----:B------:R-:W5:Y:S02]  /*16c90*/  LDG.E.CONSTANT R115, desc[UR12][R78.64+0x4] ;  /* 0x0000040c4e737981 */ /* 0x000f64000c1e9900 */
[----:B------:R-:W-:Y:S02]  /*16ca0*/  IMAD.WIDE.U32 R80, R81, 0xc, R86 ;  /* 0x0000000c51507825 */ /* 0x000fe400078e0056 */
[----:B------:R0:W5:Y:S01]  /*16cb0*/  LDG.E.CONSTANT R116, desc[UR14][R78.64+0x8] ;  /* 0x0000080e4e747981 */ /* 0x000162000c1e9900 */
[----:B-1----:R-:W-:-:S03]  /*16cc0*/  LOP3.LUT R77, R123, 0xf, RZ, 0xc0, !PT ;  /* 0x0000000f7b4d7812 */ /* 0x002fc600078ec0ff */
[----:B------:R-:W5:Y:S04]  /*16cd0*/  LDG.E.CONSTANT R108, desc[UR4][R80.64] ;  /* 0x00000004506c7981 */ /* 0x000f68000c1e9900 */
[----:B------:R-:W5:Y:S01]  /*16ce0*/  LDG.E.CONSTANT R111, desc[UR6][R80.64+0x4] ;  /* 0x00000406506f7981 */ /* 0x000f62000c1e9900 */
[----:B0-----:R-:W-:-:S03]  /*16cf0*/  LOP3.LUT R79, R120, 0xf, RZ, 0xc0, !PT ;  /* 0x0000000f784f7812 */ /* 0x001fc600078ec0ff */
[----:B------:R0:W5:Y:S02]  /*16d00*/  LDG.E.CONSTANT R120, desc[UR8][R80.64+0x8] ;  /* 0x0000080850787981 */ /* 0x000164000c1e9900 */
[----:B------:R-:W-:-:S05]  /*16d10*/  IMAD.WIDE.U32 R78, R79, 0xc, R86 ;  /* 0x0000000c4f4e7825 */ /* 0x000fca00078e0056 */
[----:B------:R-:W5:Y:S01]  /*16d20*/  LDG.E.CONSTANT R122, desc[UR14][R78.64+0x8] ;  /* 0x0000080e4e7a7981 */ /* 0x000f62000c1e9900 */
[----:B0-----:R-:W-:Y:S01]  /*16d30*/  LOP3.LUT R81, R76, 0xf, RZ, 0xc0, !PT ;  /* 0x0000000f4c517812 */ /* 0x001fe200078ec0ff */
[--C-:B------:R-:W-:Y:S02]  /*16d40*/  IMAD.WIDE.U32 R76, R77, 0xc, R86.reuse ;  /* 0x0000000c4d4c7825 */ /* 0x100fe400078e0056 */
[----:B------:R-:W5:Y:S02]  /*16d50*/  LDG.E.CONSTANT R121, desc[UR12][R78.64+0x4] ;  /* 0x0000040c4e797981 */ /* 0x000f64000c1e9900 */
[----:B------:R-:W-:Y:S02]  /*16d60*/  IMAD.WIDE.U32 R86, R81, 0xc, R86 ;  /* 0x0000000c51567825 */ /* 0x000fe400078e0056 */
[----:B------:R-:W5:Y:S04]  /*16d70*/  LDG.E.CONSTANT R80, desc[UR8][R76.64+0x8] ;  /* 0x000008084c507981 */ /* 0x000f68000c1e9900 */
[----:B------:R-:W5:Y:S04]  /*16d80*/  LDG.E.CONSTANT R130, desc[UR14][R86.64+0x8] ;  /* 0x0000080e56827981 */ /* 0x000f68000c1e9900 */
[----:B------:R-:W5:Y:S04]  /*16d90*/  LDG.E.CONSTANT R126, desc[UR6][R76.64+0x4] ;  /* 0x000004064c7e7981 */ /* 0x000f68000c1e9900 */
[----:B------:R-:W5:Y:S04]  /*16da0*/  LDG.E.CONSTANT R128, desc[UR12][R86.64+0x4] ;  /* 0x0000040c56807981 */ /* 0x000f68000c1e9900 */
[----:B------:R-:W5:Y:S04]  /*16db0*/  LDG.E.CONSTANT R119, desc[UR10][R78.64] ;  /* 0x0000000a4e777981 */ /* 0x000f68000c1e9900 */
[----:B------:R0:W5:Y:S04]  /*16dc0*/  LDG.E.CONSTANT R124, desc[UR4][R76.64] ;  /* 0x000000044c7c7981 */ /* 0x000168000c1e9900 */
[----:B------:R1:W5:Y:S01]  /*16dd0*/  LDG.E.CONSTANT R123, desc[UR10][R86.64] ;  /* 0x0000000a567b7981 */ /* 0x000362000c1e9900 */
[----:B0-----:R-:W-:Y:S01]  /*16de0*/  FADD R77, R18, -1 ;  /* 0xbf800000124d7421 */ /* 0x001fe20000000000 */
[----:B------:R-:W-:Y:S01]  /*16df0*/  FADD R76, R69, -1 ;  /* 0xbf800000454c7421 */ /* 0x000fe20000000000 */
[----:B------:R-:W-:-:S04]  /*16e00*/  FADD R107, -R92, R107 ;  /* 0x0000006b5c6b7221 */ /* 0x000fc80000000100 */
[----:B------:R-:W-:-:S04]  /*16e10*/  FFMA R92, R71, R107, R92 ;  /* 0x0000006b475c7223 */ /* 0x000fc8000000005c */
[----:B------:R-:W-:Y:S01]  /*16e20*/  FADD R92, -R91, R92 ;  /* 0x0000005c5b5c7221 */ /* 0x000fe20000000100 */
[----:B------:R-:W-:-:S03]  /*16e30*/  FADD R85, -R88, R85 ;  /* 0x0000005558557221 */ /* 0x000fc60000000100 */
[----:B------:R-:W-:Y:S01]  /*16e40*/  FFMA R92, R40, R92, R91 ;  /* 0x0000005c285c7223 */ /* 0x000fe2000000005b */
[----:B------:R-:W-:-:S03]  /*16e50*/  FFMA R85, R95, R85, R88 ;  /* 0x000000555f557223 */ /* 0x000fc60000000058 */
[----:B------:R-:W-:Y:S01]  /*16e60*/  FADD R92, -R89, R92 ;  /* 0x0000005c595c7221 */ /* 0x000fe20000000100 */
[----:B------:R-:W-:-:S03]  /*16e70*/  FFMA R82, R85, 128, R82 ;  /* 0x4300000055527823 */ /* 0x000fc60000000052 */
[----:B------:R-:W-:-:S04]  /*16e80*/  FFMA R89, R90, R92, R89 ;  /* 0x0000005c5a597223 */ /* 0x000fc80000000059 */
[----:B------:R-:W-:Y:S01]  /*16e90*/  FFMA R82, R89, 256, R82 ;  /* 0x4380000059527823 */ /* 0x000fe20000000052 */
[----:B----4-:R-:W-:-:S04]  /*16ea0*/  FMUL R79, R83, R106 ;  /* 0x0000006a534f7220 */ /* 0x010fc80000400000 */
[----:B---3--:R-:W-:-:S04]  /*16eb0*/  FFMA R78, R18, R109, R79 ;  /* 0x0000006d124e7223 */ /* 0x008fc8000000004f */
[----:B--2---:R-:W-:Y:S01]  /*16ec0*/  FFMA R79, R69, R94, R78 ;  /* 0x0000005e454f7223 */ /* 0x004fe2000000004e */
[----:B------:R-:W-:-:S04]  /*16ed0*/  FMUL R118, R83, R118 ;  /* 0x0000007653767220 */ /* 0x000fc80000400000 */
[----:B-1----:R-:W-:-:S04]  /*16ee0*/  FFMA R87, R77, R110, R118 ;  /* 0x0000006e4d577223 */ /* 0x002fc80000000076 */
[----:B------:R-:W-:Y:S01]  /*16ef0*/  FFMA R78, R76, R117, R87 ;  /* 0x000000754c4e7223 */ /* 0x000fe20000000057 */
[----:B-----5:R-:W-:-:S04]  /*16f00*/  FMUL R112, R83, R112 ;  /* 0x0000007053707220 */ /* 0x020fc80000400000 */
[----:B------:R-:W-:-:S04]  /*16f10*/  FFMA R112, R18, R113, R112 ;  /* 0x0000007112707223 */ /* 0x000fc80000000070 */
[----:B------:R-:W-:Y:S01]  /*16f20*/  FFMA R112, R93, R76, R112 ;  /* 0x0000004c5d707223 */ /* 0x000fe20000000070 */
[C---:B------:R-:W-:Y:S01]  /*16f30*/  FMUL R116, R83.reuse, R116 ;  /* 0x0000007453747220 */ /* 0x040fe20000400000 */
[----:B------:R-:W-:-:S03]  /*16f40*/  FADD R83, R83, -1 ;  /* 0xbf80000053537421 */ /* 0x000fc60000000000 */
[----:B------:R-:W-:Y:S01]  /*16f50*/  FFMA R116, R115, R77, R116 ;  /* 0x0000004d73747223 */ /* 0x000fe20000000074 */
[C---:B------:R-:W-:Y:S01]  /*16f60*/  FMUL R87, R83.reuse, R120 ;  /* 0x0000007853577220 */ /* 0x040fe20000400000 */
[----:B------:R-:W-:-:S04]  /*16f70*/  FMUL R122, R83, R122 ;  /* 0x0000007a537a7220 */ /* 0x000fc80000400000 */
[C---:B------:R-:W-:Y:S01]  /*16f80*/  FFMA R121, R18.reuse, R121, R122 ;  /* 0x0000007912797223 */ /* 0x040fe2000000007a */
[C---:B------:R-:W-:Y:S01]  /*16f90*/  FMUL R86, R83.reuse, R80 ;  /* 0x0000005053567220 */ /* 0x040fe20000400000 */
[----:B------:R-:W-:Y:S01]  /*16fa0*/  FFMA R80, R18, R111, R87 ;  /* 0x0000006f12507223 */ /* 0x000fe20000000057 */
[----:B------:R-:W-:Y:S02]  /*16fb0*/  FMUL R93, R83, R130 ;  /* 0x00000082535d7220 */ /* 0x000fe40000400000 */
[C---:B------:R-:W-:Y:S02]  /*16fc0*/  FFMA R83, R77.reuse, R126, R86 ;  /* 0x0000007e4d537223 */ /* 0x040fe40000000056 */
[----:B------:R-:W-:Y:S01]  /*16fd0*/  FFMA R128, R77, R128, R93 ;  /* 0x000000804d807223 */ /* 0x000fe2000000005d */
[C---:B------:R-:W-:Y:S01]  /*16fe0*/  FFMA R77, R69.reuse, R108, R80 ;  /* 0x0000006c454d7223 */ /* 0x040fe20000000050 */
[C---:B------:R-:W-:Y:S01]  /*16ff0*/  FFMA R81, R69.reuse, R114, R116 ;  /* 0x0000007245517223 */ /* 0x040fe20000000074 */
[C---:B------:R-:W-:Y:S01]  /*17000*/  FFMA R80, R76.reuse, R119, R121 ;  /* 0x000000774c507223 */ /* 0x040fe20000000079 */
[----:B------:R-:W-:Y:S01]  /*17010*/  FFMA R83, R69, R124, R83 ;  /* 0x0000007c45537223 */ /* 0x000fe20000000053 */
        /* <DEDUP_REMOVED lines=8> */
[----:B------:R-:W-:-:S02]  /*170a0*/  FFMA R83, R72, R128, R83 ;  /* 0x0000008048537223 */ /* 0x000fc40000000053 */
[----:B------:R-:W-:Y:S02]  /*170b0*/  FADD R81, -R112, R81 ;  /* 0x0000005170517221 */ /* 0x000fe40000000100 */
[----:B------:R-:W-:Y:S02]  /*170c0*/  FADD R83, -R80, R83 ;  /* 0x0000005350537221 */ /* 0x000fe40000000100 */
[C---:B------:R-:W-:Y:S02]  /*170d0*/  FFMA R81, R41.reuse, R81, R112 ;  /* 0x0000005129517223 */ /* 0x040fe40000000070 */
[----:B------:R-:W-:-:S04]  /*170e0*/  FFMA R80, R41, R83, R80 ;  /* 0x0000005329507223 */ /* 0x000fc80000000050 */
[----:B------:R-:W-:-:S04]  /*170f0*/  FADD R80, -R81, R80 ;  /* 0x0000005051507221 */ /* 0x000fc80000000100 */
[----:B------:R-:W-:-:S04]  /*17100*/  FFMA R81, R84, R80, R81 ;  /* 0x0000005054517223 */ /* 0x000fc80000000051 */
[----:B------:R-:W-:-:S05]  /*17110*/  FFMA R81, R81, 512, R82 ;  /* 0x4400000051517823 */ /* 0x000fca0000000052 */
[----:B------:R-:W-:-:S13]  /*17120*/  FSETP.GEU.AND P0, PT, R81, -512, PT ;  /* 0xc40000005100780b */ /* 0x000fda0003f0e000 */
[----:B------:R-:W-:Y:S05]  /*17130*/  @!P0 BREAK.RELIABLE B4 ;  /* 0x0000000000048942 */ /* 0x000fea0003800100 */
[----:B------:R-:W-:Y:S05]  /*17140*/  @!P0 BREAK.RELIABLE B0 ;  /* 0x0000000000008942 */ /* 0x000fea0003800100 */
[----:B------:R-:W-:Y:S05]  /*17150*/  @!P0 BRA `(.L_x_70) ;  /* 0x0000000000248947 */ /* 0x000fea0003800000 */
.L_x_69:
[----:B------:R-:W-:Y:S05]  /*17160*/  BSYNC.RELIABLE B4 ;  /* 0x0000000000047941 */ /* 0x000fea0003800100 */
.L_x_68:
[----:B------:R-:W-:-:S04]  /*17170*/  IADD3 R105, PT, PT, R105, 0xc8, RZ ;  /* 0x000000c869697810 */ /* 0x000fc80007ffe0ff */
[----:B------:R-:W-:-:S13]  /*17180*/  ISETP.GE.AND P0, PT, R105, 0xc9, PT ;  /* 0x000000c96900780c */ /* 0x000fda0003f06270 */
[----:B------:R-:W-:Y:S05]  /*17190*/  @!P0 BRA `(.L_x_71) ;  /* 0xffffff7c00988947 */ /* 0x000fea000383ffff */
[----:B------:R-:W-:Y:S05]  /*171a0*/  BSYNC.RELIABLE B0 ;  /* 0x0000000000007941 */ /* 0x000fea0003800100 */
.L_x_59:
[----:B------:R-:W-:-:S05]  /*171b0*/  VIADD R52, R52, 0xc8 ;  /* 0x000000c834347836 */ /* 0x000fca0000000000 */
[----:B------:R-:W-:-:S13]  /*171c0*/  ISETP.GT.U32.AND P0, PT, R52, 0xc8, PT ;  /* 0x000000c83400780c */ /* 0x000fda0003f04070 */
[----:B------:R-:W-:Y:S05]  /*171d0*/  @P0 EXIT ;  /* 0x000000000000094d */ /* 0x000fea0003800000 */
[----:B------:R-:W-:Y:S05]  /*171e0*/  BRA `(.L_x_72) ;  /* 0xffffff7400887947 */ /* 0x000fea000383ffff */
.L_x_70:
[----:B------:R-:W-:Y:S05]  /*171f0*/  BSYNC.RECONVERGENT B3 ;  /* 0x0000000000037941 */ /* 0x000fea0003800200 */
.L_x_58:
[----:B------:R-:W-:Y:S02]  /*17200*/  MOV R52, 0xffffff00 ;  /* 0xffffff0000347802 */ /* 0x000fe40000000f00 */
[----:B------:R-:W-:-:S07]  /*17210*/  MOV R53, 0xffffffff ;  /* 0xffffffff00357802 */ /* 0x000fce0000000f00 */
.L_x_85:
[C-C-:B------:R-:W-:Y:S01]  /*17220*/  SHF.R.S64 R60, R52.reuse, 0x2, R53.reuse ;  /* 0x00000002343c7819 */ /* 0x140fe20000001035 */
[----:B------:R-:W-:Y:S01]  /*17230*/  HFMA2 R87, -RZ, RZ, 2.046875, 0 ;  /* 0x40180000ff577431 */ /* 0x000fe200000001ff */
[----:B------:R-:W-:Y:S01]  /*17240*/  SHF.R.S32.HI R61, RZ, 0x2, R53 ;  /* 0x00000002ff3d7819 */ /* 0x000fe20000011435 */
[----:B------:R-:W-:Y:S01]  /*17250*/  IMAD.MOV.U32 R86, RZ, RZ, 0x0 ;  /* 0x00000000ff567424 */ /* 0x000fe200078e00ff */
[----:B------:R-:W-:Y:S01]  /*17260*/  IADD3 R52, P1, PT, R52, 0x4, RZ ;  /* 0x0000000434347810 */ /* 0x000fe20007f3e0ff */
[----:B------:R-:W-:Y:S01]  /*17270*/  BSSY.RECONVERGENT B3, `(.L_x_73) ;  /* 0x00008a2000037945 */ /* 0x000fe20003800200 */
[----:B0-----:R-:W0:Y:S01]  /*17280*/  I2F.S64 R91, R60 ;  /* 0x0000003c005b7312 */ /* 0x001e220000301400 */
[----:B------:R-:W-:Y:S01]  /*17290*/  IMAD.MOV.U32 R106, RZ, RZ, -0x100 ;  /* 0xffffff00ff6a7424 */ /* 0x000fe200078e00ff */
[----:B------:R-:W-:Y:S02]  /*172a0*/  ISETP.GE.U32.AND P0, PT, R52, 0x101, PT ;  /* 0x000001013400780c */ /* 0x000fe40003f06070 */
[----:B------:R-:W-:-:S02]  /*172b0*/  IADD3.X R53, PT, PT, RZ, R53, RZ, P1, !PT ;  /* 0x00000035ff357210 */ /* 0x000fc40000ffe4ff */
[----:B------:R-:W-:Y:S02]  /*172c0*/  MOV R107, 0xffffffff ;  /* 0xffffffff006b7802 */ /* 0x000fe40000000f00 */
[----:B------:R-:W-:Y:S01]  /*172d0*/  ISETP.GE.AND.EX P0, PT, R53, RZ, PT, P0 ;  /* 0x000000ff3500720c */ /* 0x000fe20003f06300 */
[----:B0-----:R-:W-:Y:S01]  /*172e0*/  FADD R96, R38, R91 ;  /* 0x0000005b26607221 */ /* 0x001fe20000000000 */
[C---:B------:R-:W-:Y:S01]  /*172f0*/  FFMA R97, R91.reuse, 0.5, R28 ;  /* 0x3f0000005b617823 */ /* 0x040fe2000000001c */
[C---:B------:R-:W-:Y:S01]  /*17300*/  FFMA R98, R91.reuse, 0.25, R4 ;  /* 0x3e8000005b627823 */ /* 0x040fe20000000004 */
[C---:B------:R-:W-:Y:S01]  /*17310*/  FFMA R99, R91.reuse, 0.125, R26 ;  /* 0x3e0000005b637823 */ /* 0x040fe2000000001a */
[----:B------:R-:W0:Y:S01]  /*17320*/  FRND.FLOOR R55, R96 ;  /* 0x0000006000377307 */ /* 0x000e220000205000 */
[C---:B------:R-:W-:Y:S01]  /*17330*/  FFMA R100, R91.reuse, 0.0625, R8 ;  /* 0x3d8000005b647823 */ /* 0x040fe20000000008 */
[C---:B------:R-:W-:Y:S01]  /*17340*/  FFMA R101, R91.reuse, 0.03125, R24 ;  /* 0x3d0000005b657823 */ /* 0x040fe20000000018 */
[C---:B------:R-:W-:Y:S01]  /*17350*/  FFMA R102, R91.reuse, 0.015625, R12 ;  /* 0x3c8000005b667823 */ /* 0x040fe2000000000c */
[C---:B------:R-:W-:Y:S01]  /*17360*/  FFMA R104, R91.reuse, 0.00390625, R16 ;  /* 0x3b8000005b687823 */ /* 0x040fe20000000010 */
[C---:B------:R-:W-:Y:S01]  /*17370*/  FFMA R103, R91.reuse, 0.0078125, R22 ;  /* 0x3c0000005b677823 */ /* 0x040fe20000000016 */
[----:B------:R-:W-:-:S02]  /*17380*/  FFMA R105, R91, 0.001953125, R20 ;  /* 0x3b0000005b697823 */ /* 0x000fc40000000014 */
[----:B------:R-:W1:Y:S01]  /*17390*/  FRND.FLOOR R62, R97 ;  /* 0x00000061003e7307 */ /* 0x000e620000205000 */
[----:B0-----:R-:W-:-:S07]  /*173a0*/  FADD R54, R96, -R55 ;  /* 0x8000003760367221 */ /* 0x001fce0000000000 */
[----:B------:R-:W0:Y:S01]  /*173b0*/  FRND.FLOOR R65, R98 ;  /* 0x0000006200417307 */ /* 0x000e220000205000 */
[----:B------:R-:W-:-:S04]  /*173c0*/  FMUL R55, R54, R54 ;  /* 0x0000003636377220 */ /* 0x000fc80000400000 */
[----:B------:R-:W-:-:S03]  /*173d0*/  FMUL R2, R54, R55 ;  /* 0x0000003736027220 */ /* 0x000fc60000400000 */
[----:B------:R-:W2:Y:S01]  /*173e0*/  F2F.F64.F32 R58, R54 ;  /* 0x00000036003a7310 */ /* 0x000ea20000201800 */
[----:B-1----:R-:W-:-:S07]  /*173f0*/  FADD R55, R97, -R62 ;  /* 0x8000003e61377221 */ /* 0x002fce0000000000 */
[----:B------:R-:W1:Y:S01]  /*17400*/  F2F.F64.F32 R56, R2 ;  /* 0x0000000200387310 */ /* 0x000e620000201800 */
[----:B--2---:R-:W-:-:S07]  /*17410*/  DFMA R60, R58, R86, -15 ;  /* 0xc02e00003a3c742b */ /* 0x004fce0000000056 */
[----:B------:R-:W2:Y:S01]  /*17420*/  F2F.F64.F32 R62, R55 ;  /* 0x00000037003e7310 */ /* 0x000ea20000201800 */
[----:B------:R-:W-:-:S07]  /*17430*/  DFMA R60, R58, R60, 10 ;  /* 0x402400003a3c742b */ /* 0x000fce000000003c */
[----:B------:R-:W3:Y:S01]  /*17440*/  FRND.FLOOR R68, R99 ;  /* 0x0000006300447307 */ /* 0x000ee20000205000 */
[----:B------:R-:W-:-:S04]  /*17450*/  FMUL R58, R55, R55 ;  /* 0x00000037373a7220 */ /* 0x000fc80000400000 */
[----:B------:R-:W-:Y:S01]  /*17460*/  FMUL R59, R55, R58 ;  /* 0x0000003a373b7220 */ /* 0x000fe20000400000 */
[----:B-1----:R-:W-:Y:S02]  /*17470*/  DMUL R60, R56, R60 ;  /* 0x0000003c383c7228 */ /* 0x002fe40000000000 */
[----:B------:R-:W-:Y:S01]  /*17480*/  FRND.FLOOR R81, R104 ;  /* 0x0000006800517307 */ /* 0x000fe20000205000 */
[----:B0-----:R-:W-:Y:S01]  /*17490*/  FADD R57, R98, -R65 ;  /* 0x8000004162397221 */ /* 0x001fe20000000000 */
[----:B--2---:R-:W-:-:S03]  /*174a0*/  DFMA R64, R62, R86, -15 ;  /* 0xc02e00003e40742b */ /* 0x004fc60000000056 */
[----:B------:R-:W-:-:S03]  /*174b0*/  FMUL R2, R57, R57 ;  /* 0x0000003939027220 */ /* 0x000fc60000400000 */
[----:B------:R-:W0:Y:S01]  /*174c0*/  F2F.F64.F32 R66, R57 ;  /* 0x0000003900427310 */ /* 0x000e220000201800 */
[----:B------:R-:W-:Y:S01]  /*174d0*/  FMUL R2, R57, R2 ;  /* 0x0000000239027220 */ /* 0x000fe20000400000 */
[----:B------:R-:W-:-:S06]  /*174e0*/  DFMA R64, R62, R64, 10 ;  /* 0x402400003e40742b */ /* 0x000fcc0000000040 */
[----:B------:R-:W1:Y:S01]  /*174f0*/  F2F.F64.F32 R58, R59 ;  /* 0x0000003b003a7310 */ /* 0x000e620000201800 */
[----:B0-----:R-:W-:-:S07]  /*17500*/  DFMA R62, R66, R86, -15 ;  /* 0xc02e0000423e742b */ /* 0x001fce0000000056 */
[----:B------:R-:W-:Y:S01]  /*17510*/  F2F.F32.F64 R56, R60 ;  /* 0x0000003c00387310 */ /* 0x000fe20000301000 */
[----:B-1----:R-:W-:-:S07]  /*17520*/  DMUL R64, R58, R64 ;  /* 0x000000403a407228 */ /* 0x002fce0000000000 */
[----:B------:R-:W0:Y:S01]  /*17530*/  F2F.F64.F32 R60, R2 ;  /* 0x00000002003c7310 */ /* 0x000e220000201800 */
[----:B---3--:R-:W-:Y:S01]  /*17540*/  FADD R59, R99, -R68 ;  /* 0x80000044633b7221 */ /* 0x008fe20000000000 */
[----:B------:R-:W-:-:S06]  /*17550*/  DFMA R62, R66, R62, 10 ;  /* 0x40240000423e742b */ /* 0x000fcc000000003e */
[----:B------:R-:W1:Y:S02]  /*17560*/  F2F.F64.F32 R66, R59 ;  /* 0x0000003b00427310 */ /* 0x000e640000201800 */
[----:B0-----:R-:W-:-:S06]  /*17570*/  DMUL R60, R60, R62 ;  /* 0x0000003e3c3c7228 */ /* 0x001fcc0000000000 */
[----:B------:R0:W-:Y:S01]  /*17580*/  F2F.F32.F64 R58, R64 ;  /* 0x00000040003a7310 */ /* 0x0001e20000301000 */
[----:B------:R-:W-:-:S04]  /*17590*/  FMUL R62, R59, R59 ;  /* 0x0000003b3b3e7220 */ /* 0x000fc80000400000 */
[----:B------:R-:W-:Y:S01]  /*175a0*/  FMUL R63, R59, R62 ;  /* 0x0000003e3b3f7220 */ /* 0x000fe20000400000 */
[C---:B-1----:R-:W-:Y:S02]  /*175b0*/  DFMA R68, R66.reuse, R86, -15 ;  /* 0xc02e00004244742b */ /* 0x042fe40000000056 */
[----:B------:R-:W1:Y:S06]  /*175c0*/  FRND.FLOOR R2, R101 ;  /* 0x0000006500027307 */ /* 0x000e6c0000205000 */
[----:B------:R-:W-:Y:S02]  /*175d0*/  DFMA R68, R66, R68, 10 ;  /* 0x402400004244742b */ /* 0x000fe40000000044 */
[----:B------:R-:W2:Y:S08]  /*175e0*/  F2F.F64.F32 R62, R63 ;  /* 0x0000003f003e7310 */ /* 0x000eb00000201800 */
[----:B0-----:R-:W0:Y:S01]  /*175f0*/  FRND.FLOOR R65, R100 ;  /* 0x0000006400417307 */ /* 0x001e220000205000 */
[----:B--2---:R-:W-:-:S07]  /*17600*/  DMUL R66, R62, R68 ;  /* 0x000000443e427228 */ /* 0x004fce0000000000 */
[----:B------:R-:W-:Y:S01]  /*17610*/  F2F.F32.F64 R60, R60 ;  /* 0x0000003c003c7310 */ /* 0x000fe20000301000 */
[----:B-1----:R-:W-:-:S04]  /*17620*/  FADD R63, R101, -R2 ;  /* 0x80000002653f7221 */ /* 0x002fc80000000000 */
[C---:B------:R-:W-:Y:S01]  /*17630*/  FMUL R2, R63.reuse, R63 ;  /* 0x0000003f3f027220 */ /* 0x040fe20000400000 */
[----:B0-----:R-:W-:Y:S02]  /*17640*/  FADD R62, R100, -R65 ;  /* 0x80000041643e7221 */ /* 0x001fe40000000000 */
[----:B------:R-:W-:Y:S01]  /*17650*/  F2F.F32.F64 R61, R66 ;  /* 0x00000042003d7310 */ /* 0x000fe20000301000 */
[----:B------:R-:W-:Y:S01]  /*17660*/  FMUL R2, R63, R2 ;  /* 0x000000023f027220 */ /* 0x000fe20000400000 */
[----:B------:R-:W-:-:S04]  /*17670*/  FMUL R69, R62, R62 ;  /* 0x0000003e3e457220 */ /* 0x000fc80000400000 */
[----:B------:R-:W-:Y:S02]  /*17680*/  FMUL R69, R62, R69 ;  /* 0x000000453e457220 */ /* 0x000fe40000400000 */
[----:B------:R-:W0:Y:S08]  /*17690*/  F2F.F64.F32 R70, R62 ;  /* 0x0000003e00467310 */ /* 0x000e300000201800 */
[----:B------:R-:W1:Y:S01]  /*176a0*/  F2F.F64.F32 R64, R63 ;  /* 0x0000003f00407310 */ /* 0x000e620000201800 */
[----:B0-----:R-:W-:-:S07]  /*176b0*/  DFMA R72, R70, R86, -15 ;  /* 0xc02e00004648742b */ /* 0x001fce0000000056 */
[----:B------:R-:W0:Y:S01]  /*176c0*/  F2F.F64.F32 R66, R2 ;  /* 0x0000000200427310 */ /* 0x000e220000201800 */
[----:B-1----:R-:W-:-:S07]  /*176d0*/  DFMA R76, R64, R86, -15 ;  /* 0xc02e0000404c742b */ /* 0x002fce0000000056 */
[----:B------:R-:W1:Y:S01]  /*176e0*/  F2F.F64.F32 R68, R69 ;  /* 0x0000004500447310 */ /* 0x000e620000201800 */
[----:B------:R-:W-:Y:S02]  /*176f0*/  DFMA R72, R70, R72, 10 ;  /* 0x402400004648742b */ /* 0x000fe40000000048 */
[----:B------:R-:W-:-:S05]  /*17700*/  DFMA R76, R64, R76, 10 ;  /* 0x40240000404c742b */ /* 0x000fca000000004c */
[----:B------:R-:W2:Y:S03]  /*17710*/  FRND.FLOOR R71, R102 ;  /* 0x0000006600477307 */ /* 0x000ea60000205000 */
[----:B0-----:R-:W-:-:S05]  /*17720*/  DMUL R76, R66, R76 ;  /* 0x0000004c424c7228 */ /* 0x001fca0000000000 */
[----:B------:R-:W0:Y:S01]  /*17730*/  FRND.FLOOR R2, R103 ;  /* 0x0000006700027307 */ /* 0x000e220000205000 */
[----:B-1----:R-:W-:Y:S01]  /*17740*/  DMUL R72, R68, R72 ;  /* 0x0000004844487228 */ /* 0x002fe20000000000 */
[----:B--2---:R-:W-:-:S06]  /*17750*/  FADD R66, R102, -R71 ;  /* 0x8000004766427221 */ /* 0x004fcc0000000000 */
[----:B------:R-:W-:Y:S01]  /*17760*/  F2F.F32.F64 R65, R76 ;  /* 0x0000004c00417310 */ /* 0x000fe20000301000 */
[----:B------:R-:W-:-:S04]  /*17770*/  FMUL R67, R66, R66 ;  /* 0x0000004242437220 */ /* 0x000fc80000400000 */
[----:B------:R-:W-:-:S03]  /*17780*/  FMUL R70, R66, R67 ;  /* 0x0000004342467220 */ /* 0x000fc60000400000 */
[----:B------:R-:W1:Y:S08]  /*17790*/  F2F.F64.F32 R68, R66 ;  /* 0x0000004200447310 */ /* 0x000e700000201800 */
[----:B------:R-:W2:Y:S01]  /*177a0*/  F2F.F64.F32 R70, R70 ;  /* 0x0000004600467310 */ /* 0x000ea20000201800 */
[----:B-1----:R-:W-:-:S07]  /*177b0*/  DFMA R78, R68, R86, -15 ;  /* 0xc02e0000444e742b */ /* 0x002fce0000000056 */
[----:B------:R-:W1:Y:S01]  /*177c0*/  FRND.FLOOR R76, R105 ;  /* 0x00000069004c7307 */ /* 0x000e620000205000 */
[----:B------:R-:W-:-:S07]  /*177d0*/  DFMA R68, R68, R78, 10 ;  /* 0x402400004444742b */ /* 0x000fce000000004e */
[----:B------:R2:W-:Y:S08]  /*177e0*/  F2F.F32.F64 R64, R72 ;  /* 0x0000004800407310 */ /* 0x0005f00000301000 */
[----:B------:R-:W3:Y:S01]  /*177f0*/  F2I.FLOOR.NTZ R96, R96 ;  /* 0x0000006000607305 */ /* 0x000ee20000207100 */
[----:B--2---:R-:W-:Y:S01]  /*17800*/  DMUL R72, R70, R68 ;  /* 0x0000004446487228 */ /* 0x004fe20000000000 */
[----:B------:R-:W-:Y:S01]  /*17810*/  FADD R69, R104, -R81 ;  /* 0x8000005168457221 */ /* 0x000fe20000000000 */
[----:B0-----:R-:W-:Y:S01]  /*17820*/  FADD R68, R103, -R2 ;  /* 0x8000000267447221 */ /* 0x001fe20000000000 */
[----:B-1----:R-:W-:-:S04]  /*17830*/  FADD R70, R105, -R76 ;  /* 0x8000004c69467221 */ /* 0x002fc80000000000 */
[----:B------:R-:W0:Y:S01]  /*17840*/  F2F.F64.F32 R80, R69 ;  /* 0x0000004500507310 */ /* 0x000e220000201800 */
[----:B------:R-:W-:Y:S01]  /*17850*/  FMUL R71, R68, R68 ;  /* 0x0000004444477220 */ /* 0x000fe20000400000 */
[C---:B------:R-:W-:Y:S01]  /*17860*/  FMUL R2, R69.reuse, R69 ;  /* 0x0000004545027220 */ /* 0x040fe20000400000 */
[----:B------:R-:W-:Y:S02]  /*17870*/  FMUL R93, R70, R70 ;  /* 0x00000046465d7220 */ /* 0x000fe40000400000 */
[----:B------:R-:W-:Y:S01]  /*17880*/  FMUL R71, R68, R71 ;  /* 0x0000004744477220 */ /* 0x000fe20000400000 */
[----:B------:R-:W-:Y:S01]  /*17890*/  FMUL R2, R69, R2 ;  /* 0x0000000245027220 */ /* 0x000fe20000400000 */
[----:B------:R-:W-:Y:S01]  /*178a0*/  FMUL R93, R70, R93 ;  /* 0x0000005d465d7220 */ /* 0x000fe20000400000 */
[----:B------:R-:W1:Y:S01]  /*178b0*/  F2F.F64.F32 R84, R68 ;  /* 0x0000004400547310 */ /* 0x000e620000201800 */
[----:B0-----:R-:W-:-:S07]  /*178c0*/  DFMA R82, R80, R86, -15 ;  /* 0xc02e00005052742b */ /* 0x001fce0000000056 */
[----:B------:R-:W0:Y:S01]  /*178d0*/  F2F.F64.F32 R76, R70 ;  /* 0x00000046004c7310 */ /* 0x000e220000201800 */
[----:B-1----:R-:W-:-:S07]  /*178e0*/  DFMA R88, R84, R86, -15 ;  /* 0xc02e00005458742b */ /* 0x002fce0000000056 */
[----:B------:R-:W-:Y:S01]  /*178f0*/  F2F.F32.F64 R67, R72 ;  /* 0x0000004800437310 */ /* 0x000fe20000301000 */
[----:B------:R-:W-:Y:S02]  /*17900*/  DFMA R82, R80, R82, 10 ;  /* 0x402400005052742b */ /* 0x000fe40000000052 */
[----:B0-----:R-:W-:-:S05]  /*17910*/  DFMA R86, R76, R86, -15 ;  /* 0xc02e00004c56742b */ /* 0x001fca0000000056 */
[----:B------:R-:W0:Y:S01]  /*17920*/  F2F.F64.F32 R78, R71 ;  /* 0x00000047004e7310 */ /* 0x000e220000201800 */
[----:B------:R-:W-:Y:S02]  /*17930*/  DFMA R84, R84, R88, 10 ;  /* 0x402400005454742b */ /* 0x000fe40000000058 */
[----:B------:R-:W-:-:S05]  /*17940*/  DFMA R86, R76, R86, 10 ;  /* 0x402400004c56742b */ /* 0x000fca0000000056 */
[----:B------:R1:W2:Y:S01]  /*17950*/  F2F.F64.F32 R72, R2 ;  /* 0x0000000200487310 */ /* 0x0002a20000201800 */
[----:B0-----:R-:W-:-:S07]  /*17960*/  DMUL R78, R78, R84 ;  /* 0x000000544e4e7228 */ /* 0x001fce0000000000 */
[----:B------:R-:W0:Y:S01]  /*17970*/  F2F.F64.F32 R80, R93 ;  /* 0x0000005d00507310 */ /* 0x000e220000201800 */
[----:B-1----:R-:W-:Y:S01]  /*17980*/  FMUL R2, R91, 100 ;  /* 0x42c800005b027820 */ /* 0x002fe20000400000 */
[----:B--2---:R-:W-:-:S06]  /*17990*/  DMUL R82, R72, R82 ;  /* 0x0000005248527228 */ /* 0x004fcc0000000000 */
[----:B------:R1:W2:Y:S01]  /*179a0*/  F2F.F32.F64 R71, R78 ;  /* 0x0000004e00477310 */ /* 0x0002a20000301000 */
[----:B0-----:R-:W-:-:S07]  /*179b0*/  DMUL R80, R80, R86 ;  /* 0x0000005650507228 */ /* 0x001fce0000000000 */
[----:B------:R1:W0:Y:S08]  /*179c0*/  F2F.F32.F64 R72, R82 ;  /* 0x0000005200487310 */ /* 0x0002300000301000 */
[----:B------:R1:W4:Y:S08]  /*179d0*/  F2F.F32.F64 R73, R80 ;  /* 0x0000005000497310 */ /* 0x0003300000301000 */
        /* <DEDUP_REMOVED lines=8> */
[----:B-1234-:R-:W0:Y:S02]  /*17a60*/  F2I.FLOOR.NTZ R105, R105 ;  /* 0x0000006900697305 */ /* 0x01ee240000207100 */
.L_x_84:
[C-C-:B------:R-:W-:Y:S01]  /*17a70*/  SHF.R.S64 R110, R106.reuse, 0x2, R107.reuse ;  /* 0x000000026a6e7819 */ /* 0x140fe2000000106b */
[----:B------:R-:W-:Y:S01]  /*17a80*/  BSSY.RECONVERGENT B5, `(.L_x_74) ;  /* 0x0000110000057945 */ /* 0x000fe20003800200 */
[----:B------:R-:W-:Y:S01]  /*17a90*/  SHF.R.S32.HI R111, RZ, 0x2, R107 ;  /* 0x00000002ff6f7819 */ /* 0x000fe2000001146b */
[----:B------:R-:W-:Y:S01]  /*17aa0*/  IMAD.MOV.U32 R94, RZ, RZ, RZ ;  /* 0x000000ffff5e7224 */ /* 0x000fe200078e00ff */
[----:B------:R-:W-:Y:S02]  /*17ab0*/  IADD3 R106, P2, PT, R106, 0x4, RZ ;  /* 0x000000046a6a7810 */ /* 0x000fe40007f5e0ff */
[----:B------:R-:W1:Y:S01]  /*17ac0*/  I2F.S64 R110, R110 ;  /* 0x0000006e006e7312 */ /* 0x000e620000301400 */
[----:B------:R-:W-:Y:S02]  /*17ad0*/  MOV R92, RZ ;  /* 0x000000ff005c7202 */ /* 0x000fe40000000f00 */
[----:B------:R-:W-:Y:S02]  /*17ae0*/  ISETP.GE.U32.AND P1, PT, R106, 0x101, PT ;  /* 0x000001016a00780c */ /* 0x000fe40003f26070 */
[----:B------:R-:W-:-:S04]  /*17af0*/  IADD3.X R107, PT, PT, RZ, R107, RZ, P2, !PT ;  /* 0x0000006bff6b7210 */ /* 0x000fc800017fe4ff */
[----:B------:R-:W-:Y:S01]  /*17b00*/  ISETP.GE.AND.EX P1, PT, R107, RZ, PT, P1 ;  /* 0x000000ff6b00720c */ /* 0x000fe20003f26310 */
[----:B01----:R-:W-:-:S12]  /*17b10*/  FMUL R90, R110, 100 ;  /* 0x42c800006e5a7820 */ /* 0x003fd80000400000 */
.L_x_81:
[----:B------:R-:W-:Y:S01]  /*17b20*/  HFMA2 R91, -RZ, RZ, 0, 5.9604644775390625e-08 ;  /* 0x00000001ff5b7431 */ /* 0x000fe200000001ff */
[----:B------:R-:W-:Y:S04]  /*17b30*/  BSSY.RECONVERGENT B6, `(.L_x_75) ;  /* 0x000000f000067945 */ /* 0x000fe80003800200 */
[----:B------:R-:W-:-:S04]  /*17b40*/  SHF.L.U32 R91, R91, R92, RZ ;  /* 0x0000005c5b5b7219 */ /* 0x000fc800000006ff */
[----:B------:R-:W-:-:S04]  /*17b50*/  I2FP.F32.U32 R91, R91 ;  /* 0x0000005b005b7245 */ /* 0x000fc80000201000 */
[----:B------:R-:W1:Y:S08]  /*17b60*/  MUFU.RCP R76, R91 ;  /* 0x0000005b004c7308 */ /* 0x000e700000001000 */
[----:B------:R-:W2:Y:S01]  /*17b70*/  FCHK P2, R2, R91 ;  /* 0x0000005b02007302 */ /* 0x000ea20000040000 */
[----:B-1----:R-:W-:-:S04]  /*17b80*/  FFMA R77, -R91, R76, 1 ;  /* 0x3f8000005b4d7423 */ /* 0x002fc8000000014c */
[----:B------:R-:W-:-:S04]  /*17b90*/  FFMA R77, R76, R77, R76 ;  /* 0x0000004d4c4d7223 */ /* 0x000fc8000000004c */
[----:B------:R-:W-:-:S04]  /*17ba0*/  FFMA R76, R2, R77, RZ ;  /* 0x0000004d024c7223 */ /* 0x000fc800000000ff */
[----:B------:R-:W-:-:S04]  /*17bb0*/  FFMA R78, -R91, R76, R2 ;  /* 0x0000004c5b4e7223 */ /* 0x000fc80000000102 */
[----:B------:R-:W-:Y:S01]  /*17bc0*/  FFMA R80, R77, R78, R76 ;  /* 0x0000004e4d507223 */ /* 0x000fe2000000004c */
[----:B--2---:R-:W-:Y:S06]  /*17bd0*/  @!P2 BRA `(.L_x_76) ;  /* 0x000000000010a947 */ /* 0x004fec0003800000 */
[----:B------:R-:W-:Y:S01]  /*17be0*/  IMAD.MOV.U32 R76, RZ, RZ, R2 ;  /* 0x000000ffff4c7224 */ /* 0x000fe200078e0002 */
[----:B------:R-:W-:-:S07]  /*17bf0*/  MOV R78, 0x17c10 ;  /* 0x00017c10004e7802 */ /* 0x000fce0000000f00 */
[----:B0-----:R-:W-:Y:S05]  /*17c00*/  CALL.REL.NOINC `($__internal_0_$__cuda_sm3x_div_rn_noftz_f32_slowpath) ;  /* 0x00000080002c7944 */ /* 0x001fea0003c00000 */
[----:B------:R-:W-:-:S07]  /*17c10*/  MOV R80, R83 ;  /* 0x0000005300507202 */ /* 0x000fce0000000f00 */
.L_x_76:
[----:B------:R-:W-:Y:S05]  /*17c20*/  BSYNC.RECONVERGENT B6 ;  /* 0x0000000000067941 */ /* 0x000fea0003800200 */
.L_x_75:
[----:B------:R-:W1:Y:S01]  /*17c30*/  MUFU.RCP R76, R91 ;  /* 0x0000005b004c7308 */ /* 0x000e620000001000 */
[----:B------:R-:W-:Y:S07]  /*17c40*/  BSSY.RECONVERGENT B6, `(.L_x_77) ;  /* 0x000000c000067945 */ /* 0x000fee0003800200 */
[----:B------:R-:W2:Y:S01]  /*17c50*/  FCHK P2, RZ, R91 ;  /* 0x0000005bff007302 */ /* 0x000ea20000040000 */
[----:B-1----:R-:W-:-:S04]  /*17c60*/  FFMA R77, -R91, R76, 1 ;  /* 0x3f8000005b4d7423 */ /* 0x002fc8000000014c */
[----:B------:R-:W-:-:S04]  /*17c70*/  FFMA R77, R76, R77, R76 ;  /* 0x0000004d4c4d7223 */ /* 0x000fc8000000004c */
[----:B------:R-:W-:-:S04]  /*17c80*/  FFMA R76, RZ, R77, RZ ;  /* 0x0000004dff4c7223 */ /* 0x000fc800000000ff */
[----:B------:R-:W-:-:S04]  /*17c90*/  FFMA R79, -R91, R76, RZ ;  /* 0x0000004c5b4f7223 */ /* 0x000fc800000001ff */
[----:B------:R-:W-:Y:S01]  /*17ca0*/  FFMA R79, R77, R79, R76 ;  /* 0x0000004f4d4f7223 */ /* 0x000fe2000000004c */
[----:B--2---:R-:W-:Y:S06]  /*17cb0*/  @!P2 BRA `(.L_x_78) ;  /* 0x000000000010a947 */ /* 0x004fec0003800000 */
[----:B------:R-:W-:Y:S01]  /*17cc0*/  HFMA2 R76, -RZ, RZ, 0, 0 ;  /* 0x00000000ff4c7431 */ /* 0x000fe200000001ff */
[----:B------:R-:W-:-:S07]  /*17cd0*/  MOV R78, 0x17cf0 ;  /* 0x00017cf0004e7802 */ /* 0x000fce0000000f00 */
[----:B0-----:R-:W-:Y:S05]  /*17ce0*/  CALL.REL.NOINC `($__internal_0_$__cuda_sm3x_div_rn_noftz_f32_slowpath) ;  /* 0x0000007c00f47944 */ /* 0x001fea0003c00000 */
[----:B------:R-:W-:-:S07]  /*17cf0*/  IMAD.MOV.U32 R79, RZ, RZ, R83 ;  /* 0x000000ffff4f7224 */ /* 0x000fce00078e0053 */
.L_x_78:
[----:B------:R-:W-:Y:S05]  /*17d00*/  BSYNC.RECONVERGENT B6 ;  /* 0x0000000000067941 */ /* 0x000fea0003800200 */
.L_x_77:
[----:B------:R-:W1:Y:S01]  /*17d10*/  MUFU.RCP R76, R91 ;  /* 0x0000005b004c7308 */ /* 0x000e620000001000 */
[----:B------:R-:W-:Y:S07]  /*17d20*/  BSSY.RECONVERGENT B6, `(.L_x_79) ;  /* 0x000000c000067945 */ /* 0x000fee0003800200 */
[----:B------:R-:W2:Y:S01]  /*17d30*/  FCHK P2, R90, R91 ;  /* 0x0000005b5a007302 */ /* 0x000ea20000040000 */
[----:B-1----:R-:W-:-:S04]  /*17d40*/  FFMA R77, -R91, R76, 1 ;  /* 0x3f8000005b4d7423 */ /* 0x002fc8000000014c */
[----:B------:R-:W-:-:S04]  /*17d50*/  FFMA R81, R76, R77, R76 ;  /* 0x0000004d4c517223 */ /* 0x000fc8000000004c */
[----:B------:R-:W-:-:S04]  /*17d60*/  FFMA R76, R90, R81, RZ ;  /* 0x000000515a4c7223 */ /* 0x000fc800000000ff */
[----:B------:R-:W-:-:S04]  /*17d70*/  FFMA R77, -R91, R76, R90 ;  /* 0x0000004c5b4d7223 */ /* 0x000fc8000000015a */
[----:B------:R-:W-:Y:S01]  /*17d80*/  FFMA R108, R81, R77, R76 ;  /* 0x0000004d516c7223 */ /* 0x000fe2000000004c */
[----:B--2---:R-:W-:Y:S06]  /*17d90*/  @!P2 BRA `(.L_x_80) ;  /* 0x000000000010a947 */ /* 0x004fec0003800000 */
[----:B------:R-:W-:Y:S02]  /*17da0*/  MOV R76, R90 ;  /* 0x0000005a004c7202 */ /* 0x000fe40000000f00 */
[----:B------:R-:W-:-:S07]  /*17db0*/  MOV R78, 0x17dd0 ;  /* 0x00017dd0004e7802 */ /* 0x000fce0000000f00 */
[----:B0-----:R-:W-:Y:S05]  /*17dc0*/  CALL.REL.NOINC `($__internal_0_$__cuda_sm3x_div_rn_noftz_f32_slowpath) ;  /* 0x0000007c00bc7944 */ /* 0x001fea0003c00000 */
[----:B------:R-:W-:-:S07]  /*17dd0*/  MOV R108, R83 ;  /* 0x00000053006c7202 */ /* 0x000fce0000000f00 */
.L_x_80:
[----:B------:R-:W-:Y:S05]  /*17de0*/  BSYNC.RECONVERGENT B6 ;  /* 0x0000000000067941 */ /* 0x000fea0003800200 */
.L_x_79:
[----:B------:R-:W-:-:S05]  /*17df0*/  IMAD R95, R92, 0x10c, R1 ;  /* 0x0000010c5c5f7824 */ /* 0x000fca00078e0201 */
[----:B------:R-:W2:Y:S04]  /*17e00*/  LDL R77, [R95+0xb78] ;  /* 0x000b78005f4d7983 */ /* 0x000ea80000100800 */
[----:B------:R-:W3:Y:S01]  /*17e10*/  LDL R76, [R95+0xb7c] ;  /* 0x000b7c005f4c7983 */ /* 0x000ee20000100800 */
[----:B--2---:R-:W-:-:S04]  /*17e20*/  FADD R84, R77, R80 ;  /* 0x000000504d547221 */ /* 0x004fc80000000000 */
[----:B------:R-:W1:Y:S02]  /*17e30*/  F2I.FLOOR.NTZ R77, R84 ;  /* 0x00000054004d7305 */ /* 0x000e640000207100 */
[----:B-1----:R-:W-:-:S05]  /*17e40*/  LOP3.LUT R78, R77, 0xff, RZ, 0xc0, !PT ;  /* 0x000000ff4d4e7812 */ /* 0x002fca00078ec0ff */
[----:B------:R-:W-:-:S05]  /*17e50*/  IMAD.IADD R83, R95, 0x1, R78 ;  /* 0x000000015f537824 */ /* 0x000fca00078e024e */
[----:B------:R-:W2:Y:S01]  /*17e60*/  LDL.U8 R78, [R83+0xa78] ;  /* 0x000a7800534e7983 */ /* 0x000ea20000100000 */
[----:B------:R-:W-:-:S04]  /*17e70*/  IADD3 R77, PT, PT, R77, 0x1, RZ ;  /* 0x000000014d4d7810 */ /* 0x000fc80007ffe0ff */
[----:B------:R-:W-:-:S04]  /*17e80*/  LOP3.LUT R80, R77, 0xff, RZ, 0xc0, !PT ;  /* 0x000000ff4d507812 */ /* 0x000fc800078ec0ff */
[----:B------:R-:W-:-:S05]  /*17e90*/  IADD3 R82, PT, PT, R95, R80, RZ ;  /* 0x000000505f527210 */ /* 0x000fca0007ffe0ff */
[----:B------:R-:W4:Y:S01]  /*17ea0*/  LDL.U8 R81, [R82+0xa78] ;  /* 0x000a780052517983 */ /* 0x000f220000100000 */
[----:B---3--:R-:W-:-:S04]  /*17eb0*/  FADD R85, R76, R79 ;  /* 0x0000004f4c557221 */ /* 0x008fc80000000000 */
[----:B------:R-:W-:Y:S01]  /*17ec0*/  F2I.FLOOR.NTZ R76, R85 ;  /* 0x00000055004c7305 */ /* 0x000fe20000207100 */
[----:B--2---:R-:W-:-:S07]  /*17ed0*/  I2FP.F32.U32 R78, R78 ;  /* 0x0000004e004e7245 */ /* 0x004fce0000201000 */
[----:B------:R-:W1:Y:S02]  /*17ee0*/  F2I.TRUNC.NTZ R77, R78 ;  /* 0x0000004e004d7305 */ /* 0x000e64000020f100 */
[----:B-1----:R-:W-:Y:S02]  /*17ef0*/  IMAD.IADD R79, R76, 0x1, R77 ;  /* 0x000000014c4f7824 */ /* 0x002fe400078e024d */
[----:B------:R-:W2:Y:S03]  /*17f00*/  LDL R77, [R95+0xb80] ;  /* 0x000b80005f4d7983 */ /* 0x000ea60000100800 */
[----:B------:R-:W-:-:S04]  /*17f10*/  LOP3.LUT R80, R79, 0xff, RZ, 0xc0, !PT ;  /* 0x000000ff4f507812 */ /* 0x000fc800078ec0ff */
[----:B------:R-:W-:-:S06]  /*17f20*/  IADD3 R80, PT, PT, R95, R80, RZ ;  /* 0x000000505f507210 */ /* 0x000fcc0007ffe0ff */
[----:B------:R-:W3:Y:S01]  /*17f30*/  LDL.U8 R80, [R80+0xa78] ;  /* 0x000a780050507983 */ /* 0x000ee20000100000 */
[----:B----4-:R-:W-:-:S06]  /*17f40*/  I2FP.F32.U32 R81, R81 ;  /* 0x0000005100517245 */ /* 0x010fcc0000201000 */
[----:B------:R-:W1:Y:S01]  /*17f50*/  F2I.TRUNC.NTZ R81, R81 ;  /* 0x0000005100517305 */ /* 0x000e62000020f100 */
[----:B------:R-:W-:Y:S02]  /*17f60*/  IADD3 R79, PT, PT, R79, 0x1, RZ ;  /* 0x000000014f4f7810 */ /* 0x000fe40007ffe0ff */
[----:B-1----:R-:W-:-:S04]  /*17f70*/  IADD3 R82, PT, PT, R76, R81, RZ ;  /* 0x000000514c527210 */ /* 0x002fc80007ffe0ff */
[----:B------:R-:W-:-:S05]  /*17f80*/  LOP3.LUT R76, R82, 0xff, RZ, 0xc0, !PT ;  /* 0x000000ff524c7812 */ /* 0x000fca00078ec0ff */
[----:B------:R-:W-:Y:S01]  /*17f90*/  IMAD.IADD R83, R95, 0x1, R76 ;  /* 0x000000015f537824 */ /* 0x000fe200078e024c */
[----:B------:R-:W-:-:S04]  /*17fa0*/  LOP3.LUT R76, R79, 0xff, RZ, 0xc0, !PT ;  /* 0x000000ff4f4c7812 */ /* 0x000fc800078ec0ff */
[----:B------:R-:W4:Y:S01]  /*17fb0*/  LDL.U8 R78, [R83+0xa78] ;  /* 0x000a7800534e7983 */ /* 0x000f220000100000 */
[----:B------:R-:W-:-:S06]  /*17fc0*/  IADD3 R76, PT, PT, R95, R76, RZ ;  /* 0x0000004c5f4c7210 */ /* 0x000fcc0007ffe0ff */
[----:B------:R-:W5:Y:S01]  /*17fd0*/  LDL.U8 R76, [R76+0xa78] ;  /* 0x000a78004c4c7983 */ /* 0x000f620000100000 */
[----:B--2---:R-:W-:-:S04]  /*17fe0*/  FADD R108, R77, R108 ;  /* 0x0000006c4d6c7221 */ /* 0x004fc80000000000 */
[----:B------:R-:W-:Y:S01]  /*17ff0*/  F2I.FLOOR.NTZ R112, R108 ;  /* 0x0000006c00707305 */ /* 0x000fe20000207100 */
[----:B---3--:R-:W-:-:S07]  /*18000*/  I2FP.F32.U32 R80, R80 ;  /* 0x0000005000507245 */ /* 0x008fce0000201000 */
[----:B------:R-:W1:Y:S02]  /*18010*/  F2I.TRUNC.NTZ R77, R80 ;  /* 0x00000050004d7305 */ /* 0x000e64000020f100 */
[----:B-1----:R-:W-:-:S05]  /*18020*/  IMAD.IADD R77, R112, 0x1, R77 ;  /* 0x00000001704d7824 */ /* 0x002fca00078e024d */
[----:B------:R-:W-:-:S04]  /*18030*/  LOP3.LUT R86, R77, 0xff, RZ, 0xc0, !PT ;  /* 0x000000ff4d567812 */ /* 0x000fc800078ec0ff */
[----:B------:R-:W-:-:S06]  /*18040*/  IADD3 R79, PT, PT, R95, R86, RZ ;  /* 0x000000565f4f7210 */ /* 0x000fcc0007ffe0ff */
[----:B------:R-:W2:Y:S01]  /*18050*/  LDL.U8 R79, [R79+0xa78] ;  /* 0x000a78004f4f7983 */ /* 0x000ea20000100000 */
[----:B------:R-:W-:-:S04]  /*18060*/  IADD3 R82, PT, PT, R82, 0x1, RZ ;  /* 0x0000000152527810 */ /* 0x000fc80007ffe0ff */
[----:B------:R-:W-:-:S05]  /*18070*/  LOP3.LUT R82, R82, 0xff, RZ, 0xc0, !PT ;  /* 0x000000ff52527812 */ /* 0x000fca00078ec0ff */
[----:B------:R-:W-:Y:S01]  /*18080*/  IMAD.IADD R82, R95, 0x1, R82 ;  /* 0x000000015f527824 */ /* 0x000fe200078e0252 */
[----:B----4-:R-:W-:-:S04]  /*18090*/  I2FP.F32.U32 R78, R78 ;  /* 0x0000004e004e7245 */ /* 0x010fc80000201000 */
[----:B------:R1:W3:Y:S01]  /*180a0*/  LDL.U8 R117, [R82+0xa78] ;  /* 0x000a780052757983 */ /* 0x0002e20000100000 */
[----:B------:R-:W4:Y:S01]  /*180b0*/  F2I.TRUNC.NTZ R115, R78 ;  /* 0x0000004e00737305 */ /* 0x000f22000020f100 */
[----:B-----5:R-:W-:-:S07]  /*180c0*/  I2FP.F32.U32 R76, R76 ;  /* 0x0000004c004c7245 */ /* 0x020fce0000201000 */
[----:B------:R-:W5:Y:S01]  /*180d0*/  F2I.TRUNC.NTZ R111, R76 ;  /* 0x0000004c006f7305 */ /* 0x000f62000020f100 */
[----:B------:R-:W-:Y:S01]  /*180e0*/  VIADD R77, R77, 0x1 ;  /* 0x000000014d4d7836 */ /* 0x000fe20000000000 */
[----:B----4-:R-:W-:-:S04]  /*180f0*/  IADD3 R115, PT, PT, R112, R115, RZ ;  /* 0x0000007370737210 */ /* 0x010fc80007ffe0ff */
[----:B------:R-:W-:-:S04]  /*18100*/  LOP3.LUT R80, R115, 0xff, RZ, 0xc0, !PT ;  /* 0x000000ff73507812 */ /* 0x000fc800078ec0ff */
[----:B------:R-:W-:Y:S02]  /*18110*/  IADD3 R118, PT, PT, R95, R80, RZ ;  /* 0x000000505f767210 */ /* 0x000fe40007ffe0ff */
[----:B------:R-:W-:Y:S02]  /*18120*/  LOP3.LUT R80, R77, 0xff, RZ, 0xc0, !PT ;  /* 0x000000ff4d507812 */ /* 0x000fe400078ec0ff */
[----:B-----5:R-:W-:Y:S02]  /*18130*/  IADD3 R111, PT, PT, R112, R111, RZ ;  /* 0x0000006f706f7210 */ /* 0x020fe40007ffe0ff */
[----:B------:R-:W-:Y:S01]  /*18140*/  IADD3 R121, PT, PT, R95, R80, RZ ;  /* 0x000000505f797210 */ /* 0x000fe20007ffe0ff */
[----:B------:R-:W4:Y:S01]  /*18150*/  LDL.U8 R118, [R118+0xa78] ;  /* 0x000a780076767983 */ /* 0x000f220000100000 */
[----:B------:R-:W-:Y:S01]  /*18160*/  LOP3.LUT R78, R111, 0xff, RZ, 0xc0, !PT ;  /* 0x000000ff6f4e7812 */ /* 0x000fe200078ec0ff */
[----:B------:R-:W5:Y:S03]  /*18170*/  LDC.64 R80, c[0x4][0x8] ;  /* 0x01000200ff507b82 */ /* 0x000f660000000a00 */
[----:B------:R-:W4:Y:S01]  /*18180*/  LDL.U8 R121, [R121+0xa78] ;  /* 0x000a780079797983 */ /* 0x000f220000100000 */
[----:B------:R-:W-:-:S06]  /*18190*/  IMAD.IADD R119, R95, 0x1, R78 ;  /* 0x000000015f777824 */ /* 0x000fcc00078e024e */
[----:B------:R-:W4:Y:S01]  /*181a0*/  LDL.U8 R119, [R119+0xa78] ;  /* 0x000a780077777983 */ /* 0x000f220000100000 */
[----:B------:R-:W-:Y:S02]  /*181b0*/  R2UR UR6, R74 ;  /* 0x000000004a0672ca */ /* 0x000fe400000e0000 */
[----:B------:R-:W-:Y:S01]  /*181c0*/  R2UR UR7, R75 ;  /* 0x000000004b0772ca */ /* 0x000fe200000e0000 */
[----:B------:R-:W0:Y:S01]  /*181d0*/  FRND.FLOOR R93, R84 ;  /* 0x00000054005d7307 */ /* 0x000e220000205000 */
[----:B------:R-:W-:Y:S01]  /*181e0*/  HFMA2 R88, -RZ, RZ, 0, 0 ;  /* 0x00000000ff587431 */ /* 0x000fe200000001ff */
[----:B------:R-:W-:Y:S01]  /*181f0*/  MOV R89, 0x40180000 ;  /* 0x4018000000597802 */ /* 0x000fe20000000f00 */
[----:B0-----:R-:W-:-:S05]  /*18200*/  FADD R93, R84, -R93 ;  /* 0x8000005d545d7221 */ /* 0x001fca0000000000 */
[----:B-1----:R-:W0:Y:S01]  /*18210*/  F2F.F64.F32 R82, R93 ;  /* 0x0000005d00527310 */ /* 0x002e220000201800 */
[----:B--2---:R-:W-:-:S07]  /*18220*/  I2FP.F32.U32 R79, R79 ;  /* 0x0000004f004f7245 */ /* 0x004fce0000201000 */
[----:B------:R-:W1:Y:S02]  /*18230*/  F2I.U32.TRUNC.NTZ R79, R79 ;  /* 0x0000004f004f7305 */ /* 0x000e64000020f000 */
[----:B-1----:R-:W-:-:S05]  /*18240*/  LOP3.LUT R77, R79, 0xf, RZ, 0xc0, !PT ;  /* 0x0000000f4f4d7812 */ /* 0x002fca00078ec0ff */
[----:B-----5:R-:W-:-:S05]  /*18250*/  IMAD.WIDE.U32 R76, R77, 0xc, R80 ;  /* 0x0000000c4d4c7825 */ /* 0x020fca00078e0050 */
[----:B------:R-:W2:Y:S01]  /*18260*/  LDG.E.CONSTANT R113, desc[UR6][R76.64+0x8] ;  /* 0x000008064c717981 */ /* 0x000ea2000c1e9900 */
[----:B------:R-:W1:Y:S01]  /*18270*/  FRND.FLOOR R78, R85 ;  /* 0x00000055004e7307 */ /* 0x000e620000205000 */
[----:B------:R-:W-:-:S04]  /*18280*/  FMUL R86, R93, R93 ;  /* 0x0000005d5d567220 */ /* 0x000fc80000400000 */
[----:B------:R-:W-:Y:S01]  /*18290*/  FMUL R116, R93, R86 ;  /* 0x000000565d747220 */ /* 0x000fe20000400000 */
[----:B0-----:R-:W-:Y:S01]  /*182a0*/  DFMA R86, R82, R88, -15 ;  /* 0xc02e00005256742b */ /* 0x001fe20000000058 */
[----:B-1----:R-:W-:-:S07]  /*182b0*/  FADD R109, R85, -R78 ;  /* 0x8000004e556d7221 */ /* 0x002fce0000000000 */
[----:B------:R-:W-:Y:S01]  /*182c0*/  DFMA R86, R82, R86, 10 ;  /* 0x402400005256742b */ /* 0x000fe20000000056 */
[----:B------:R-:W0:Y:S08]  /*182d0*/  F2F.F64.F32 R78, R116 ;  /* 0x00000074004e7310 */ /* 0x000e300000201800 */
[----:B------:R-:W1:Y:S01]  /*182e0*/  F2F.F64.F32 R82, R109 ;  /* 0x0000006d00527310 */ /* 0x000e620000201800 */
[----:B0-----:R-:W-:Y:S01]  /*182f0*/  DMUL R86, R78, R86 ;  /* 0x000000564e567228 */ /* 0x001fe20000000000 */
[----:B---3--:R-:W-:Y:S01]  /*18300*/  I2FP.F32.U32 R117, R117 ;  /* 0x0000007500757245 */ /* 0x008fe20000201000 */
[----:B-1----:R-:W-:-:S05]  /*18310*/  DFMA R78, R82, R88, -15 ;  /* 0xc02e0000524e742b */ /* 0x002fca0000000058 */
[----:B------:R-:W0:Y:S03]  /*18320*/  F2I.TRUNC.NTZ R117, R117 ;  /* 0x0000007500757305 */ /* 0x000e26000020f100 */
[----:B------:R-:W-:Y:S01]  /*18330*/  DFMA R78, R82, R78, 10 ;  /* 0x40240000524e742b */ /* 0x000fe2000000004e */
[----:B------:R-:W-:-:S04]  /*18340*/  FMUL R82, R109, R109 ;  /* 0x0000006d6d527220 */ /* 0x000fc80000400000 */
[----:B------:R-:W-:-:S04]  /*18350*/  FMUL R82, R109, R82 ;  /* 0x000000526d527220 */ /* 0x000fc80000400000 */
[----:B------:R-:W1:Y:S01]  /*18360*/  F2F.F64.F32 R84, R82 ;  /* 0x0000005200547310 */ /* 0x000e620000201800 */
[----:B0-----:R-:W-:Y:S01]  /*18370*/  IMAD.IADD R120, R112, 0x1, R117 ;  /* 0x0000000170787824 */ /* 0x001fe200078e0275 */
[----:B------:R-:W-:Y:S02]  /*18380*/  IADD3 R115, PT, PT, R115, 0x1, RZ ;  /* 0x0000000173737810 */ /* 0x000fe40007ffe0ff */
[----:B----4-:R-:W-:Y:S01]  /*18390*/  I2FP.F32.U32 R118, R118 ;  /* 0x0000007600767245 */ /* 0x010fe20000201000 */
[----:B-1----:R-:W-:Y:S01]  /*183a0*/  DMUL R84, R84, R78 ;  /* 0x0000004e54547228 */ /* 0x002fe20000000000 */
[----:B------:R-:W-:-:S04]  /*183b0*/  LOP3.LUT R78, R120, 0xff, RZ, 0xc0, !PT ;  /* 0x000000ff784e7812 */ /* 0x000fc800078ec0ff */
[----:B------:R-:W-:Y:S02]  /*183c0*/  IADD3 R117, PT, PT, R95, R78, RZ ;  /* 0x0000004e5f757210 */ /* 0x000fe40007ffe0ff */
[----:B------:R-:W-:Y:S02]  /*183d0*/  I2FP.F32.U32 R121, R121 ;  /* 0x0000007900797245 */ /* 0x000fe40000201000 */
[----:B------:R-:W-:Y:S02]  /*183e0*/  LOP3.LUT R78, R115, 0xff, RZ, 0xc0, !PT ;  /* 0x000000ff734e7812 */ /* 0x000fe400078ec0ff */
[----:B------:R-:W3:Y:S01]  /*183f0*/  LDL.U8 R117, [R117+0xa78] ;  /* 0x000a780075757983 */ /* 0x000ee20000100000 */
[----:B------:R-:W0:Y:S01]  /*18400*/  F2I.U32.TRUNC.NTZ R118, R118 ;  /* 0x0000007600767305 */ /* 0x000e22000020f000 */
[----:B------:R-:W-:Y:S01]  /*18410*/  R2UR UR4, R74 ;  /* 0x000000004a0472ca */ /* 0x000fe200000e0000 */
[----:B------:R-:W-:Y:S01]  /*18420*/  IMAD.IADD R115, R95, 0x1, R78 ;  /* 0x000000015f737824 */ /* 0x000fe200078e024e */
[----:B------:R-:W-:-:S02]  /*18430*/  R2UR UR5, R75 ;  /* 0x000000004b0572ca */ /* 0x000fc400000e0000 */
[----:B------:R-:W-:-:S03]  /*18440*/  I2FP.F32.U32 R119, R119 ;  /* 0x0000007700777245 */ /* 0x000fc60000201000 */
[----:B------:R-:W1:Y:S01]  /*18450*/  F2I.U32.TRUNC.NTZ R121, R121 ;  /* 0x0000007900797305 */ /* 0x000e62000020f000 */
[----:B------:R-:W4:Y:S07]  /*18460*/  LDL.U8 R115, [R115+0xa78] ;  /* 0x000a780073737983 */ /* 0x000f2e0000100000 */
[----:B------:R-:W5:Y:S01]  /*18470*/  FRND.FLOOR R79, R108 ;  /* 0x0000006c004f7307 */ /* 0x000f620000205000 */
[----:B------:R-:W4:Y:S01]  /*18480*/  LDG.E.CONSTANT R114, desc[UR4][R76.64+0x4] ;  /* 0x000004044c727981 */ /* 0x000f22000c1e9900 */
[----:B0-----:R-:W-:-:S03]  /*18490*/  LOP3.LUT R83, R118, 0xf, RZ, 0xc0, !PT ;  /* 0x0000000f76537812 */ /* 0x001fc600078ec0ff */
[----:B------:R1:W4:Y:S03]  /*184a0*/  LDG.E.CONSTANT R112, desc[UR4][R76.64] ;  /* 0x000000044c707981 */ /* 0x000326000c1e9900 */
[----:B------:R-:W0:Y:S01]  /*184b0*/  F2I.U32.TRUNC.NTZ R119, R119 ;  /* 0x0000007700777305 */ /* 0x000e22000020f000 */
[----:B------:R-:W-:Y:S02]  /*184c0*/  R2UR UR8, R74 ;  /* 0x000000004a0872ca */ /* 0x000fe400000e0000 */
[----:B------:R-:W-:Y:S01]  /*184d0*/  R2UR UR9, R75 ;  /* 0x000000004b0972ca */ /* 0x000fe200000e0000 */
[----:B------:R-:W-:Y:S01]  /*184e0*/  IMAD.WIDE.U32 R82, R83, 0xc, R80 ;  /* 0x0000000c53527825 */ /* 0x000fe200078e0050 */
[----:B-1----:R-:W-:-:S03]  /*184f0*/  LOP3.LUT R77, R121, 0xf, RZ, 0xc0, !PT ;  /* 0x0000000f794d7812 */ /* 0x002fc600078ec0ff */
[----:B-----5:R-:W-:Y:S01]  /*18500*/  FADD R116, R108, -R79 ;  /* 0x8000004f6c747221 */ /* 0x020fe20000000000 */
[----:B------:R1:W-:Y:S01]  /*18510*/  F2F.F32.F64 R86, R86 ;  /* 0x0000005600567310 */ /* 0x0003e20000301000 */
[----:B------:R-:W5:Y:S01]  /*18520*/  LDG.E.CONSTANT R118, desc[UR4][R82.64+0x4] ;  /* 0x0000040452767981 */ /* 0x000f62000c1e9900 */
[----:B------:R-:W-:Y:S01]  /*18530*/  IMAD.WIDE.U32 R76, R77, 0xc, R80 ;  /* 0x0000000c4d4c7825 */ /* 0x000fe200078e0050 */
[----:B0-----:R-:W-:-:S04]  /*18540*/  LOP3.LUT R79, R119, 0xf, RZ, 0xc0, !PT ;  /* 0x0000000f774f7812 */ /* 0x001fc800078ec0ff */
[----:B------:R-:W5:Y:S04]  /*18550*/  LDG.E.CONSTANT R126, desc[UR4][R76.64+0x8] ;  /* 0x000008044c7e7981 */ /* 0x000f68000c1e9900 */
[----:B-1----:R-:W5:Y:S01]  /*18560*/  LDG.E.CONSTANT R87, desc[UR6][R82.64+0x8] ;  /* 0x0000080652577981 */ /* 0x002f62000c1e9900 */
[----:B------:R-:W-:-:S03]  /*18570*/  IMAD.WIDE.U32 R78, R79, 0xc, R80 ;  /* 0x0000000c4f4e7825 */ /* 0x000fc600078e0050 */
[----:B------:R-:W5:Y:S04]  /*18580*/  LDG.E.CONSTANT R122, desc[UR8][R76.64+0x4] ;  /* 0x000004084c7a7981 */ /* 0x000f68000c1e9900 */
[----:B------:R-:W5:Y:S01]  /*18590*/  LDG.E.CONSTANT R124, desc[UR4][R78.64+0x4] ;  /* 0x000004044e7c7981 */ /* 0x000f62000c1e9900 */
[----:B--2---:R-:W-:-:S03]  /*185a0*/  FMUL R108, R116, R113 ;  /* 0x00000071746c7220 */ /* 0x004fc60000400000 */
[----:B------:R-:W2:Y:S01]  /*185b0*/  LDG.E.CONSTANT R113, desc[UR6][R78.64+0x8] ;  /* 0x000008064e717981 */ /* 0x000ea2000c1e9900 */
[----:B------:R-:W-:Y:S02]  /*185c0*/  IADD3 R111, PT, PT, R111, 0x1, RZ ;  /* 0x000000016f6f7810 */ /* 0x000fe40007ffe0ff */
[----:B------:R-:W-:Y:S02]  /*185d0*/  IADD3 R119, PT, PT, R120, 0x1, RZ ;  /* 0x0000000178777810 */ /* 0x000fe40007ffe0ff */
[----:B------:R-:W-:-:S05]  /*185e0*/  LOP3.LUT R120, R111, 0xff, RZ, 0xc0, !PT ;  /* 0x000000ff6f787812 */ /* 0x000fca00078ec0ff */
[----:B------:R-:W-:Y:S02]  /*185f0*/  IMAD.IADD R123, R95, 0x1, R120 ;  /* 0x000000015f7b7824 */ /* 0x000fe400078e0278 */
[----:B------:R-:W2:Y:S01]  /*18600*/  LDG.E.CONSTANT R120, desc[UR6][R78.64] ;  /* 0x000000064e787981 */ /* 0x000ea2000c1e9900 */
[----:B------:R-:W-:-:S04]  /*18610*/  LOP3.LUT R128, R119, 0xff, RZ, 0xc0, !PT ;  /* 0x000000ff77807812 */ /* 0x000fc800078ec0ff */
[----:B------:R-:W-:-:S06]  /*18620*/  IADD3 R121, PT, PT, R95, R128, RZ ;  /* 0x000000805f797210 */ /* 0x000fcc0007ffe0ff */
[----:B------:R-:W2:Y:S01]  /*18630*/  LDL.U8 R121, [R121+0xa78] ;  /* 0x000a780079797983 */ /* 0x000ea20000100000 */
[----:B---3--:R-:W-:-:S06]  /*18640*/  I2FP.F32.U32 R117, R117 ;  /* 0x0000007500757245 */ /* 0x008fcc0000201000 */
[----:B------:R-:W0:Y:S01]  /*18650*/  F2I.U32.TRUNC.NTZ R117, R117 ;  /* 0x0000007500757305 */ /* 0x000e22000020f000 */
[----:B----4-:R-:W-:-:S07]  /*18660*/  I2FP.F32.U32 R111, R115 ;  /* 0x00000073006f7245 */ /* 0x010fce0000201000 */
[----:B------:R-:W1:Y:S01]  /*18670*/  F2I.U32.TRUNC.NTZ R111, R111 ;  /* 0x0000006f006f7305 */ /* 0x000e62000020f000 */
[----:B------:R-:W-:Y:S02]  /*18680*/  FFMA R114, R109, R114, R108 ;  /* 0x000000726d727223 */ /* 0x000fe4000000006c */
[----:B------:R0:W3:Y:S01]  /*18690*/  LDG.E.CONSTANT R108, desc[UR4][R76.64] ;  /* 0x000000044c6c7981 */ /* 0x0000e2000c1e9900 */
[----:B------:R-:W-:Y:S01]  /*186a0*/  FADD R115, R116, -1 ;  /* 0xbf80000074737421 */ /* 0x000fe20000000000 */
[----:B0-----:R-:W-:Y:S02]  /*186b0*/  LOP3.LUT R77, R117, 0xf, RZ, 0xc0, !PT ;  /* 0x0000000f754d7812 */ /* 0x001fe400078ec0ff */
[----:B------:R-:W4:Y:S01]  /*186c0*/  LDL.U8 R117, [R123+0xa78] ;  /* 0x000a78007b757983 */ /* 0x000f220000100000 */
[----:B-1----:R-:W-:Y:S01]  /*186d0*/  LOP3.LUT R79, R111, 0xf, RZ, 0xc0, !PT ;  /* 0x0000000f6f4f7812 */ /* 0x002fe200078ec0ff */
[----:B------:R-:W-:-:S04]  /*186e0*/  FADD R111, R109, -1 ;  /* 0xbf8000006d6f7421 */ /* 0x000fc80000000000 */
[----:B------:R-:W-:-:S04]  /*186f0*/  IMAD.WIDE.U32 R78, R79, 0xc, R80 ;  /* 0x0000000c4f4e7825 */ /* 0x000fc800078e0050 */
[----:B-----5:R-:W-:Y:S02]  /*18700*/  FMUL R76, R116, R87 ;  /* 0x00000057744c7220 */ /* 0x020fe40000400000 */
[----:B------:R0:W5:Y:S02]  /*18710*/  LDG.E.CONSTANT R87, desc[UR4][R82.64] ;  /* 0x0000000452577981 */ /* 0x000164000c1e9900 */
[----:B------:R-:W-:Y:S01]  /*18720*/  FFMA R118, R109, R118, R76 ;  /* 0x000000766d767223 */ /* 0x000fe2000000004c */
[----:B0-----:R-:W-:-:S04]  /*18730*/  FMUL R82, R115, R126 ;  /* 0x0000007e73527220 */ /* 0x001fc80000400000 */
[----:B------:R-:W-:Y:S01]  /*18740*/  FFMA R122, R109, R122, R82 ;  /* 0x0000007a6d7a7223 */ /* 0x000fe20000000052 */
[----:B------:R-:W-:-:S05]  /*18750*/  IMAD.WIDE.U32 R76, R77, 0xc, R80 ;  /* 0x0000000c4d4c7825 */ /* 0x000fca00078e0050 */
[----:B------:R-:W3:Y:S04]  /*18760*/  LDG.E.CONSTANT R95, desc[UR4][R76.64] ;  /* 0x000000044c5f7981 */ /* 0x000ee8000c1e9900 */
[----:B------:R-:W5:Y:S04]  /*18770*/  LDG.E.CONSTANT R126, desc[UR6][R76.64+0x4] ;  /* 0x000004064c7e7981 */ /* 0x000f68000c1e9900 */
[----:B------:R0:W3:Y:S04]  /*18780*/  LDG.E.CONSTANT R83, desc[UR8][R76.64+0x8] ;  /* 0x000008084c537981 */ /* 0x0000e8000c1e9900 */
[----:B------:R-:W5:Y:S01]  /*18790*/  LDG.E.CONSTANT R76, desc[UR4][R78.64+0x4] ;  /* 0x000004044e4c7981 */ /* 0x000f62000c1e9900 */
[----:B--2---:R-:W-:-:S04]  /*187a0*/  FMUL R82, R116, R113 ;  /* 0x0000007174527220 */ /* 0x004fc80000400000 */
[----:B------:R-:W-:Y:S02]  /*187b0*/  FFMA R113, R111, R124, R82 ;  /* 0x0000007c6f717223 */ /* 0x000fe40000000052 */
[----:B------:R-:W2:Y:S04]  /*187c0*/  LDG.E.CONSTANT R82, desc[UR6][R78.64+0x8] ;  /* 0x000008064e527981 */ /* 0x000ea8000c1e9900 */
[----:B------:R-:W3:Y:S01]  /*187d0*/  LDG.E.CONSTANT R124, desc[UR4][R78.64] ;  /* 0x000000044e7c7981 */ /* 0x000ee2000c1e9900 */
[----:B----4-:R-:W-:-:S06]  /*187e0*/  I2FP.F32.U32 R119, R117 ;  /* 0x0000007500777245 */ /* 0x010fcc0000201000 */
[----:B------:R-:W0:Y:S02]  /*187f0*/  F2I.U32.TRUNC.NTZ R119, R119 ;  /* 0x0000007700777305 */ /* 0x000e24000020f000 */
[----:B0-----:R-:W-:Y:S01]  /*18800*/  LOP3.LUT R77, R119, 0xf, RZ, 0xc0, !PT ;  /* 0x0000000f774d7812 */ /* 0x001fe200078ec0ff */
[----:B--2---:R-:W-:-:S04]  /*18810*/  FMUL R82, R115, R82 ;  /* 0x0000005273527220 */ /* 0x004fc80000400000 */
[----:B-----5:R-:W-:Y:S01]  /*18820*/  FFMA R117, R109, R76, R82 ;  /* 0x0000004c6d757223 */ /* 0x020fe20000000052 */
[----:B------:R-:W-:-:S05]  /*18830*/  IMAD.WIDE.U32 R76, R77, 0xc, R80 ;  /* 0x0000000c4d4c7825 */ /* 0x000fca00078e0050 */
[----:B------:R-:W2:Y:S04]  /*18840*/  LDG.E.CONSTANT R132, desc[UR8][R76.64+0x8] ;  /* 0x000008084c847981 */ /* 0x000ea8000c1e9900 */
[----:B------:R-:W4:Y:S01]  /*18850*/  LDG.E.CONSTANT R130, desc[UR6][R76.64+0x4] ;  /* 0x000004064c827981 */ /* 0x000f22000c1e9900 */
[----:B------:R-:W-:Y:S01]  /*18860*/  I2FP.F32.U32 R121, R121 ;  /* 0x0000007900797245 */ /* 0x000fe20000201000 */
[----:B---3--:R-:W-:Y:S02]  /*18870*/  FMUL R82, R116, R83 ;  /* 0x0000005374527220 */ /* 0x008fe40000400000 */
[----:B------:R0:W3:Y:S03]  /*18880*/  LDG.E.CONSTANT R128, desc[UR4][R76.64] ;  /* 0x000000044c807981 */ /* 0x0000e6000c1e9900 */
[----:B------:R-:W1:Y:S01]  /*18890*/  F2I.U32.TRUNC.NTZ R121, R121 ;  /* 0x0000007900797305 */ /* 0x000e62000020f000 */
[----:B------:R-:W-:Y:S01]  /*188a0*/  FFMA R126, R111, R126, R82 ;  /* 0x0000007e6f7e7223 */ /* 0x000fe20000000052 */
[----:B-1----:R-:W-:-:S05]  /*188b0*/  LOP3.LUT R109, R121, 0xf, RZ, 0xc0, !PT ;  /* 0x0000000f796d7812 */ /* 0x002fca00078ec0ff */
[----:B------:R-:W-:-:S05]  /*188c0*/  IMAD.WIDE.U32 R82, R109, 0xc, R80 ;  /* 0x0000000c6d527825 */ /* 0x000fca00078e0050 */
[----:B------:R-:W5:Y:S01]  /*188d0*/  LDG.E.CONSTANT R78, desc[UR6][R82.64+0x8] ;  /* 0x00000806524e7981 */ /* 0x000f62000c1e9900 */
[----:B--2---:R-:W-:-:S04]  /*188e0*/  FMUL R132, R115, R132 ;  /* 0x0000008473847220 */ /* 0x004fc80000400000 */
[----:B----4-:R-:W-:Y:S02]  /*188f0*/  FFMA R119, R111, R130, R132 ;  /* 0x000000826f777223 */ /* 0x010fe40000000084 */
[----:B------:R-:W2:Y:S04]  /*18900*/  LDG.E.CONSTANT R132, desc[UR4][R82.64+0x4] ;  /* 0x0000040452847981 */ /* 0x000ea8000c1e9900 */
[----:B------:R1:W4:Y:S01]  /*18910*/  LDG.E.CONSTANT R130, desc[UR4][R82.64] ;  /* 0x0000000452827981 */ /* 0x000322000c1e9900 */
[----:B0-----:R-:W-:-:S04]  /*18920*/  FMUL R77, R116, R116 ;  /* 0x00000074744d7220 */ /* 0x001fc80000400000 */
[----:B------:R-:W-:Y:S01]  /*18930*/  FMUL R109, R116, R77 ;  /* 0x0000004d746d7220 */ /* 0x000fe20000400000 */
[----:B-----5:R-:W-:Y:S02]  /*18940*/  FMUL R134, R115, R78 ;  /* 0x0000004e73867220 */ /* 0x020fe40000400000 */
[----:B------:R-:W0:Y:S02]  /*18950*/  F2F.F64.F32 R78, R116 ;  /* 0x00000074004e7310 */ /* 0x000e240000201800 */
[----:B0-----:R-:W-:-:S08]  /*18960*/  DFMA R76, R78, R88, -15 ;  /* 0xc02e00004e4c742b */ /* 0x001fd00000000058 */
[----:B------:R-:W-:Y:S01]  /*18970*/  DFMA R76, R78, R76, 10 ;  /* 0x402400004e4c742b */ /* 0x000fe2000000004c */
[----:B------:R-:W0:Y:S01]  /*18980*/  F2F.F64.F32 R78, R109 ;  /* 0x0000006d004e7310 */ /* 0x000e220000201800 */
[C---:B-1----:R-:W-:Y:S01]  /*18990*/  FADD R83, R93.reuse, -1 ;  /* 0xbf8000005d537421 */ /* 0x042fe20000000000 */
[C---:B------:R-:W-:Y:S01]  /*189a0*/  FFMA R113, R93.reuse, R120, R113 ;  /* 0x000000785d717223 */ /* 0x040fe20000000071 */
[----:B---3--:R-:W-:Y:S02]  /*189b0*/  FFMA R119, R93, R128, R119 ;  /* 0x000000805d777223 */ /* 0x008fe40000000077 */
[C---:B------:R-:W-:Y:S01]  /*189c0*/  FFMA R118, R83.reuse, R87, R118 ;  /* 0x0000005753767223 */ /* 0x040fe20000000076 */
[----:B------:R-:W-:Y:S01]  /*189d0*/  FFMA R126, R83, R95, R126 ;  /* 0x0000005f537e7223 */ /* 0x000fe2000000007e */
[----:B------:R-:W-:Y:S01]  /*189e0*/  FFMA R87, R93, R108, R122 ;  /* 0x0000006c5d577223 */ /* 0x000fe2000000007a */
[----:B------:R-:W-:Y:S01]  /*189f0*/  FFMA R124, R83, R124, R117 ;  /* 0x0000007c537c7223 */ /* 0x000fe20000000075 */
[----:B------:R-:W1:Y:S01]  /*18a00*/  F2F.F32.F64 R84, R84 ;  /* 0x0000005400547310 */ /* 0x000e620000301000 */
[----:B------:R-:W-:Y:S01]  /*18a10*/  FADD R126, -R113, R126 ;  /* 0x0000007e717e7221 */ /* 0x000fe20000000100 */
[----:B0-----:R-:W-:Y:S01]  /*18a20*/  DMUL R76, R78, R76 ;  /* 0x0000004c4e4c7228 */ /* 0x001fe20000000000 */
[----:B------:R-:W-:Y:S01]  /*18a30*/  FFMA R79, R93, R112, R114 ;  /* 0x000000705d4f7223 */ /* 0x000fe20000000072 */
[----:B------:R-:W-:-:S03]  /*18a40*/  FADD R124, -R87, R124 ;  /* 0x0000007c577c7221 */ /* 0x000fc60000000100 */
[----:B------:R-:W-:Y:S01]  /*18a50*/  FADD R118, -R79, R118 ;  /* 0x000000764f767221 */ /* 0x000fe20000000100 */
[C---:B------:R-:W-:Y:S01]  /*18a60*/  FFMA R126, R86.reuse, R126, R113 ;  /* 0x0000007e567e7223 */ /* 0x040fe20000000071 */
[----:B------:R-:W-:Y:S01]  /*18a70*/  FFMA R87, R86, R124, R87 ;  /* 0x0000007c56577223 */ /* 0x000fe20000000057 */
[----:B------:R-:W-:Y:S01]  /*18a80*/  IADD3 R92, PT, PT, R92, 0x1, RZ ;  /* 0x000000015c5c7810 */ /* 0x000fe20007ffe0ff */
[----:B------:R-:W-:Y:S01]  /*18a90*/  FFMA R79, R86, R118, R79 ;  /* 0x00000076564f7223 */ /* 0x000fe2000000004f */
[----:B------:R-:W0:Y:S02]  /*18aa0*/  F2F.F32.F64 R76, R76 ;  /* 0x0000004c004c7310 */ /* 0x000e240000301000 */
[----:B------:R-:W-:Y:S01]  /*18ab0*/  ISETP.NE.AND P2, PT, R92, 0x10, PT ;  /* 0x000000105c00780c */ /* 0x000fe20003f45270 */
[----:B------:R-:W-:-:S04]  /*18ac0*/  FADD R126, -R79, R126 ;  /* 0x0000007e4f7e7221 */ /* 0x000fc80000000100 */
[----:B-1----:R-:W-:Y:S01]  /*18ad0*/  FFMA R79, R84, R126, R79 ;  /* 0x0000007e544f7223 */ /* 0x002fe2000000004f */
[----:B--2---:R-:W-:-:S04]  /*18ae0*/  FFMA R111, R111, R132, R134 ;  /* 0x000000846f6f7223 */ /* 0x004fc80000000086 */
[----:B----4-:R-:W-:-:S04]  /*18af0*/  FFMA R130, R83, R130, R111 ;  /* 0x0000008253827223 */ /* 0x010fc8000000006f */
[----:B------:R-:W-:-:S04]  /*18b00*/  FADD R130, -R119, R130 ;  /* 0x0000008277827221 */ /* 0x000fc80000000100 */
[----:B------:R-:W-:-:S04]  /*18b10*/  FFMA R130, R86, R130, R119 ;  /* 0x0000008256827223 */ /* 0x000fc80000000077 */
[----:B------:R-:W-:-:S04]  /*18b20*/  FADD R130, -R87, R130 ;  /* 0x0000008257827221 */ /* 0x000fc80000000100 */
[----:B------:R-:W-:-:S04]  /*18b30*/  FFMA R130, R84, R130, R87 ;  /* 0x0000008254827223 */ /* 0x000fc80000000057 */
[----:B------:R-:W-:-:S04]  /*18b40*/  FADD R130, -R79, R130 ;  /* 0x000000824f827221 */ /* 0x000fc80000000100 */
[----:B0-----:R-:W-:-:S04]  /*18b50*/  FFMA R130, R76, R130, R79 ;  /* 0x000000824c827223 */ /* 0x001fc8000000004f */
[----:B------:R-:W-:Y:S01]  /*18b60*/  FFMA R94, R91, R130, R94 ;  /* 0x000000825b5e7223 */ /* 0x000fe2000000005e */
[----:B------:R-:W-:Y:S06]  /*18b70*/  @P2 BRA `(.L_x_81) ;  /* 0xffffffec00e82947 */ /* 0x000fec000383ffff */
[----:B------:R-:W-:Y:S05]  /*18b80*/  BSYNC.RECONVERGENT B5 ;  /* 0x0000000000057941 */ /* 0x000fea0003800200 */
.L_x_74:
[----:B------:R-:W-:Y:S01]  /*18b90*/  FSETP.GEU.AND P2, PT, |R94|, 8000, PT ;  /* 0x45fa00005e00780b */ /* 0x000fe20003f4e200 */
[----:B------:R-:W-:-:S12]  /*18ba0*/  BSSY.RECONVERGENT B1, `(.L_x_82) ;  /* 0x000070d000017945 */ /* 0x000fd80003800200 */
[----:B------:R-:W-:Y:S05]  /*18bb0*/  @!P2 BRA `(.L_x_83) ;  /* 0x00000070002ca947 */ /* 0x000fea0003800000 */
[C---:B------:R-:W-:Y:S01]  /*18bc0*/  LOP3.LUT R76, R96.reuse, 0xff, RZ, 0xc0, !PT ;  /* 0x000000ff604c7812 */ /* 0x040fe200078ec0ff */
[----:B------:R-:W-:-:S03]  /*18bd0*/  VIADD R77, R96, 0x1 ;  /* 0x00000001604d7836 */ /* 0x000fc60000000000 */
[----:B------:R-:W-:Y:S02]  /*18be0*/  IADD3 R78, PT, PT, R1, R76, RZ ;  /* 0x0000004c014e7210 */ /* 0x000fe40007ffe0ff */
[----:B------:R-:W-:-:S03]  /*18bf0*/  LOP3.LUT R76, R77, 0xff, RZ, 0xc0, !PT ;  /* 0x000000ff4d4c7812 */ /* 0x000fc600078ec0ff */
[----:B------:R-:W2:Y:S01]  /*18c00*/  LDL.U8 R77, [R78] ;  /* 0x000000004e4d7983 */ /* 0x000ea20000100000 */
[----:B------:R-:W-:-:S05]  /*18c10*/  IADD3 R84, PT, PT, R1, R76, RZ ;  /* 0x0000004c01547210 */ /* 0x000fca0007ffe0ff */
[----:B------:R-:W3:Y:S01]  /*18c20*/  LDL.U8 R76, [R84] ;  /* 0x00000000544c7983 */ /* 0x000ee20000100000 */
[----:B--2---:R-:W-:-:S06]  /*18c30*/  I2FP.F32.U32 R77, R77 ;  /* 0x0000004d004d7245 */ /* 0x004fcc0000201000 */
[----:B------:R-:W0:Y:S01]  /*18c40*/  F2I.TRUNC.NTZ R77, R77 ;  /* 0x0000004d004d7305 */ /* 0x000e22000020f100 */
[----:B---3--:R-:W-:-:S07]  /*18c50*/  I2FP.F32.U32 R82, R76 ;  /* 0x0000004c00527245 */ /* 0x008fce0000201000 */
[----:B------:R-:W1:Y:S01]  /*18c60*/  F2I.TRUNC.NTZ R83, R82 ;  /* 0x0000005200537305 */ /* 0x000e62000020f100 */
[----:B0-----:R-:W-:-:S05]  /*18c70*/  IMAD.IADD R79, R42, 0x1, R77 ;  /* 0x000000012a4f7824 */ /* 0x001fca00078e024d */
[----:B------:R-:W-:Y:S02]  /*18c80*/  IADD3 R76, PT, PT, R79, 0x1, RZ ;  /* 0x000000014f4c7810 */ /* 0x000fe40007ffe0ff */
[----:B-1----:R-:W-:Y:S02]  /*18c90*/  IADD3 R83, PT, PT, R42, R83, RZ ;  /* 0x000000532a537210 */ /* 0x002fe40007ffe0ff */
[----:B------:R-:W-:-:S03]  /*18ca0*/  LOP3.LUT R76, R76, 0xff, RZ, 0xc0, !PT ;  /* 0x000000ff4c4c7812 */ /* 0x000fc600078ec0ff */
[----:B------:R-:W-:Y:S01]  /*18cb0*/  VIADD R78, R83, 0x1 ;  /* 0x00000001534e7836 */ /* 0x000fe20000000000 */
[----:B------:R-:W-:-:S04]  /*18cc0*/  IADD3 R85, PT, PT, R1, R76, RZ ;  /* 0x0000004c01557210 */ /* 0x000fc80007ffe0ff */
[----:B------:R-:W-:Y:S02]  /*18cd0*/  LOP3.LUT R76, R78, 0xff, RZ, 0xc0, !PT ;  /* 0x000000ff4e4c7812 */ /* 0x000fe400078ec0ff */
[----:B------:R-:W2:Y:S02]  /*18ce0*/  LDL.U8 R78, [R85] ;  /* 0x00000000554e7983 */ /* 0x000ea40000100000 */
[----:B------:R-:W-:-:S05]  /*18cf0*/  IADD3 R84, PT, PT, R1, R76, RZ ;  /* 0x0000004c01547210 */ /* 0x000fca0007ffe0ff */
[----:B------:R-:W3:Y:S01]  /*18d00*/  LDL.U8 R76, [R84] ;  /* 0x00000000544c7983 */ /* 0x000ee20000100000 */
[----:B------:R-:W-:-:S04]  /*18d10*/  FADD R94, R30, R110 ;  /* 0x0000006e1e5e7221 */ /* 0x000fc80000000000 */
[----:B------:R-:W-:Y:S01]  /*18d20*/  F2I.FLOOR.NTZ R113, R94 ;  /* 0x0000005e00717305 */ /* 0x000fe20000207100 */
[----:B--2---:R-:W-:-:S07]  /*18d30*/  I2FP.F32.U32 R78, R78 ;  /* 0x0000004e004e7245 */ /* 0x004fce0000201000 */
[----:B------:R-:W0:Y:S01]  /*18d40*/  F2I.TRUNC.NTZ R78, R78 ;  /* 0x0000004e004e7305 */ /* 0x000e22000020f100 */
[----:B---3--:R-:W-:Y:S02]  /*18d50*/  I2FP.F32.U32 R82, R76 ;  /* 0x0000004c00527245 */ /* 0x008fe40000201000 */
[----:B------:R-:W-:-:S04]  /*18d60*/  LOP3.LUT R76, R83, 0xff, RZ, 0xc0, !PT ;  /* 0x000000ff534c7812 */ /* 0x000fc800078ec0ff */
[----:B------:R-:W-:Y:S01]  /*18d70*/  IADD3 R90, PT, PT, R1, R76, RZ ;  /* 0x0000004c015a7210 */ /* 0x000fe20007ffe0ff */
[----:B------:R-:W1:Y:S01]  /*18d80*/  F2I.TRUNC.NTZ R82, R82 ;  /* 0x0000005200527305 */ /* 0x000e62000020f100 */
[----:B0-----:R-:W-:-:S04]  /*18d90*/  IMAD.IADD R77, R113, 0x1, R78 ;  /* 0x00000001714d7824 */ /* 0x001fc800078e024e */
[C---:B------:R-:W-:Y:S01]  /*18da0*/  VIADD R84, R77.reuse, 0x1 ;  /* 0x000000014d547836 */ /* 0x040fe20000000000 */
[----:B------:R-:W-:Y:S02]  /*18db0*/  LOP3.LUT R76, R77, 0xff, RZ, 0xc0, !PT ;  /* 0x000000ff4d4c7812 */ /* 0x000fe400078ec0ff */
[----:B------:R-:W2:Y:S01]  /*18dc0*/  LDL.U8 R77, [R90] ;  /* 0x000000005a4d7983 */ /* 0x000ea20000100000 */
[----:B-1----:R-:W-:Y:S02]  /*18dd0*/  IADD3 R83, PT, PT, R113, R82, RZ ;  /* 0x0000005271537210 */ /* 0x002fe40007ffe0ff */
[----:B------:R-:W-:Y:S02]  /*18de0*/  IADD3 R87, PT, PT, R1, R76, RZ ;  /* 0x0000004c01577210 */ /* 0x000fe40007ffe0ff */
[----:B------:R-:W-:-:S03]  /*18df0*/  LOP3.LUT R76, R83, 0xff, RZ, 0xc0, !PT ;  /* 0x000000ff534c7812 */ /* 0x000fc600078ec0ff */
[----:B------:R-:W3:Y:S01]  /*18e00*/  LDL.U8 R82, [R87] ;  /* 0x0000000057527983 */ /* 0x000ee20000100000 */
[----:B------:R-:W-:Y:S01]  /*18e10*/  IADD3 R86, PT, PT, R1, R76, RZ ;  /* 0x0000004c01567210 */ /* 0x000fe20007ffe0ff */
[----:B------:R-:W-:Y:S01]  /*18e20*/  VIADD R76, R83, 0x1 ;  /* 0x00000001534c7836 */ /* 0x000fe20000000000 */
[----:B------:R-:W-:-:S03]  /*18e30*/  LOP3.LUT R78, R84, 0xff, RZ, 0xc0, !PT ;  /* 0x000000ff544e7812 */ /* 0x000fc600078ec0ff */
[----:B------:R-:W4:Y:S01]  /*18e40*/  LDL.U8 R83, [R86] ;  /* 0x0000000056537983 */ /* 0x000f220000100000 */
[----:B------:R-:W-:Y:S02]  /*18e50*/  LOP3.LUT R76, R76, 0xff, RZ, 0xc0, !PT ;  /* 0x000000ff4c4c7812 */ /* 0x000fe400078ec0ff */
[C---:B------:R-:W-:Y:S02]  /*18e60*/  IADD3 R84, PT, PT, R1.reuse, R78, RZ ;  /* 0x0000004e01547210 */ /* 0x040fe40007ffe0ff */
[----:B------:R-:W-:Y:S02]  /*18e70*/  IADD3 R85, PT, PT, R1, R76, RZ ;  /* 0x0000004c01557210 */ /* 0x000fe40007ffe0ff */
[----:B------:R-:W-:Y:S02]  /*18e80*/  LOP3.LUT R76, R79, 0xff, RZ, 0xc0, !PT ;  /* 0x000000ff4f4c7812 */ /* 0x000fe400078ec0ff */
[----:B------:R-:W5:Y:S03]  /*18e90*/  LDL.U8 R84, [R84] ;  /* 0x0000000054547983 */ /* 0x000f660000100000 */
[----:B------:R-:W-:Y:S01]  /*18ea0*/  IMAD.IADD R76, R1, 0x1, R76 ;  /* 0x00000001014c7824 */ /* 0x000fe200078e024c */
[----:B------:R-:W4:Y:S05]  /*18eb0*/  LDL.U8 R85, [R85] ;  /* 0x0000000055557983 */ /* 0x000f2a0000100000 */
[----:B------:R-:W4:Y:S01]  /*18ec0*/  LDL.U8 R76, [R76] ;  /* 0x000000004c4c7983 */ /* 0x000f220000100000 */
[----:B------:R-:W-:-:S02]  /*18ed0*/  R2UR UR6, R74 ;  /* 0x000000004a0672ca */ /* 0x000fc400000e0000 */
[C---:B------:R-:W-:Y:S02]  /*18ee0*/  R2UR UR7, R75.reuse ;  /* 0x000000004b0772ca */ /* 0x040fe400000e0000 */
[C---:B------:R-:W-:Y:S02]  /*18ef0*/  R2UR UR4, R74.reuse ;  /* 0x000000004a0472ca */ /* 0x040fe400000e0000 */
[C---:B------:R-:W-:Y:S02]  /*18f00*/  R2UR UR5, R75.reuse ;  /* 0x000000004b0572ca */ /* 0x040fe400000e0000 */
[C---:B------:R-:W-:Y:S02]  /*18f10*/  R2UR UR10, R74.reuse ;  /* 0x000000004a0a72ca */ /* 0x040fe400000e0000 */
[----:B------:R-:W-:Y:S02]  /*18f20*/  R2UR UR11, R75 ;  /* 0x000000004b0b72ca */ /* 0x000fe400000e0000 */
        /* <DEDUP_REMOVED lines=8> */
[----:B------:R-:W-:Y:S02]  /*18fb0*/  R2UR UR12, R74 ;  /* 0x000000004a0c72ca */ /* 0x000fe400000e0000 */
[----:B------:R-:W-:Y:S02]  /*18fc0*/  R2UR UR13, R75 ;  /* 0x000000004b0d72ca */ /* 0x000fe400000e0000 */
[----:B--2---:R-:W-:Y:S02]  /*18fd0*/  I2FP.F32.U32 R77, R77 ;  /* 0x0000004d004d7245 */ /* 0x004fe40000201000 */
[----:B---3--:R-:W-:Y:S02]  /*18fe0*/  I2FP.F32.U32 R82, R82 ;  /* 0x0000005200527245 */ /* 0x008fe40000201000 */
[----:B------:R-:W0:Y:S08]  /*18ff0*/  F2I.TRUNC.NTZ R78, R77 ;  /* 0x0000004d004e7305 */ /* 0x000e30000020f100 */
[----:B------:R-:W1:Y:S01]  /*19000*/  F2I.U32.TRUNC.NTZ R82, R82 ;  /* 0x0000005200527305 */ /* 0x000e62000020f000 */
[----:B-----5:R-:W-:-:S02]  /*19010*/  I2FP.F32.U32 R84, R84 ;  /* 0x0000005400547245 */ /* 0x020fc40000201000 */
[----:B0-----:R-:W-:Y:S02]  /*19020*/  IADD3 R116, PT, PT, R113, R78, RZ ;  /* 0x0000004e71747210 */ /* 0x001fe40007ffe0ff */
[----:B----4-:R-:W-:-:S03]  /*19030*/  I2FP.F32.U32 R87, R85 ;  /* 0x0000005500577245 */ /* 0x010fc60000201000 */
[----:B------:R0:W-:Y:S01]  /*19040*/  F2I.U32.TRUNC.NTZ R79, R84 ;  /* 0x00000054004f7305 */ /* 0x0001e2000020f000 */
[----:B-1----:R-:W-:Y:S02]  /*19050*/  LOP3.LUT R85, R82, 0xf, RZ, 0xc0, !PT ;  /* 0x0000000f52557812 */ /* 0x002fe400078ec0ff */
[----:B------:R-:W-:Y:S02]  /*19060*/  I2FP.F32.U32 R77, R76 ;  /* 0x0000004c004d7245 */ /* 0x000fe40000201000 */
[----:B------:R-:W-:Y:S01]  /*19070*/  LOP3.LUT R76, R116, 0xff, RZ, 0xc0, !PT ;  /* 0x000000ff744c7812 */ /* 0x000fe200078ec0ff */
[----:B0-----:R-:W-:Y:S01]  /*19080*/  IMAD.WIDE.U32 R84, R85, 0xc, R80 ;  /* 0x0000000c55547825 */ /* 0x001fe200078e0050 */
[----:B------:R-:W-:Y:S02]  /*19090*/  I2FP.F32.U32 R83, R83 ;  /* 0x0000005300537245 */ /* 0x000fe40000201000 */
[----:B------:R-:W-:Y:S02]  /*190a0*/  IADD3 R109, PT, PT, R1, R76, RZ ;  /* 0x0000004c016d7210 */ /* 0x000fe40007ffe0ff */
[----:B------:R-:W2:Y:S01]  /*190b0*/  LDG.E.CONSTANT R111, desc[UR6][R84.64+0x8] ;  /* 0x00000806546f7981 */ /* 0x000ea2000c1e9900 */
[----:B------:R-:W0:Y:S03]  /*190c0*/  F2I.U32.TRUNC.NTZ R87, R87 ;  /* 0x0000005700577305 */ /* 0x000e26000020f000 */
[----:B------:R-:W3:Y:S04]  /*190d0*/  LDG.E.CONSTANT R115, desc[UR4][R84.64+0x4] ;  /* 0x0000040454737981 */ /* 0x000ee8000c1e9900 */
[----:B------:R-:W4:Y:S01]  /*190e0*/  LDL.U8 R109, [R109] ;  /* 0x000000006d6d7983 */ /* 0x000f220000100000 */
[----:B------:R-:W1:Y:S01]  /*190f0*/  F2I.U32.TRUNC.NTZ R83, R83 ;  /* 0x0000005300537305 */ /* 0x000e62000020f000 */
[----:B0-----:R-:W-:-:S07]  /*19100*/  LOP3.LUT R87, R87, 0xf, RZ, 0xc0, !PT ;  /* 0x0000000f57577812 */ /* 0x001fce00078ec0ff */
[----:B------:R0:W5:Y:S01]  /*19110*/  F2I.TRUNC.NTZ R86, R77 ;  /* 0x0000004d00567305 */ /* 0x000162000020f100 */
[----:B-1----:R-:W-:Y:S01]  /*19120*/  LOP3.LUT R83, R83, 0xf, RZ, 0xc0, !PT ;  /* 0x0000000f53537812 */ /* 0x002fe200078ec0ff */
[----:B0-----:R-:W-:-:S04]  /*19130*/  IMAD.WIDE.U32 R76, R87, 0xc, R80 ;  /* 0x0000000c574c7825 */ /* 0x001fc800078e0050 */
[--C-:B------:R-:W-:Y:S01]  /*19140*/  IMAD.WIDE.U32 R82, R83, 0xc, R80.reuse ;  /* 0x0000000c53527825 */ /* 0x100fe200078e0050 */
[----:B------:R-:W-:Y:S01]  /*19150*/  LOP3.LUT R79, R79, 0xf, RZ, 0xc0, !PT ;  /* 0x0000000f4f4f7812 */ /* 0x000fe200078ec0ff */
[----:B------:R-:W4:Y:S04]  /*19160*/  LDG.E.CONSTANT R122, desc[UR18][R76.64+0x8] ;  /* 0x000008124c7a7981 */ /* 0x000f28000c1e9900 */
[----:B------:R-:W4:Y:S01]  /*19170*/  LDG.E.CONSTANT R117, desc[UR10][R82.64+0x8] ;  /* 0x0000080a52757981 */ /* 0x000f22000c1e9900 */
[----:B------:R-:W-:-:S03]  /*19180*/  IMAD.WIDE.U32 R78, R79, 0xc, R80 ;  /* 0x0000000c4f4e7825 */ /* 0x000fc600078e0050 */
[----:B------:R-:W4:Y:S04]  /*19190*/  LDG.E.CONSTANT R114, desc[UR8][R82.64+0x4] ;  /* 0x0000040852727981 */ /* 0x000f28000c1e9900 */
[----:B------:R-:W4:Y:S04]  /*191a0*/  LDG.E.CONSTANT R119, desc[UR16][R76.64+0x4] ;  /* 0x000004104c777981 */ /* 0x000f28000c1e9900 */
[----:B------:R-:W4:Y:S01]  /*191b0*/  LDG.E.CONSTANT R120, desc[UR14][R78.64+0x8] ;  /* 0x0000080e4e787981 */ /* 0x000f22000c1e9900 */
[----:B-----5:R-:W-:-:S03]  /*191c0*/  IMAD.IADD R113, R113, 0x1, R86 ;  /* 0x0000000171717824 */ /* 0x020fc600078e0256 */
[----:B------:R-:W5:Y:S02]  /*191d0*/  LDG.E.CONSTANT R118, desc[UR12][R78.64+0x4] ;  /* 0x0000040c4e767981 */ /* 0x000f64000c1e9900 */
[----:B------:R-:W-:Y:S01]  /*191e0*/  LOP3.LUT R86, R113, 0xff, RZ, 0xc0, !PT ;  /* 0x000000ff71567812 */ /* 0x000fe200078ec0ff */
[----:B------:R-:W0:Y:S01]  /*191f0*/  FRND.FLOOR R87, R94 ;  /* 0x0000005e00577307 */ /* 0x000e220000205000 */
[----:B------:R-:W-:Y:S01]  /*19200*/  IADD3 R116, PT, PT, R116, 0x1, RZ ;  /* 0x0000000174747810 */ /* 0x000fe20007ffe0ff */
[----:B------:R-:W5:Y:S01]  /*19210*/  LDG.E.CONSTANT R124, desc[UR10][R82.64] ;  /* 0x0000000a527c7981 */ /* 0x000f62000c1e9900 */
[----:B------:R-:W-:Y:S01]  /*19220*/  IADD3 R108, PT, PT, R1, R86, RZ ;  /* 0x00000056016c7210 */ /* 0x000fe20007ffe0ff */
[----:B------:R-:W-:Y:S02]  /*19230*/  FADD R123, R54, -1 ;  /* 0xbf800000367b7421 */ /* 0x000fe40000000000 */
[----:B------:R-:W5:Y:S04]  /*19240*/  LDG.E.CONSTANT R77, desc[UR4][R76.64] ;  /* 0x000000044c4d7981 */ /* 0x000f68000c1e9900 */
[----:B------:R-:W5:Y:S01]  /*19250*/  LDL.U8 R108, [R108] ;  /* 0x000000006c6c7983 */ /* 0x000f620000100000 */
[----:B0-----:R-:W-:-:S04]  /*19260*/  FADD R112, R94, -R87 ;  /* 0x800000575e707221 */ /* 0x001fc80000000000 */
[----:B------:R-:W0:Y:S01]  /*19270*/  F2F.F64.F32 R90, R112 ;  /* 0x00000070005a7310 */ /* 0x000e220000201800 */
[----:B------:R-:W-:-:S04]  /*19280*/  FMUL R87, R112, R112 ;  /* 0x0000007070577220 */ /* 0x000fc80000400000 */
[----:B------:R-:W-:-:S04]  /*19290*/  FMUL R95, R112, R87 ;  /* 0x00000057705f7220 */ /* 0x000fc80000400000 */
[----:B------:R-:W1:Y:S01]  /*192a0*/  F2F.F64.F32 R92, R95 ;  /* 0x0000005f005c7310 */ /* 0x000e620000201800 */
[----:B0-----:R-:W-:-:S08]  /*192b0*/  DFMA R86, R90, R88, -15 ;  /* 0xc02e00005a56742b */ /* 0x001fd00000000058 */
[----:B------:R-:W-:-:S08]  /*192c0*/  DFMA R86, R90, R86, 10 ;  /* 0x402400005a56742b */ /* 0x000fd00000000056 */
[----:B-1----:R-:W-:Y:S01]  /*192d0*/  DMUL R92, R92, R86 ;  /* 0x000000565c5c7228 */ /* 0x002fe20000000000 */
[----:B------:R-:W-:Y:S01]  /*192e0*/  FADD R87, R29, -1 ;  /* 0xbf8000001d577421 */ /* 0x000fe20000000000 */
[----:B--2---:R-:W-:-:S04]  /*192f0*/  FMUL R86, R112, R111 ;  /* 0x0000006f70567220 */ /* 0x004fc80000400000 */
[----:B---3--:R-:W-:Y:S01]  /*19300*/  FFMA R115, R87, R115, R86 ;  /* 0x0000007357737223 */ /* 0x008fe20000000056 */
[----:B----4-:R-:W-:-:S04]  /*19310*/  I2FP.F32.U32 R86, R109 ;  /* 0x0000006d00567245 */ /* 0x010fc80000201000 */
[----:B------:R-:W0:Y:S01]  /*19320*/  F2I.U32.TRUNC.NTZ R90, R86 ;  /* 0x00000056005a7305 */ /* 0x000e22000020f000 */
[----:B------:R-:W-:Y:S01]  /*19330*/  FADD R111, R112, -1 ;  /* 0xbf800000706f7421 */ /* 0x000fe20000000000 */
[----:B0-----:R-:W-:-:S03]  /*19340*/  LOP3.LUT R91, R90, 0xf, RZ, 0xc0, !PT ;  /* 0x0000000f5a5b7812 */ /* 0x001fc600078ec0ff */
[----:B------:R-:W-:Y:S02]  /*19350*/  FMUL R122, R111, R122 ;  /* 0x0000007a6f7a7220 */ /* 0x000fe40000400000 */
[----:B------:R-:W-:-:S04]  /*19360*/  IMAD.WIDE.U32 R90, R91, 0xc, R80 ;  /* 0x0000000c5b5a7825 */ /* 0x000fc800078e0050 */
[----:B------:R-:W-:-:S04]  /*19370*/  FMUL R117, R112, R117 ;  /* 0x0000007570757220 */ /* 0x000fc80000400000 */
[C---:B------:R-:W-:Y:S01]  /*19380*/  FFMA R126, R87.reuse, R114, R117 ;  /* 0x00000072577e7223 */ /* 0x040fe20000000075 */
[----:B------:R-:W-:Y:S02]  /*19390*/  FFMA R114, R87, R119, R122 ;  /* 0x0000007757727223 */ /* 0x000fe4000000007a */
[----:B------:R-:W2:Y:S01]  /*193a0*/  LDG.E.CONSTANT R119, desc[UR8][R90.64+0x8] ;  /* 0x000008085a777981 */ /* 0x000ea2000c1e9900 */
[----:B------:R-:W-:-:S03]  /*193b0*/  FMUL R109, R111, R120 ;  /* 0x000000786f6d7220 */ /* 0x000fc60000400000 */
[----:B------:R-:W3:Y:S01]  /*193c0*/  LDG.E.CONSTANT R120, desc[UR6][R90.64+0x4] ;  /* 0x000004065a787981 */ /* 0x000ee2000c1e9900 */
[----:B-----5:R-:W-:Y:S01]  /*193d0*/  FFMA R109, R87, R118, R109 ;  /* 0x00000076576d7223 */ /* 0x020fe2000000006d */
[----:B------:R-:W-:Y:S01]  /*193e0*/  FFMA R118, R110, 0.5, R3 ;  /* 0x3f0000006e767823 */ /* 0x000fe20000000003 */
[----:B------:R-:W-:Y:S01]  /*193f0*/  LOP3.LUT R86, R116, 0xff, RZ, 0xc0, !PT ;  /* 0x000000ff74567812 */ /* 0x000fe200078ec0ff */
[----:B------:R-:W4:Y:S02]  /*19400*/  LDG.E.CONSTANT R122, desc[UR4][R90.64] ;  /* 0x000000045a7a7981 */ /* 0x000f24000c1e9900 */
[----:B------:R-:W0:Y:S01]  /*19410*/  FRND.FLOOR R95, R118 ;  /* 0x00000076005f7307 */ /* 0x000e220000205000 */
[----:B------:R-:W-:-:S07]  /*19420*/  I2FP.F32.U32 R87, R108 ;  /* 0x0000006c00577245 */ /* 0x000fce0000201000 */
[----:B------:R-:W1:Y:S01]  /*19430*/  F2I.U32.TRUNC.NTZ R87, R87 ;  /* 0x0000005700577305 */ /* 0x000e62000020f000 */
[----:B------:R-:W-:Y:S02]  /*19440*/  IMAD.IADD R86, R1, 0x1, R86 ;  /* 0x0000000101567824 */ /* 0x000fe400078e0256 */
[----:B0-----:R-:W-:-:S03]  /*19450*/  FADD R108, R118, -R95 ;  /* 0x8000005f766c7221 */ /* 0x001fc60000000000 */
[----:B------:R0:W5:Y:S01]  /*19460*/  LDL.U8 R121, [R86] ;  /* 0x0000000056797983 */ /* 0x0001620000100000 */
[----:B-1----:R-:W-:Y:S02]  /*19470*/  LOP3.LUT R95, R87, 0xf, RZ, 0xc0, !PT ;  /* 0x0000000f575f7812 */ /* 0x002fe400078ec0ff */
[----:B0-----:R-:W0:Y:S02]  /*19480*/  F2F.F64.F32 R86, R108 ;  /* 0x0000006c00567310 */ /* 0x001e240000201800 */
[----:B0-----:R-:W-:-:S08]  /*19490*/  DFMA R82, R86, R88, -15 ;  /* 0xc02e00005652742b */ /* 0x001fd00000000058 */
[----:B------:R-:W-:Y:S01]  /*194a0*/  DFMA R82, R86, R82, 10 ;  /* 0x402400005652742b */ /* 0x000fe20000000052 */
[----:B------:R-:W-:-:S04]  /*194b0*/  FMUL R87, R108, R108 ;  /* 0x0000006c6c577220 */ /* 0x000fc80000400000 */
[----:B------:R-:W-:-:S06]  /*194c0*/  FMUL R87, R108, R87 ;  /* 0x000000576c577220 */ /* 0x000fcc0000400000 */
[----:B------:R-:W0:Y:S02]  /*194d0*/  F2F.F64.F32 R86, R87 ;  /* 0x0000005700567310 */ /* 0x000e240000201800 */
[----:B0-----:R-:W-:Y:S01]  /*194e0*/  DMUL R82, R86, R82 ;  /* 0x0000005256527228 */ /* 0x001fe20000000000 */
[----:B------:R-:W-:-:S04]  /*194f0*/  IADD3 R86, PT, PT, R97, 0x1, RZ ;  /* 0x0000000161567810 */ /* 0x000fc80007ffe0ff */
[----:B------:R-:W-:-:S04]  /*19500*/  LOP3.LUT R86, R86, 0xff, RZ, 0xc0, !PT ;  /* 0x000000ff56567812 */ /* 0x000fc800078ec0ff */
[----:B------:R-:W-:-:S06]  /*19510*/  IADD3 R125, PT, PT, R1, R86, RZ ;  /* 0x00000056017d7210 */ /* 0x000fcc0007ffe0ff */
[----:B------:R-:W4:Y:S01]  /*19520*/  LDL.U8 R125, [R125+0x10c] ;  /* 0x00010c007d7d7983 */ /* 0x000f220000100000 */
[----:B------:R-:W-:-:S05]  /*19530*/  IMAD.WIDE.U32 R94, R95, 0xc, R80 ;  /* 0x0000000c5f5e7825 */ /* 0x000fca00078e0050 */
[----:B------:R-:W4:Y:S04]  /*19540*/  LDG.E.CONSTANT R117, desc[UR4][R94.64] ;  /* 0x000000045e757981 */ /* 0x000f28000c1e9900 */
[----:B------:R-:W4:Y:S04]  /*19550*/  LDG.E.CONSTANT R116, desc[UR6][R94.64+0x4] ;  /* 0x000004065e747981 */ /* 0x000f28000c1e9900 */
[----:B------:R3:W4:Y:S01]  /*19560*/  LDG.E.CONSTANT R91, desc[UR8][R94.64+0x8] ;  /* 0x000008085e5b7981 */ /* 0x000722000c1e9900 */
[----:B--2---:R-:W-:-:S04]  /*19570*/  FMUL R86, R112, R119 ;  /* 0x0000007770567220 */ /* 0x004fc80000400000 */
[----:B---3--:R-:W-:Y:S02]  /*19580*/  FFMA R95, R29, R120, R86 ;  /* 0x000000781d5f7223 */ /* 0x008fe40000000056 */
[----:B------:R0:W2:Y:S02]  /*19590*/  LDG.E.CONSTANT R120, desc[UR4][R84.64] ;  /* 0x0000000454787981 */ /* 0x0000a4000c1e9900 */
[----:B0-----:R-:W-:-:S05]  /*195a0*/  LOP3.LUT R84, R97, 0xff, RZ, 0xc0, !PT ;  /* 0x000000ff61547812 */ /* 0x001fca00078ec0ff */
[----:B------:R-:W-:-:S06]  /*195b0*/  IMAD.IADD R85, R1, 0x1, R84 ;  /* 0x0000000101557824 */ /* 0x000fcc00078e0254 */
[----:B------:R-:W3:Y:S01]  /*195c0*/  LDL.U8 R85, [R85+0x10c] ;  /* 0x00010c0055557983 */ /* 0x000ee20000100000 */
[----:B-----5:R-:W-:-:S06]  /*195d0*/  I2FP.F32.U32 R121, R121 ;  /* 0x0000007900797245 */ /* 0x020fcc0000201000 */
[----:B------:R-:W0:Y:S01]  /*195e0*/  F2I.U32.TRUNC.NTZ R121, R121 ;  /* 0x0000007900797305 */ /* 0x000e22000020f000 */
[----:B------:R-:W-:Y:S01]  /*195f0*/  FFMA R119, R123, R124, R126 ;  /* 0x0000007c7b777223 */ /* 0x000fe2000000007e */
[----:B0-----:R-:W-:Y:S01]  /*19600*/  LOP3.LUT R87, R121, 0xf, RZ, 0xc0, !PT ;  /* 0x0000000f79577812 */ /* 0x001fe200078ec0ff */
[----:B----4-:R-:W-:-:S04]  /*19610*/  FFMA R95, R122, R123, R95 ;  /* 0x0000007b7a5f7223 */ /* 0x010fc8000000005f */
[----:B------:R-:W-:-:S05]  /*19620*/  IMAD.WIDE.U32 R86, R87, 0xc, R80 ;  /* 0x0000000c57567825 */ /* 0x000fca00078e0050 */
[----:B------:R-:W4:Y:S04]  /*19630*/  LDG.E.CONSTANT R90, desc[UR4][R86.64] ;  /* 0x00000004565a7981 */ /* 0x000f28000c1e9900 */
[----:B------:R-:W5:Y:S04]  /*19640*/  LDG.E.CONSTANT R94, desc[UR6][R86.64+0x4] ;  /* 0x00000406565e7981 */ /* 0x000f68000c1e9900 */
[----:B------:R3:W2:Y:S01]  /*19650*/  LDG.E.CONSTANT R122, desc[UR8][R86.64+0x8] ;  /* 0x00000808567a7981 */ /* 0x0006a2000c1e9900 */
[----:B------:R-:W-:-:S04]  /*19660*/  I2FP.F32.U32 R125, R125 ;  /* 0x0000007d007d7245 */ /* 0x000fc80000201000 */
[----:B------:R-:W0:Y:S02]  /*19670*/  F2I.TRUNC.NTZ R84, R125 ;  /* 0x0000007d00547305 */ /* 0x000e24000020f100 */
[----:B0-----:R-:W-:-:S04]  /*19680*/  IADD3 R121, PT, PT, R43, R84, RZ ;  /* 0x000000542b797210 */ /* 0x001fc80007ffe0ff */
[----:B------:R-:W-:-:S04]  /*19690*/  LOP3.LUT R84, R121, 0xff, RZ, 0xc0, !PT ;  /* 0x000000ff79547812 */ /* 0x000fc800078ec0ff */
[----:B------:R-:W-:-:S06]  /*196a0*/  IADD3 R124, PT, PT, R1, R84, RZ ;  /* 0x00000054017c7210 */ /* 0x000fcc0007ffe0ff */
[----:B------:R-:W4:Y:S01]  /*196b0*/  LDL.U8 R124, [R124+0x10c] ;  /* 0x00010c007c7c7983 */ /* 0x000f220000100000 */
[----:B------:R-:W-:-:S05]  /*196c0*/  VIADD R84, R121, 0x1 ;  /* 0x0000000179547836 */ /* 0x000fca0000000000 */
[----:B------:R-:W-:-:S04]  /*196d0*/  LOP3.LUT R84, R84, 0xff, RZ, 0xc0, !PT ;  /* 0x000000ff54547812 */ /* 0x000fc800078ec0ff */
[----:B------:R-:W-:-:S06]  /*196e0*/  IADD3 R121, PT, PT, R1, R84, RZ ;  /* 0x0000005401797210 */ /* 0x000fcc0007ffe0ff */
[----:B------:R-:W5:Y:S01]  /*196f0*/  LDL.U8 R121, [R121+0x10c] ;  /* 0x00010c0079797983 */ /* 0x000f620000100000 */
[----:B---3--:R-:W-:-:S06]  /*19700*/  I2FP.F32.U32 R86, R85 ;  /* 0x0000005500567245 */ /* 0x008fcc0000201000 */
[----:B------:R-:W0:Y:S02]  /*19710*/  F2I.TRUNC.NTZ R86, R86 ;  /* 0x0000005600567305 */ /* 0x000e24000020f100 */
[----:B0-----:R-:W-:-:S05]  /*19720*/  IADD3 R85, PT, PT, R43, R86, RZ ;  /* 0x000000562b557210 */ /* 0x001fca0007ffe0ff */
[----:B------:R-:W-:-:S05]  /*19730*/  VIADD R84, R85, 0x1 ;  /* 0x0000000155547836 */ /* 0x000fca0000000000 */
[----:B------:R-:W-:-:S04]  /*19740*/  LOP3.LUT R84, R84, 0xff, RZ, 0xc0, !PT ;  /* 0x000000ff54547812 */ /* 0x000fc800078ec0ff */
[----:B------:R-:W-:-:S06]  /*19750*/  IADD3 R87, PT, PT, R1, R84, RZ ;  /* 0x0000005401577210 */ /* 0x000fcc0007ffe0ff */
[----:B------:R-:W3:Y:S01]  /*19760*/  LDL.U8 R87, [R87+0x10c] ;  /* 0x00010c0057577983 */ /* 0x000ee20000100000 */
[----:B------:R-:W-:Y:S01]  /*19770*/  IADD3 R84, PT, PT, R113, 0x1, RZ ;  /* 0x0000000171547810 */ /* 0x000fe20007ffe0ff */
[----:B------:R-:W-:Y:S03]  /*19780*/  F2I.FLOOR.NTZ R118, R118 ;  /* 0x0000007600767305 */ /* 0x000fe60000207100 */
[----:B------:R-:W-:-:S05]  /*19790*/  LOP3.LUT R84, R84, 0xff, RZ, 0xc0, !PT ;  /* 0x000000ff54547812 */ /* 0x000fca00078ec0ff */
[----:B------:R-:W-:-:S06]  /*197a0*/  IMAD.IADD R84, R1, 0x1, R84 ;  /* 0x0000000101547824 */ /* 0x000fcc00078e0254 */
[----:B------:R-:W3:Y:S01]  /*197b0*/  LDL.U8 R84, [R84] ;  /* 0x0000000054547983 */ /* 0x000ee20000100000 */
[----:B----4-:R-:W-:-:S04]  /*197c0*/  I2FP.F32.U32 R124, R124 ;  /* 0x0000007c007c7245 */ /* 0x010fc80000201000 */
[----:B------:R-:W0:Y:S02]  /*197d0*/  F2I.TRUNC.NTZ R113, R124 ;  /* 0x0000007c00717305 */ /* 0x000e24000020f100 */
[----:B0-----:R-:W-:-:S04]  /*197e0*/  IADD3 R113, PT, PT, R118, R113, RZ ;  /* 0x0000007176717210 */ /* 0x001fc80007ffe0ff */
[----:B------:R-:W-:-:S05]  /*197f0*/  LOP3.LUT R76, R113, 0xff, RZ, 0xc0, !PT ;  /* 0x000000ff714c7812 */ /* 0x000fca00078ec0ff */
[----:B------:R-:W-:-:S06]  /*19800*/  IMAD.IADD R125, R1, 0x1, R76 ;  /* 0x00000001017d7824 */ /* 0x000fcc00078e024c */
[----:B------:R-:W4:Y:S01]  /*19810*/  LDL.U8 R125, [R125+0x10c] ;  /* 0x00010c007d7d7983 */ /* 0x000f220000100000 */
[----:B-----5:R-:W-:-:S04]  /*19820*/  I2FP.F32.U32 R86, R121 ;  /* 0x0000007900567245 */ /* 0x020fc80000201000 */
[----:B------:R-:W0:Y:S01]  /*19830*/  F2I.TRUNC.NTZ R121, R86 ;  /* 0x0000005600797305 */ /* 0x000e22000020f100 */
[----:B------:R-:W-:Y:S01]  /*19840*/  IADD3 R113, PT, PT, R113, 0x1, RZ ;  /* 0x0000000171717810 */ /* 0x000fe20007ffe0ff */
[----:B--2---:R-:W-:-:S03]  /*19850*/  FMUL R122, R111, R122 ;  /* 0x0000007a6f7a7220 */ /* 0x004fc60000400000 */
[----:B------:R-:W-:Y:S01]  /*19860*/  LOP3.LUT R76, R113, 0xff, RZ, 0xc0, !PT ;  /* 0x000000ff714c7812 */ /* 0x000fe200078ec0ff */
[----:B------:R-:W-:-:S03]  /*19870*/  FFMA R94, R29, R94, R122 ;  /* 0x0000005e1d5e7223 */ /* 0x000fc6000000007a */
[----:B------:R-:W-:Y:S01]  /*19880*/  IADD3 R126, PT, PT, R1, R76, RZ ;  /* 0x0000004c017e7210 */ /* 0x000fe20007ffe0ff */
[C---:B------:R-:W-:Y:S01]  /*19890*/  FFMA R113, R123.reuse, R90, R94 ;  /* 0x0000005a7b717223 */ /* 0x040fe2000000005e */
[----:B0-----:R-:W-:Y:S01]  /*198a0*/  IADD3 R121, PT, PT, R118, R121, RZ ;  /* 0x0000007976797210 */ /* 0x001fe20007ffe0ff */
[----:B------:R-:W-:-:S03]  /*198b0*/  FFMA R94, R123, R77, R114 ;  /* 0x0000004d7b5e7223 */ /* 0x000fc60000000072 */
[----:B------:R-:W2:Y:S01]  /*198c0*/  LDL.U8 R126, [R126+0x10c] ;  /* 0x00010c007e7e7983 */ /* 0x000ea20000100000 */
[----:B------:R-:W-:Y:S01]  /*198d0*/  LOP3.LUT R76, R121, 0xff, RZ, 0xc0, !PT ;  /* 0x000000ff794c7812 */ /* 0x000fe200078ec0ff */
[----:B------:R-:W-:-:S04]  /*198e0*/  FMUL R112, R112, R91 ;  /* 0x0000005b70707220 */ /* 0x000fc80000400000 */
[----:B------:R-:W-:Y:S02]  /*198f0*/  IMAD.IADD R124, R1, 0x1, R76 ;  /* 0x00000001017c7824 */ /* 0x000fe400078e024c */
[----:B------:R-:W-:Y:S01]  /*19900*/  FFMA R77, R29, R116, R112 ;  /* 0x000000741d4d7223 */ /* 0x000fe20000000070 */
[----:B------:R0:W-:Y:S01]  /*19910*/  F2F.F32.F64 R91, R82 ;  /* 0x00000052005b7310 */ /* 0x0001e20000301000 */
[----:B------:R-:W-:Y:S02]  /*19920*/  FFMA R115, R54, R120, R115 ;  /* 0x0000007836737223 */ /* 0x000fe40000000073 */
[----:B------:R-:W5:Y:S01]  /*19930*/  LDL.U8 R124, [R124+0x10c] ;  /* 0x00010c007c7c7983 */ /* 0x000f620000100000 */
[----:B---3--:R-:W-:-:S06]  /*19940*/  I2FP.F32.U32 R87, R87 ;  /* 0x0000005700577245 */ /* 0x008fcc0000201000 */
[----:B------:R-:W1:Y:S02]  /*19950*/  F2I.TRUNC.NTZ R87, R87 ;  /* 0x0000005700577305 */ /* 0x000e64000020f100 */
[----:B-1----:R-:W-:-:S04]  /*19960*/  IADD3 R114, PT, PT, R118, R87, RZ ;  /* 0x0000005776727210 */ /* 0x002fc80007ffe0ff */
[----:B------:R-:W-:-:S04]  /*19970*/  LOP3.LUT R76, R114, 0xff, RZ, 0xc0, !PT ;  /* 0x000000ff724c7812 */ /* 0x000fc800078ec0ff */
[----:B------:R-:W-:-:S05]  /*19980*/  IADD3 R86, PT, PT, R1, R76, RZ ;  /* 0x0000004c01567210 */ /* 0x000fca0007ffe0ff */
[----:B------:R1:W3:Y:S01]  /*19990*/  LDL.U8 R112, [R86+0x10c] ;  /* 0x00010c0056707983 */ /* 0x0002e20000100000 */
[----:B0-----:R-:W-:-:S04]  /*199a0*/  IADD3 R82, PT, PT, R114, 0x1, RZ ;  /* 0x0000000172527810 */ /* 0x001fc80007ffe0ff */
[----:B------:R-:W-:-:S04]  /*199b0*/  LOP3.LUT R82, R82, 0xff, RZ, 0xc0, !PT ;  /* 0x000000ff52527812 */ /* 0x000fc800078ec0ff */
[----:B------:R-:W-:-:S06]  /*199c0*/  IADD3 R120, PT, PT, R1, R82, RZ ;  /* 0x0000005201787210 */ /* 0x000fcc0007ffe0ff */
[----:B------:R-:W3:Y:S01]  /*199d0*/  LDL.U8 R120, [R120+0x10c] ;  /* 0x00010c0078787983 */ /* 0x000ee20000100000 */
[----:B------:R-:W-:-:S06]  /*199e0*/  I2FP.F32.U32 R84, R84 ;  /* 0x0000005400547245 */ /* 0x000fcc0000201000 */
[----:B------:R-:W0:Y:S02]  /*199f0*/  F2I.U32.TRUNC.NTZ R84, R84 ;  /* 0x0000005400547305 */ /* 0x000e24000020f000 */
[----:B0-----:R-:W-:Y:S01]  /*19a00*/  LOP3.LUT R87, R84, 0xf, RZ, 0xc0, !PT ;  /* 0x0000000f54577812 */ /* 0x001fe200078ec0ff */
[----:B------:R-:W-:Y:S01]  /*19a10*/  FADD R84, -R115, R119 ;  /* 0x0000007773547221 */ /* 0x000fe20000000100 */
[----:B----4-:R-:W-:Y:S01]  /*19a20*/  I2FP.F32.U32 R125, R125 ;  /* 0x0000007d007d7245 */ /* 0x010fe20000201000 */
[----:B------:R-:W-:-:S03]  /*19a30*/  FFMA R117, R54, R117, R77 ;  /* 0x0000007536757223 */ /* 0x000fc6000000004d */
[----:B------:R0:W-:Y:S01]  /*19a40*/  F2F.F32.F64 R90, R92 ;  /* 0x0000005c005a7310 */ /* 0x0001e20000301000 */
[----:B------:R-:W4:Y:S07]  /*19a50*/  LDG.E.CONSTANT R119, desc[UR4][R78.64] ;  /* 0x000000044e777981 */ /* 0x000f2e000c1e9900 */
[----:B------:R-:W0:Y:S01]  /*19a60*/  F2I.U32.TRUNC.NTZ R125, R125 ;  /* 0x0000007d007d7305 */ /* 0x000e22000020f000 */
[----:B-1----:R-:W-:Y:S01]  /*19a70*/  FFMA R86, R56, R84, R115 ;  /* 0x0000005438567223 */ /* 0x002fe20000000073 */
[----:B0-----:R-:W-:-:S05]  /*19a80*/  LOP3.LUT R83, R125, 0xf, RZ, 0xc0, !PT ;  /* 0x0000000f7d537812 */ /* 0x001fca00078ec0ff */
[----:B------:R-:W-:-:S05]  /*19a90*/  IMAD.WIDE.U32 R82, R83, 0xc, R80 ;  /* 0x0000000c53527825 */ /* 0x000fca00078e0050 */
[----:B------:R-:W4:Y:S04]  /*19aa0*/  LDG.E.CONSTANT R114, desc[UR4][R82.64] ;  /* 0x0000000452727981 */ /* 0x000f28000c1e9900 */
[----:B------:R-:W4:Y:S04]  /*19ab0*/  LDG.E.CONSTANT R115, desc[UR6][R82.64+0x4] ;  /* 0x0000040652737981 */ /* 0x000f28000c1e9900 */
[----:B------:R0:W4:Y:S01]  /*19ac0*/  LDG.E.CONSTANT R123, desc[UR8][R82.64+0x8] ;  /* 0x00000808527b7981 */ /* 0x000122000c1e9900 */
[----:B--2---:R-:W-:Y:S01]  /*19ad0*/  I2FP.F32.U32 R126, R126 ;  /* 0x0000007e007e7245 */ /* 0x004fe20000201000 */
[----:B0-----:R-:W-:-:S05]  /*19ae0*/  VIADD R82, R121, 0x1 ;  /* 0x0000000179527836 */ /* 0x001fca0000000000 */
[----:B------:R-:W-:-:S04]  /*19af0*/  LOP3.LUT R82, R82, 0xff, RZ, 0xc0, !PT ;  /* 0x000000ff52527812 */ /* 0x000fc800078ec0ff */
[----:B------:R-:W-:Y:S01]  /*19b00*/  IADD3 R128, PT, PT, R1, R82, RZ ;  /* 0x0000005201807210 */ /* 0x000fe20007ffe0ff */
[----:B------:R-:W0:Y:S05]  /*19b10*/  F2I.U32.TRUNC.NTZ R126, R126 ;  /* 0x0000007e007e7305 */ /* 0x000e2a000020f000 */
[----:B------:R-:W2:Y:S01]  /*19b20*/  LDL.U8 R128, [R128+0x10c] ;  /* 0x00010c0080807983 */ /* 0x000ea20000100000 */
[----:B------:R-:W-:Y:S01]  /*19b30*/  LOP3.LUT R84, R85, 0xff, RZ, 0xc0, !PT ;  /* 0x000000ff55547812 */ /* 0x000fe200078ec0ff */
[----:B------:R-:W-:-:S04]  /*19b40*/  IMAD.WIDE.U32 R76, R87, 0xc, R80 ;  /* 0x0000000c574c7825 */ /* 0x000fc800078e0050 */
[----:B------:R-:W-:Y:S01]  /*19b50*/  IMAD.IADD R84, R1, 0x1, R84 ;  /* 0x0000000101547824 */ /* 0x000fe200078e0254 */
[----:B------:R-:W2:Y:S01]  /*19b60*/  LDG.E.CONSTANT R122, desc[UR4][R76.64+0x8] ;  /* 0x000008044c7a7981 */ /* 0x000ea2000c1e9900 */
[----:B0-----:R-:W-:-:S03]  /*19b70*/  LOP3.LUT R85, R126, 0xf, RZ, 0xc0, !PT ;  /* 0x0000000f7e557812 */ /* 0x001fc600078ec0ff */
[----:B------:R0:W2:Y:S01]  /*19b80*/  LDL.U8 R93, [R84+0x10c] ;  /* 0x00010c00545d7983 */ /* 0x0000a20000100000 */
[----:B-----5:R-:W-:Y:S01]  /*19b90*/  I2FP.F32.U32 R124, R124 ;  /* 0x0000007c007c7245 */ /* 0x020fe20000201000 */
[----:B------:R-:W-:Y:S02]  /*19ba0*/  FADD R95, -R117, R95 ;  /* 0x0000005f755f7221 */ /* 0x000fe40000000100 */
[----:B------:R-:W5:Y:S01]  /*19bb0*/  LDG.E.CONSTANT R92, desc[UR6][R76.64+0x4] ;  /* 0x000004064c5c7981 */ /* 0x000f62000c1e9900 */
[----:B0-----:R-:W-:-:S05]  /*19bc0*/  IMAD.WIDE.U32 R84, R85, 0xc, R80 ;  /* 0x0000000c55547825 */ /* 0x001fca00078e0050 */
[----:B------:R-:W5:Y:S01]  /*19bd0*/  LDG.E.CONSTANT R126, desc[UR14][R84.64+0x8] ;  /* 0x0000080e547e7981 */ /* 0x000f62000c1e9900 */
[----:B------:R-:W0:Y:S01]  /*19be0*/  F2I.U32.TRUNC.NTZ R124, R124 ;  /* 0x0000007c007c7305 */ /* 0x000e22000020f000 */
[----:B------:R-:W-:Y:S02]  /*19bf0*/  FFMA R95, R56, R95, R117 ;  /* 0x0000005f385f7223 */ /* 0x000fe40000000075 */
[----:B------:R-:W5:Y:S04]  /*19c00*/  LDG.E.CONSTANT R127, desc[UR12][R84.64+0x4] ;  /* 0x0000040c547f7981 */ /* 0x000f68000c1e9900 */
[----:B------:R1:W5:Y:S01]  /*19c10*/  LDG.E.CONSTANT R117, desc[UR4][R76.64] ;  /* 0x000000044c757981 */ /* 0x000362000c1e9900 */
[----:B------:R-:W-:Y:S01]  /*19c20*/  FADD R86, -R95, R86 ;  /* 0x000000565f567221 */ /* 0x000fe20000000100 */
[----:B0-----:R-:W-:-:S03]  /*19c30*/  LOP3.LUT R87, R124, 0xf, RZ, 0xc0, !PT ;  /* 0x0000000f7c577812 */ /* 0x001fc600078ec0ff */
[----:B------:R-:W-:Y:S01]  /*19c40*/  FFMA R95, R0, R86, R95 ;  /* 0x00000056005f7223 */ /* 0x000fe2000000005f */
[----:B------:R0:W5:Y:S01]  /*19c50*/  LDG.E.CONSTANT R84, desc[UR8][R84.64] ;  /* 0x0000000854547981 */ /* 0x000162000c1e9900 */
[----:B------:R-:W-:-:S05]  /*19c60*/  IMAD.WIDE.U32 R86, R87, 0xc, R80 ;  /* 0x0000000c57567825 */ /* 0x000fca00078e0050 */
[----:B------:R-:W5:Y:S04]  /*19c70*/  LDG.E.CONSTANT R125, desc[UR10][R86.64+0x8] ;  /* 0x0000080a567d7981 */ /* 0x000f68000c1e9900 */
[----:B------:R-:W5:Y:S04]  /*19c80*/  LDG.E.CONSTANT R116, desc[UR8][R86.64+0x4] ;  /* 0x0000040856747981 */ /* 0x000f68000c1e9900 */
[----:B------:R5:W5:Y:S01]  /*19c90*/  LDG.E.CONSTANT R86, desc[UR6][R86.64] ;  /* 0x0000000656567981 */ /* 0x000b62000c1e9900 */
[----:B---3--:R-:W-:-:S06]  /*19ca0*/  I2FP.F32.U32 R112, R112 ;  /* 0x0000007000707245 */ /* 0x008fcc0000201000 */
[----:B------:R-:W3:Y:S02]  /*19cb0*/  F2I.U32.TRUNC.NTZ R112, R112 ;  /* 0x0000007000707305 */ /* 0x000ee4000020f000 */
[----:B---3--:R-:W-:-:S05]  /*19cc0*/  LOP3.LUT R83, R112, 0xf, RZ, 0xc0, !PT ;  /* 0x0000000f70537812 */ /* 0x008fca00078ec0ff */
[----:B------:R-:W-:Y:S01]  /*19cd0*/  IMAD.WIDE.U32 R82, R83, 0xc, R80 ;  /* 0x0000000c53527825 */ /* 0x000fe200078e0050 */
[----:B-1----:R-:W-:-:S04]  /*19ce0*/  I2FP.F32.U32 R76, R120 ;  /* 0x00000078004c7245 */ /* 0x002fc80000201000 */
[----:B------:R-:W3:Y:S02]  /*19cf0*/  LDG.E.CONSTANT R121, desc[UR6][R82.64+0x8] ;  /* 0x0000080652797981 */ /* 0x000ee4000c1e9900 */
[----:B------:R-:W1:Y:S02]  /*19d00*/  F2I.U32.TRUNC.NTZ R76, R76 ;  /* 0x0000004c004c7305 */ /* 0x000e64000020f000 */
[----:B------:R-:W3:Y:S01]  /*19d10*/  LDG.E.CONSTANT R112, desc[UR4][R82.64+0x4] ;  /* 0x0000040452707981 */ /* 0x000ee2000c1e9900 */
[----:B0-----:R-:W-:-:S03]  /*19d20*/  FADD R85, R55, -1 ;  /* 0xbf80000037557421 */ /* 0x001fc60000000000 */
[----:B------:R-:W3:Y:S01]  /*19d30*/  LDG.E.CONSTANT R83, desc[UR4][R82.64] ;  /* 0x0000000452537981 */ /* 0x000ee2000c1e9900 */
[----:B-1----:R-:W-:-:S05]  /*19d40*/  LOP3.LUT R77, R76, 0xf, RZ, 0xc0, !PT ;  /* 0x0000000f4c4d7812 */ /* 0x002fca00078ec0ff */
[----:B------:R-:W-:-:S05]  /*19d50*/  IMAD.WIDE.U32 R76, R77, 0xc, R80 ;  /* 0x0000000c4d4c7825 */ /* 0x000fca00078e0050 */
[----:B------:R-:W3:Y:S01]  /*19d60*/  LDG.E.CONSTANT R124, desc[UR6][R76.64+0x8] ;  /* 0x000008064c7c7981 */ /* 0x000ee2000c1e9900 */
[----:B----4-:R-:W-:Y:S01]  /*19d70*/  FMUL R123, R108, R123 ;  /* 0x0000007b6c7b7220 */ /* 0x010fe20000400000 */
[----:B--2---:R-:W-:-:S06]  /*19d80*/  I2FP.F32.U32 R128, R128 ;  /* 0x0000008000807245 */ /* 0x004fcc0000201000 */
[----:B------:R-:W0:Y:S01]  /*19d90*/  F2I.U32.TRUNC.NTZ R128, R128 ;  /* 0x0000008000807305 */ /* 0x000e22000020f000 */
[----:B------:R-:W-:Y:S01]  /*19da0*/  FMUL R122, R111, R122 ;  /* 0x0000007a6f7a7220 */ /* 0x000fe20000400000 */
[----:B------:R-:W-:Y:S01]  /*19db0*/  I2FP.F32.U32 R93, R93 ;  /* 0x0000005d005d7245 */ /* 0x000fe20000201000 */
[----:B------:R-:W-:-:S05]  /*19dc0*/  FADD R111, R108, -1 ;  /* 0xbf8000006c6f7421 */ /* 0x000fca0000000000 */
[----:B------:R-:W1:Y:S01]  /*19dd0*/  F2I.TRUNC.NTZ R93, R93 ;  /* 0x0000005d005d7305 */ /* 0x000e62000020f100 */
[----:B0-----:R-:W-:Y:S01]  /*19de0*/  LOP3.LUT R79, R128, 0xf, RZ, 0xc0, !PT ;  /* 0x0000000f804f7812 */ /* 0x001fe200078ec0ff */
[----:B-----5:R-:W-:-:S04]  /*19df0*/  FMUL R126, R111, R126 ;  /* 0x0000007e6f7e7220 */ /* 0x020fc80000400000 */
[----:B------:R-:W-:-:S04]  /*19e00*/  IMAD.WIDE.U32 R78, R79, 0xc, R80 ;  /* 0x0000000c4f4e7825 */ /* 0x000fc800078e0050 */
[C---:B------:R-:W-:Y:S01]  /*19e10*/  FFMA R115, R34.reuse, R115, R123 ;  /* 0x0000007322737223 */ /* 0x040fe2000000007b */
[----:B------:R-:W-:Y:S02]  /*19e20*/  FFMA R87, R34, R127, R126 ;  /* 0x0000007f22577223 */ /* 0x000fe4000000007e */
[----:B------:R-:W2:Y:S01]  /*19e30*/  LDG.E.CONSTANT R126, desc[UR6][R78.64+0x8] ;  /* 0x000008064e7e7981 */ /* 0x000ea2000c1e9900 */
[----:B------:R-:W-:Y:S01]  /*19e40*/  FFMA R114, R114, R85, R115 ;  /* 0x0000005572727223 */ /* 0x000fe20000000073 */
[----:B------:R-:W-:Y:S02]  /*19e50*/  FADD R123, R34, -1 ;  /* 0xbf800000227b7421 */ /* 0x000fe40000000000 */
[----:B------:R-:W4:Y:S01]  /*19e60*/  LDG.E.CONSTANT R115, desc[UR4][R78.64+0x4] ;  /* 0x000004044e737981 */ /* 0x000f22000c1e9900 */
[----:B-1----:R-:W-:-:S03]  /*19e70*/  IADD3 R120, PT, PT, R118, R93, RZ ;  /* 0x0000005d76787210 */ /* 0x002fc60007ffe0ff */
[----:B------:R-:W5:Y:S01]  /*19e80*/  LDG.E.CONSTANT R93, desc[UR4][R76.64+0x4] ;  /* 0x000004044c5d7981 */ /* 0x000f62000c1e9900 */
[----:B------:R-:W-:Y:S01]  /*19e90*/  FFMA R87, R85, R84, R87 ;  /* 0x0000005455577223 */ /* 0x000fe20000000057 */
[----:B------:R-:W-:Y:S01]  /*19ea0*/  LOP3.LUT R84, R120, 0xff, RZ, 0xc0, !PT ;  /* 0x000000ff78547812 */ /* 0x000fe200078ec0ff */
[----:B------:R-:W-:-:S04]  /*19eb0*/  FMUL R125, R108, R125 ;  /* 0x0000007d6c7d7220 */ /* 0x000fc80000400000 */
[----:B------:R-:W-:-:S04]  /*19ec0*/  FFMA R116, R123, R116, R125 ;  /* 0x000000747b747223 */ /* 0x000fc8000000007d */
[----:B------:R-:W-:Y:S01]  /*19ed0*/  FFMA R86, R85, R86, R116 ;  /* 0x0000005655567223 */ /* 0x000fe20000000074 */
[----:B---3--:R-:W-:-:S04]  /*19ee0*/  FMUL R121, R108, R121 ;  /* 0x000000796c797220 */ /* 0x008fc80000400000 */
[----:B------:R-:W-:Y:S02]  /*19ef0*/  FFMA R118, R123, R112, R121 ;  /* 0x000000707b767223 */ /* 0x000fe40000000079 */
[----:B------:R-:W3:Y:S01]  /*19f00*/  LDG.E.CONSTANT R112, desc[UR4][R78.64] ;  /* 0x000000044e707981 */ /* 0x000ee2000c1e9900 */
[----:B------:R-:W-:Y:S01]  /*19f10*/  FMUL R116, R111, R124 ;  /* 0x0000007c6f747220 */ /* 0x000fe20000400000 */
[----:B------:R-:W-:-:S06]  /*19f20*/  IMAD.IADD R124, R1, 0x1, R84 ;  /* 0x00000001017c7824 */ /* 0x000fcc00078e0254 */
[----:B------:R-:W3:Y:S01]  /*19f30*/  LDL.U8 R124, [R124+0x10c] ;  /* 0x00010c007c7c7983 */ /* 0x000ee20000100000 */
[----:B------:R-:W-:-:S04]  /*19f40*/  FFMA R121, R110, 0.25, R27 ;  /* 0x3e8000006e797823 */ /* 0x000fc8000000001b */
[----:B------:R-:W0:Y:S01]  /*19f50*/  FRND.FLOOR R84, R121 ;  /* 0x0000007900547307 */ /* 0x000e220000205000 */
[----:B------:R-:W-:Y:S01]  /*19f60*/  FFMA R109, R54, R119, R109 ;  /* 0x00000077366d7223 */ /* 0x000fe2000000006d */
[----:B--2---:R-:W-:-:S04]  /*19f70*/  FMUL R126, R111, R126 ;  /* 0x0000007e6f7e7220 */ /* 0x004fc80000400000 */
[C---:B----4-:R-:W-:Y:S01]  /*19f80*/  FFMA R126, R123.reuse, R115, R126 ;  /* 0x000000737b7e7223 */ /* 0x050fe2000000007e */
[----:B-----5:R-:W-:Y:S01]  /*19f90*/  FFMA R116, R123, R93, R116 ;  /* 0x0000005d7b747223 */ /* 0x020fe20000000074 */
[----:B------:R-:W-:-:S04]  /*19fa0*/  FFMA R123, R29, R92, R122 ;  /* 0x0000005c1d7b7223 */ /* 0x000fc8000000007a */
[----:B------:R-:W-:Y:S01]  /*19fb0*/  FFMA R117, R54, R117, R123 ;  /* 0x0000007536757223 */ /* 0x000fe2000000007b */
[----:B---3--:R-:W-:Y:S01]  /*19fc0*/  FFMA R115, R85, R112, R126 ;  /* 0x0000007055737223 */ /* 0x008fe2000000007e */
[----:B0-----:R-:W-:-:S04]  /*19fd0*/  FADD R112, R121, -R84 ;  /* 0x8000005479707221 */ /* 0x001fc80000000000 */
[----:B------:R-:W0:Y:S02]  /*19fe0*/  F2F.F64.F32 R84, R112 ;  /* 0x0000007000547310 */ /* 0x000e240000201800 */
[----:B0-----:R-:W-:-:S08]  /*19ff0*/  DFMA R78, R84, R88, -15 ;  /* 0xc02e0000544e742b */ /* 0x001fd00000000058 */
[----:B------:R-:W-:Y:S01]  /*1a000*/  DFMA R78, R84, R78, 10 ;  /* 0x40240000544e742b */ /* 0x000fe2000000004e */
[----:B------:R-:W-:Y:S01]  /*1a010*/  FMUL R85, R112, R112 ;  /* 0x0000007070557220 */ /* 0x000fe20000400000 */
[----:B------:R-:W-:-:S03]  /*1a020*/  I2FP.F32.U32 R124, R124 ;  /* 0x0000007c007c7245 */ /* 0x000fc60000201000 */
[----:B------:R-:W-:-:S03]  /*1a030*/  FMUL R84, R112, R85 ;  /* 0x0000005570547220 */ /* 0x000fc60000400000 */
[----:B------:R-:W0:Y:S08]  /*1a040*/  F2I.U32.TRUNC.NTZ R124, R124 ;  /* 0x0000007c007c7305 */ /* 0x000e30000020f000 */
[----:B------:R1:W2:Y:S02]  /*1a050*/  F2F.F64.F32 R92, R84 ;  /* 0x00000054005c7310 */ /* 0x0002a40000201800 */
[----:B-1----:R-:W-:-:S04]  /*1a060*/  LOP3.LUT R84, R98, 0xff, RZ, 0xc0, !PT ;  /* 0x000000ff62547812 */ /* 0x002fc800078ec0ff */
[----:B------:R-:W-:Y:S02]  /*1a070*/  IADD3 R125, PT, PT, R1, R84, RZ ;  /* 0x00000054017d7210 */ /* 0x000fe40007ffe0ff */
[----:B------:R-:W-:-:S03]  /*1a080*/  IADD3 R84, PT, PT, R98, 0x1, RZ ;  /* 0x0000000162547810 */ /* 0x000fc60007ffe0ff */
[----:B------:R-:W3:Y:S01]  /*1a090*/  LDL.U8 R119, [R125+0x218] ;  /* 0x000218007d777983 */ /* 0x000ee20000100000 */
[----:B------:R-:W-:Y:S01]  /*1a0a0*/  LOP3.LUT R84, R84, 0xff, RZ, 0xc0, !PT ;  /* 0x000000ff54547812 */ /* 0x000fe200078ec0ff */
[----:B--2---:R-:W-:Y:S01]  /*1a0b0*/  DMUL R92, R92, R78 ;  /* 0x0000004e5c5c7228 */ /* 0x004fe20000000000 */
[----:B0-----:R-:W-:-:S03]  /*1a0c0*/  LOP3.LUT R79, R124, 0xf, RZ, 0xc0, !PT ;  /* 0x0000000f7c4f7812 */ /* 0x001fc600078ec0ff */
[----:B------:R-:W-:Y:S02]  /*1a0d0*/  IMAD.IADD R124, R1, 0x1, R84 ;  /* 0x00000001017c7824 */ /* 0x000fe400078e0254 */
[----:B------:R-:W-:-:S03]  /*1a0e0*/  FADD R85, -R117, R113 ;  /* 0x0000007175557221 */ /* 0x000fc60000000100 */
[----:B------:R-:W2:Y:S01]  /*1a0f0*/  LDL.U8 R84, [R124+0x218] ;  /* 0x000218007c547983 */ /* 0x000ea20000100000 */
[----:B------:R-:W-:-:S04]  /*1a100*/  IMAD.WIDE.U32 R78, R79, 0xc, R80 ;  /* 0x0000000c4f4e7825 */ /* 0x000fc800078e0050 */
[----:B------:R-:W-:Y:S02]  /*1a110*/  FFMA R85, R56, R85, R117 ;  /* 0x0000005538557223 */ /* 0x000fe40000000075 */
[----:B------:R-:W4:Y:S04]  /*1a120*/  LDG.E.CONSTANT R117, desc[UR8][R78.64+0x8] ;  /* 0x000008084e757981 */ /* 0x000f28000c1e9900 */
[----:B------:R-:W5:Y:S04]  /*1a130*/  LDG.E.CONSTANT R122, desc[UR4][R78.64] ;  /* 0x000000044e7a7981 */ /* 0x000f68000c1e9900 */
[----:B------:R0:W5:Y:S02]  /*1a140*/  LDG.E.CONSTANT R113, desc[UR6][R78.64+0x4] ;  /* 0x000004064e717981 */ /* 0x000164000c1e9900 */
[----:B0-----:R-:W-:-:S04]  /*1a150*/  IADD3 R78, PT, PT, R120, 0x1, RZ ;  /* 0x00000001784e7810 */ /* 0x001fc80007ffe0ff */
[----:B------:R-:W-:-:S05]  /*1a160*/  LOP3.LUT R78, R78, 0xff, RZ, 0xc0, !PT ;  /* 0x000000ff4e4e7812 */ /* 0x000fca00078ec0ff */
[----:B------:R-:W-:-:S06]  /*1a170*/  IMAD.IADD R79, R1, 0x1, R78 ;  /* 0x00000001014f7824 */ /* 0x000fcc00078e024e */
[----:B------:R-:W5:Y:S01]  /*1a180*/  LDL.U8 R79, [R79+0x10c] ;  /* 0x00010c004f4f7983 */ /* 0x000f620000100000 */
[----:B---3--:R-:W-:-:S06]  /*1a190*/  I2FP.F32.U32 R119, R119 ;  /* 0x0000007700777245 */ /* 0x008fcc0000201000 */
[----:B------:R-:W0:Y:S01]  /*1a1a0*/  F2I.TRUNC.NTZ R119, R119 ;  /* 0x0000007700777305 */ /* 0x000e22000020f100 */
[----:B--2---:R-:W-:-:S07]  /*1a1b0*/  I2FP.F32.U32 R84, R84 ;  /* 0x0000005400547245 */ /* 0x004fce0000201000 */
[----:B------:R-:W1:Y:S01]  /*1a1c0*/  F2I.TRUNC.NTZ R123, R84 ;  /* 0x00000054007b7305 */ /* 0x000e62000020f100 */
[----:B----4-:R-:W-:Y:S01]  /*1a1d0*/  FMUL R117, R108, R117 ;  /* 0x000000756c757220 */ /* 0x010fe20000400000 */
[----:B0-----:R-:W-:-:S04]  /*1a1e0*/  IADD3 R108, PT, PT, R44, R119, RZ ;  /* 0x000000772c6c7210 */ /* 0x001fc80007ffe0ff */
[----:B------:R-:W-:-:S04]  /*1a1f0*/  IADD3 R78, PT, PT, R108, 0x1, RZ ;  /* 0x000000016c4e7810 */ /* 0x000fc80007ffe0ff */
[----:B------:R-:W-:Y:S02]  /*1a200*/  LOP3.LUT R78, R78, 0xff, RZ, 0xc0, !PT ;  /* 0x000000ff4e4e7812 */ /* 0x000fe400078ec0ff */
[----:B-1----:R-:W-:-:S03]  /*1a210*/  IADD3 R123, PT, PT, R44, R123, RZ ;  /* 0x0000007b2c7b7210 */ /* 0x002fc60007ffe0ff */
[----:B------:R-:W-:Y:S01]  /*1a220*/  IMAD.IADD R119, R1, 0x1, R78 ;  /* 0x0000000101777824 */ /* 0x000fe200078e024e */
[----:B------:R-:W-:-:S04]  /*1a230*/  IADD3 R78, PT, PT, R123, 0x1, RZ ;  /* 0x000000017b4e7810 */ /* 0x000fc80007ffe0ff */
[----:B------:R-:W-:Y:S01]  /*1a240*/  LOP3.LUT R78, R78, 0xff, RZ, 0xc0, !PT ;  /* 0x000000ff4e4e7812 */ /* 0x000fe200078ec0ff */
[----:B------:R-:W2:Y:S03]  /*1a250*/  LDL.U8 R119, [R119+0x218] ;  /* 0x0002180077777983 */ /* 0x000ea60000100000 */
[----:B------:R-:W-:-:S06]  /*1a260*/  IADD3 R124, PT, PT, R1, R78, RZ ;  /* 0x0000004e017c7210 */ /* 0x000fcc0007ffe0ff */
[----:B------:R-:W3:Y:S01]  /*1a270*/  LDL.U8 R124, [R124+0x218] ;  /* 0x000218007c7c7983 */ /* 0x000ee20000100000 */
[----:B------:R-:W-:-:S05]  /*1a280*/  LOP3.LUT R78, R123, 0xff, RZ, 0xc0, !PT ;  /* 0x000000ff7b4e7812 */ /* 0x000fca00078ec0ff */
[----:B------:R-:W-:-:S05]  /*1a290*/  IMAD.IADD R78, R1, 0x1, R78 ;  /* 0x00000001014e7824 */ /* 0x000fca00078e024e */
[----:B------:R0:W4:Y:S01]  /*1a2a0*/  LDL.U8 R123, [R78+0x218] ;  /* 0x000218004e7b7983 */ /* 0x0001220000100000 */
[----:B------:R-:W-:Y:S01]  /*1a2b0*/  FADD R94, -R109, R94 ;  /* 0x0000005e6d5e7221 */ /* 0x000fe20000000100 */
[----:B-----5:R-:W-:Y:S01]  /*1a2c0*/  FFMA R120, R34, R113, R117 ;  /* 0x0000007122787223 */ /* 0x020fe20000000075 */
[----:B------:R-:W-:Y:S01]  /*1a2d0*/  I2FP.F32.U32 R79, R79 ;  /* 0x0000004f004f7245 */ /* 0x000fe20000201000 */
[----:B------:R1:W5:Y:S01]  /*1a2e0*/  LDG.E.CONSTANT R117, desc[UR10][R76.64] ;  /* 0x0000000a4c757981 */ /* 0x000362000c1e9900 */
[----:B------:R-:W-:Y:S02]  /*1a2f0*/  FFMA R84, R56, R94, R109 ;  /* 0x0000005e38547223 */ /* 0x000fe4000000006d */
[----:B------:R-:W-:Y:S08]  /*1a300*/  F2I.FLOOR.NTZ R94, R121 ;  /* 0x00000079005e7305 */ /* 0x000ff00000207100 */
[----:B------:R-:W0:Y:S02]  /*1a310*/  F2I.U32.TRUNC.NTZ R79, R79 ;  /* 0x0000004f004f7305 */ /* 0x000e24000020f000 */
[----:B0-----:R-:W-:-:S05]  /*1a320*/  LOP3.LUT R79, R79, 0xf, RZ, 0xc0, !PT ;  /* 0x0000000f4f4f7812 */ /* 0x001fca00078ec0ff */
[----:B------:R-:W-:-:S05]  /*1a330*/  IMAD.WIDE.U32 R78, R79, 0xc, R80 ;  /* 0x0000000c4f4e7825 */ /* 0x000fca00078e0050 */
[----:B------:R-:W5:Y:S04]  /*1a340*/  LDG.E.CONSTANT R126, desc[UR8][R78.64+0x8] ;  /* 0x000008084e7e7981 */ /* 0x000f68000c1e9900 */
[----:B------:R-:W5:Y:S01]  /*1a350*/  LDG.E.CONSTANT R109, desc[UR6][R78.64+0x4] ;  /* 0x000004064e6d7981 */ /* 0x000f62000c1e9900 */
[----:B--2---:R-:W-:-:S06]  /*1a360*/  I2FP.F32.U32 R119, R119 ;  /* 0x0000007700777245 */ /* 0x004fcc0000201000 */
[----:B------:R-:W0:Y:S01]  /*1a370*/  F2I.TRUNC.NTZ R119, R119 ;  /* 0x0000007700777305 */ /* 0x000e22000020f100 */
[----:B---3--:R-:W-:Y:S02]  /*1a380*/  I2FP.F32.U32 R113, R124 ;  /* 0x0000007c00717245 */ /* 0x008fe40000201000 */
[----:B------:R2:W3:Y:S05]  /*1a390*/  LDG.E.CONSTANT R124, desc[UR4][R78.64] ;  /* 0x000000044e7c7981 */ /* 0x0004ea000c1e9900 */
[----:B------:R-:W1:Y:S01]  /*1a3a0*/  F2I.TRUNC.NTZ R113, R113 ;  /* 0x0000007100717305 */ /* 0x000e62000020f100 */
[----:B0-----:R-:W-:-:S04]  /*1a3b0*/  IADD3 R119, PT, PT, R94, R119, RZ ;  /* 0x000000775e777210 */ /* 0x001fc80007ffe0ff */
[----:B------:R-:W-:Y:S02]  /*1a3c0*/  LOP3.LUT R82, R119, 0xff, RZ, 0xc0, !PT ;  /* 0x000000ff77527812 */ /* 0x000fe400078ec0ff */
[----:B-1----:R-:W-:-:S03]  /*1a3d0*/  IADD3 R121, PT, PT, R94, R113, RZ ;  /* 0x000000715e797210 */ /* 0x002fc60007ffe0ff */
[----:B------:R-:W-:Y:S01]  /*1a3e0*/  IMAD.IADD R127, R1, 0x1, R82 ;  /* 0x00000001017f7824 */ /* 0x000fe200078e0252 */
[----:B------:R-:W-:Y:S02]  /*1a3f0*/  IADD3 R113, PT, PT, R119, 0x1, RZ ;  /* 0x0000000177717810 */ /* 0x000fe40007ffe0ff */
[----:B------:R-:W-:Y:S02]  /*1a400*/  LOP3.LUT R82, R121, 0xff, RZ, 0xc0, !PT ;  /* 0x000000ff79527812 */ /* 0x000fe400078ec0ff */
[----:B------:R-:W3:Y:S02]  /*1a410*/  LDL.U8 R119, [R127+0x218] ;  /* 0x000218007f777983 */ /* 0x000ee40000100000 */
[----:B------:R-:W-:Y:S02]  /*1a420*/  IADD3 R125, PT, PT, R1, R82, RZ ;  /* 0x00000052017d7210 */ /* 0x000fe40007ffe0ff */
[----:B------:R-:W-:-:S04]  /*1a430*/  LOP3.LUT R82, R113, 0xff, RZ, 0xc0, !PT ;  /* 0x000000ff71527812 */ /* 0x000fc800078ec0ff */
[----:B------:R-:W3:Y:S01]  /*1a440*/  LDL.U8 R125, [R125+0x218] ;  /* 0x000218007d7d7983 */ /* 0x000ee20000100000 */
[----:B------:R-:W-:Y:S01]  /*1a450*/  IMAD.IADD R82, R1, 0x1, R82 ;  /* 0x0000000101527824 */ /* 0x000fe200078e0252 */
[----:B------:R-:W-:-:S05]  /*1a460*/  IADD3 R76, PT, PT, R121, 0x1, RZ ;  /* 0x00000001794c7810 */ /* 0x000fca0007ffe0ff */
[----:B------:R-:W3:Y:S01]  /*1a470*/  LDL.U8 R82, [R82+0x218] ;  /* 0x0002180052527983 */ /* 0x000ee20000100000 */
[----:B------:R-:W-:-:S04]  /*1a480*/  LOP3.LUT R76, R76, 0xff, RZ, 0xc0, !PT ;  /* 0x000000ff4c4c7812 */ /* 0x000fc800078ec0ff */
[----:B------:R-:W-:-:S06]  /*1a490*/  IADD3 R121, PT, PT, R1, R76, RZ ;  /* 0x0000004c01797210 */ /* 0x000fcc0007ffe0ff */
[----:B------:R-:W3:Y:S01]  /*1a4a0*/  LDL.U8 R121, [R121+0x218] ;  /* 0x0002180079797983 */ /* 0x000ee20000100000 */
[----:B----4-:R-:W-:-:S04]  /*1a4b0*/  I2FP.F32.U32 R123, R123 ;  /* 0x0000007b007b7245 */ /* 0x010fc80000201000 */
[----:B------:R-:W0:Y:S02]  /*1a4c0*/  F2I.TRUNC.NTZ R77, R123 ;  /* 0x0000007b004d7305 */ /* 0x000e24000020f100 */
[----:B0-----:R-:W-:-:S05]  /*1a4d0*/  IMAD.IADD R77, R94, 0x1, R77 ;  /* 0x000000015e4d7824 */ /* 0x001fca00078e024d */
[----:B------:R-:W-:-:S04]  /*1a4e0*/  LOP3.LUT R76, R77, 0xff, RZ, 0xc0, !PT ;  /* 0x000000ff4d4c7812 */ /* 0x000fc800078ec0ff */
[----:B------:R-:W-:-:S06]  /*1a4f0*/  IADD3 R113, PT, PT, R1, R76, RZ ;  /* 0x0000004c01717210 */ /* 0x000fcc0007ffe0ff */
[----:B------:R-:W4:Y:S01]  /*1a500*/  LDL.U8 R113, [R113+0x218] ;  /* 0x0002180071717983 */ /* 0x000f220000100000 */
[C---:B--2---:R-:W-:Y:S01]  /*1a510*/  FFMA R79, R55.reuse, R122, R120 ;  /* 0x0000007a374f7223 */ /* 0x044fe20000000078 */
[----:B------:R-:W-:Y:S01]  /*1a520*/  FFMA R83, R55, R83, R118 ;  /* 0x0000005337537223 */ /* 0x000fe20000000076 */
[----:B-----5:R-:W-:Y:S01]  /*1a530*/  FMUL R111, R111, R126 ;  /* 0x0000007e6f6f7220 */ /* 0x020fe20000400000 */
[----:B------:R-:W-:Y:S01]  /*1a540*/  FADD R84, -R85, R84 ;  /* 0x0000005455547221 */ /* 0x000fe20000000100 */
[----:B------:R-:W-:Y:S01]  /*1a550*/  FADD R76, -R79, R114 ;  /* 0x000000724f4c7221 */ /* 0x000fe20000000100 */
[----:B------:R-:W-:Y:S01]  /*1a560*/  FADD R86, -R83, R86 ;  /* 0x0000005653567221 */ /* 0x000fe20000000100 */
[----:B------:R-:W-:Y:S02]  /*1a570*/  FFMA R78, R34, R109, R111 ;  /* 0x0000006d224e7223 */ /* 0x000fe4000000006f */
[C---:B------:R-:W-:Y:S01]  /*1a580*/  FFMA R76, R58.reuse, R76, R79 ;  /* 0x0000004c3a4c7223 */ /* 0x040fe2000000004f */
[----:B------:R-:W-:Y:S01]  /*1a590*/  FFMA R83, R58, R86, R83 ;  /* 0x000000563a537223 */ /* 0x000fe20000000053 */
[----:B------:R-:W-:Y:S01]  /*1a5a0*/  FFMA R114, R0, R84, R85 ;  /* 0x0000005400727223 */ /* 0x000fe20000000055 */
[----:B------:R-:W-:-:S02]  /*1a5b0*/  FFMA R117, R55, R117, R116 ;  /* 0x0000007537757223 */ /* 0x000fc40000000074 */
[----:B------:R-:W-:-:S04]  /*1a5c0*/  FADD R83, -R76, R83 ;  /* 0x000000534c537221 */ /* 0x000fc80000000100 */
[----:B------:R-:W-:Y:S01]  /*1a5d0*/  FFMA R116, R31, R83, R76 ;  /* 0x000000531f747223 */ /* 0x000fe2000000004c */
[----:B---3--:R-:W-:Y:S01]  /*1a5e0*/  FFMA R79, R55, R124, R78 ;  /* 0x0000007c374f7223 */ /* 0x008fe2000000004e */
[----:B------:R-:W-:-:S03]  /*1a5f0*/  FADD R78, -R117, R115 ;  /* 0x00000073754e7221 */ /* 0x000fc60000000100 */
[----:B------:R-:W-:Y:S01]  /*1a600*/  FADD R87, -R79, R87 ;  /* 0x000000574f577221 */ /* 0x000fe20000000100 */
[----:B------:R-:W-:-:S06]  /*1a610*/  I2FP.F32.U32 R119, R119 ;  /* 0x0000007700777245 */ /* 0x000fcc0000201000 */
[----:B------:R-:W0:Y:S01]  /*1a620*/  F2I.U32.TRUNC.NTZ R119, R119 ;  /* 0x0000007700777305 */ /* 0x000e22000020f000 */
[----:B------:R-:W-:-:S07]  /*1a630*/  I2FP.F32.U32 R125, R125 ;  /* 0x0000007d007d7245 */ /* 0x000fce0000201000 */
[----:B------:R-:W1:Y:S01]  /*1a640*/  F2I.U32.TRUNC.NTZ R125, R125 ;  /* 0x0000007d007d7305 */ /* 0x000e62000020f000 */
[----:B------:R-:W-:-:S07]  /*1a650*/  I2FP.F32.U32 R82, R82 ;  /* 0x0000005200527245 */ /* 0x000fce0000201000 */
[----:B------:R2:W3:Y:S01]  /*1a660*/  F2I.U32.TRUNC.NTZ R84, R82 ;  /* 0x0000005200547305 */ /* 0x0004e2000020f000 */
[----:B0-----:R-:W-:Y:S01]  /*1a670*/  LOP3.LUT R83, R119, 0xf, RZ, 0xc0, !PT ;  /* 0x0000000f77537812 */ /* 0x001fe200078ec0ff */
[C---:B------:R-:W-:Y:S01]  /*1a680*/  FFMA R76, R58.reuse, R87, R79 ;  /* 0x000000573a4c7223 */ /* 0x040fe2000000004f */
[----:B------:R-:W-:Y:S01]  /*1a690*/  FFMA R117, R58, R78, R117 ;  /* 0x0000004e3a757223 */ /* 0x000fe20000000075 */
[----:B------:R-:W-:Y:S02]  /*1a6a0*/  I2FP.F32.U32 R121, R121 ;  /* 0x0000007900797245 */ /* 0x000fe40000201000 */
[----:B-1----:R-:W-:Y:S01]  /*1a6b0*/  LOP3.LUT R87, R125, 0xf, RZ, 0xc0, !PT ;  /* 0x0000000f7d577812 */ /* 0x002fe200078ec0ff */
[----:B------:R-:W-:Y:S01]  /*1a6c0*/  FADD R117, -R76, R117 ;  /* 0x000000754c757221 */ /* 0x000fe20000000100 */
[----:B--2---:R-:W-:Y:S01]  /*1a6d0*/  IMAD.WIDE.U32 R82, R83, 0xc, R80 ;  /* 0x0000000c53527825 */ /* 0x004fe200078e0050 */
[----:B------:R0:W1:Y:S03]  /*1a6e0*/  F2I.U32.TRUNC.NTZ R78, R121 ;  /* 0x00000079004e7305 */ /* 0x000066000020f000 */
[----:B------:R-:W-:Y:S01]  /*1a6f0*/  FFMA R117, R31, R117, R76 ;  /* 0x000000751f757223 */ /* 0x000fe2000000004c */
[----:B------:R-:W-:Y:S01]  /*1a700*/  IMAD.WIDE.U32 R86, R87, 0xc, R80 ;  /* 0x0000000c57567825 */ /* 0x000fe200078e0050 */
[----:B------:R-:W2:Y:S01]  /*1a710*/  LDG.E.CONSTANT R119, desc[UR6][R82.64+0x8] ;  /* 0x0000080652777981 */ /* 0x000ea2000c1e9900 */
[----:B---3--:R-:W-:-:S02]  /*1a720*/  LOP3.LUT R85, R84, 0xf, RZ, 0xc0, !PT ;  /* 0x0000000f54557812 */ /* 0x008fc400078ec0ff */
[----:B------:R-:W-:Y:S01]  /*1a730*/  LOP3.LUT R76, R108, 0xff, RZ, 0xc0, !PT ;  /* 0x000000ff6c4c7812 */ /* 0x000fe200078ec0ff */
[----:B------:R-:W3:Y:S02]  /*1a740*/  LDG.E.CONSTANT R115, desc[UR4][R82.64+0x4] ;  /* 0x0000040452737981 */ /* 0x000ee4000c1e9900 */
[----:B------:R-:W-:Y:S01]  /*1a750*/  IMAD.WIDE.U32 R84, R85, 0xc, R80 ;  /* 0x0000000c55547825 */ /* 0x000fe200078e0050 */
[----:B------:R-:W-:Y:S01]  /*1a760*/  IADD3 R111, PT, PT, R1, R76, RZ ;  /* 0x0000004c016f7210 */ /* 0x000fe20007ffe0ff */
[----:B0-----:R-:W5:Y:S04]  /*1a770*/  LDG.E.CONSTANT R121, desc[UR10][R86.64+0x8] ;  /* 0x0000080a56797981 */ /* 0x001f68000c1e9900 */
[----:B------:R-:W5:Y:S04]  /*1a780*/  LDG.E.CONSTANT R126, desc[UR12][R84.64+0x8] ;  /* 0x0000080c547e7981 */ /* 0x000f68000c1e9900 */
[----:B------:R-:W5:Y:S04]  /*1a790*/  LDG.E.CONSTANT R120, desc[UR8][R86.64+0x4] ;  /* 0x0000040856787981 */ /* 0x000f68000c1e9900 */
[----:B------:R-:W5:Y:S01]  /*1a7a0*/  LDL.U8 R111, [R111+0x218] ;  /* 0x000218006f6f7983 */ /* 0x000f620000100000 */
[----:B-1----:R-:W-:-:S03]  /*1a7b0*/  LOP3.LUT R79, R78, 0xf, RZ, 0xc0, !PT ;  /* 0x0000000f4e4f7812 */ /* 0x002fc600078ec0ff */
[----:B------:R-:W5:Y:S02]  /*1a7c0*/  LDG.E.CONSTANT R118, desc[UR6][R84.64+0x4] ;  /* 0x0000040654767981 */ /* 0x000f64000c1e9900 */
[----:B------:R-:W-:Y:S01]  /*1a7d0*/  IMAD.WIDE.U32 R78, R79, 0xc, R80 ;  /* 0x0000000c4f4e7825 */ /* 0x000fe200078e0050 */
[----:B----4-:R-:W-:-:S03]  /*1a7e0*/  I2FP.F32.U32 R113, R113 ;  /* 0x0000007100717245 */ /* 0x010fc60000201000 */
[----:B------:R-:W-:Y:S01]  /*1a7f0*/  FADD R108, -R95, R114 ;  /* 0x000000725f6c7221 */ /* 0x000fe20000000100 */
[----:B------:R-:W-:Y:S01]  /*1a800*/  FADD R109, -R116, R117 ;  /* 0x00000075746d7221 */ /* 0x000fe20000000100 */
[----:B------:R-:W-:Y:S01]  /*1a810*/  VIADD R76, R77, 0x1 ;  /* 0x000000014d4c7836 */ /* 0x000fe20000000000 */
[----:B------:R-:W4:Y:S04]  /*1a820*/  LDG.E.CONSTANT R128, desc[UR14][R78.64+0x8] ;  /* 0x0000080e4e807981 */ /* 0x000f28000c1e9900 */
[----:B------:R-:W4:Y:S01]  /*1a830*/  LDG.E.CONSTANT R125, desc[UR4][R78.64+0x4] ;  /* 0x000004044e7d7981 */ /* 0x000f22000c1e9900 */
[----:B------:R-:W-:Y:S01]  /*1a840*/  LOP3.LUT R76, R76, 0xff, RZ, 0xc0, !PT ;  /* 0x000000ff4c4c7812 */ /* 0x000fe200078ec0ff */
[----:B------:R-:W0:Y:S02]  /*1a850*/  F2I.U32.TRUNC.NTZ R113, R113 ;  /* 0x0000007100717305 */ /* 0x000e24000020f000 */
[----:B------:R-:W4:Y:S01]  /*1a860*/  LDG.E.CONSTANT R86, desc[UR6][R86.64] ;  /* 0x0000000656567981 */ /* 0x000f22000c1e9900 */
[----:B------:R-:W-:-:S03]  /*1a870*/  IADD3 R124, PT, PT, R1, R76, RZ ;  /* 0x0000004c017c7210 */ /* 0x000fc60007ffe0ff */
[----:B------:R-:W4:Y:S04]  /*1a880*/  LDG.E.CONSTANT R82, desc[UR4][R82.64] ;  /* 0x0000000452527981 */ /* 0x000f28000c1e9900 */
[----:B------:R-:W4:Y:S04]  /*1a890*/  LDL.U8 R124, [R124+0x218] ;  /* 0x000218007c7c7983 */ /* 0x000f280000100000 */
[----:B------:R-:W4:Y:S01]  /*1a8a0*/  LDG.E.CONSTANT R84, desc[UR4][R84.64] ;  /* 0x0000000454547981 */ /* 0x000f22000c1e9900 */
[----:B0-----:R-:W-:-:S05]  /*1a8b0*/  LOP3.LUT R77, R113, 0xf, RZ, 0xc0, !PT ;  /* 0x0000000f714d7812 */ /* 0x001fca00078ec0ff */
[----:B------:R-:W-:-:S05]  /*1a8c0*/  IMAD.WIDE.U32 R76, R77, 0xc, R80 ;  /* 0x0000000c4d4c7825 */ /* 0x000fca00078e0050 */
[----:B------:R-:W4:Y:S04]  /*1a8d0*/  LDG.E.CONSTANT R123, desc[UR6][R76.64+0x8] ;  /* 0x000008064c7b7981 */ /* 0x000f28000c1e9900 */
[----:B------:R-:W4:Y:S01]  /*1a8e0*/  LDG.E.CONSTANT R122, desc[UR4][R76.64+0x4] ;  /* 0x000004044c7a7981 */ /* 0x000f22000c1e9900 */
[----:B------:R-:W-:Y:S01]  /*1a8f0*/  FFMA R117, R110, 0.125, R7 ;  /* 0x3e0000006e757823 */ /* 0x000fe20000000007 */
[----:B------:R-:W-:-:S03]  /*1a900*/  FFMA R108, R90, R108, R95 ;  /* 0x0000006c5a6c7223 */ /* 0x000fc6000000005f */
[----:B------:R-:W0:Y:S01]  /*1a910*/  FRND.FLOOR R90, R117 ;  /* 0x00000075005a7307 */ /* 0x000e220000205000 */
[----:B------:R-:W-:Y:S01]  /*1a920*/  FFMA R109, R91, R109, R116 ;  /* 0x0000006d5b6d7223 */ /* 0x000fe20000000074 */
[----:B------:R-:W-:Y:S01]  /*1a930*/  FADD R95, R33, -1 ;  /* 0xbf800000215f7421 */ /* 0x000fe20000000000 */
[----:B0-----:R-:W-:Y:S01]  /*1a940*/  FADD R113, R117, -R90 ;  /* 0x8000005a75717221 */ /* 0x001fe20000000000 */
[----:B--2---:R-:W-:-:S04]  /*1a950*/  FMUL R116, R112, R119 ;  /* 0x0000007770747220 */ /* 0x004fc80000400000 */
[----:B---3--:R-:W-:Y:S01]  /*1a960*/  FFMA R116, R95, R115, R116 ;  /* 0x000000735f747223 */ /* 0x008fe20000000074 */
[C---:B------:R-:W-:Y:S01]  /*1a970*/  FADD R115, R112.reuse, -1 ;  /* 0xbf80000070737421 */ /* 0x040fe20000000000 */
[----:B-----5:R-:W-:-:S03]  /*1a980*/  FMUL R121, R112, R121 ;  /* 0x0000007970797220 */ /* 0x020fc60000400000 */
[----:B------:R-:W-:Y:S01]  /*1a990*/  FMUL R91, R115, R126 ;  /* 0x0000007e735b7220 */ /* 0x000fe20000400000 */
[C---:B------:R-:W-:Y:S01]  /*1a9a0*/  FFMA R120, R95.reuse, R120, R121 ;  /* 0x000000785f787223 */ /* 0x040fe20000000079 */
[----:B------:R-:W-:Y:S02]  /*1a9b0*/  I2FP.F32.U32 R121, R111 ;  /* 0x0000006f00797245 */ /* 0x000fe40000201000 */
[----:B------:R-:W-:Y:S02]  /*1a9c0*/  FFMA R114, R95, R118, R91 ;  /* 0x000000765f727223 */ /* 0x000fe4000000005b */
[----:B------:R-:W0:Y:S08]  /*1a9d0*/  F2I.TRUNC.NTZ R119, R121 ;  /* 0x0000007900777305 */ /* 0x000e30000020f100 */
[----:B------:R-:W1:Y:S01]  /*1a9e0*/  F2F.F64.F32 R90, R113 ;  /* 0x00000071005a7310 */ /* 0x000e620000201800 */
[----:B----4-:R-:W-:-:S04]  /*1a9f0*/  FMUL R118, R115, R128 ;  /* 0x0000008073767220 */ /* 0x010fc80000400000 */
[----:B------:R-:W-:Y:S01]  /*1aa00*/  FFMA R118, R95, R125, R118 ;  /* 0x0000007d5f767223 */ /* 0x000fe20000000076 */
[----:B0-----:R-:W-:Y:S01]  /*1aa10*/  IADD3 R119, PT, PT, R94, R119, RZ ;  /* 0x000000775e777210 */ /* 0x001fe20007ffe0ff */
[----:B-1----:R-:W-:Y:S01]  /*1aa20*/  DFMA R94, R90, R88, -15 ;  /* 0xc02e00005a5e742b */ /* 0x002fe20000000058 */
[----:B------:R-:W-:-:S07]  /*1aa30*/  I2FP.F32.U32 R124, R124 ;  /* 0x0000007c007c7245 */ /* 0x000fce0000201000 */
[----:B------:R-:W-:Y:S01]  /*1aa40*/  DFMA R94, R90, R94, 10 ;  /* 0x402400005a5e742b */ /* 0x000fe2000000005e */
[----:B------:R-:W-:-:S04]  /*1aa50*/  FMUL R90, R113, R113 ;  /* 0x00000071715a7220 */ /* 0x000fc80000400000 */
[----:B------:R-:W-:-:S04]  /*1aa60*/  FMUL R125, R113, R90 ;  /* 0x0000005a717d7220 */ /* 0x000fc80000400000 */
[----:B------:R-:W0:Y:S08]  /*1aa70*/  F2F.F64.F32 R90, R125 ;  /* 0x0000007d005a7310 */ /* 0x000e300000201800 */
[----:B------:R-:W1:Y:S01]  /*1aa80*/  F2I.U32.TRUNC.NTZ R124, R124 ;  /* 0x0000007c007c7305 */ /* 0x000e62000020f000 */
[----:B0-----:R-:W-:Y:S01]  /*1aa90*/  DMUL R90, R90, R94 ;  /* 0x0000005e5a5a7228 */ /* 0x001fe20000000000 */
[----:B------:R0:W2:Y:S06]  /*1aaa0*/  LDG.E.CONSTANT R94, desc[UR4][R76.64] ;  /* 0x000000044c5e7981 */ /* 0x0000ac000c1e9900 */
[----:B------:R3:W-:Y:S01]  /*1aab0*/  F2F.F32.F64 R111, R92 ;  /* 0x0000005c006f7310 */ /* 0x0007e20000301000 */
[----:B0-----:R-:W-:Y:S01]  /*1aac0*/  LOP3.LUT R76, R119, 0xff, RZ, 0xc0, !PT ;  /* 0x000000ff774c7812 */ /* 0x001fe200078ec0ff */
[----:B------:R-:W-:-:S02]  /*1aad0*/  VIADD R77, R99, 0x1 ;  /* 0x00000001634d7836 */ /* 0x000fc40000000000 */
[----:B---3--:R-:W-:Y:S01]  /*1aae0*/  FMUL R92, R112, R123 ;  /* 0x0000007b705c7220 */ /* 0x008fe20000400000 */
[----:B-1----:R-:W-:Y:S02]  /*1aaf0*/  LOP3.LUT R93, R124, 0xf, RZ, 0xc0, !PT ;  /* 0x0000000f7c5d7812 */ /* 0x002fe400078ec0ff */
[----:B------:R-:W-:Y:S01]  /*1ab00*/  IADD3 R123, PT, PT, R1, R76, RZ ;  /* 0x0000004c017b7210 */ /* 0x000fe20007ffe0ff */
[----:B------:R-:W-:Y:S01]  /*1ab10*/  FFMA R95, R33, R122, R92 ;  /* 0x0000007a215f7223 */ /* 0x000fe2000000005c */
[----:B------:R-:W-:Y:S01]  /*1ab20*/  LOP3.LUT R76, R77, 0xff, RZ, 0xc0, !PT ;  /* 0x000000ff4d4c7812 */ /* 0x000fe200078ec0ff */
[----:B------:R-:W-:Y:S02]  /*1ab30*/  IMAD.WIDE.U32 R92, R93, 0xc, R80 ;  /* 0x0000000c5d5c7825 */ /* 0x000fe400078e0050 */
[----:B------:R-:W3:Y:S01]  /*1ab40*/  LDL.U8 R77, [R123+0x218] ;  /* 0x000218007b4d7983 */ /* 0x000ee20000100000 */
[----:B------:R-:W-:-:S03]  /*1ab50*/  IADD3 R76, PT, PT, R1, R76, RZ ;  /* 0x0000004c014c7210 */ /* 0x000fc60007ffe0ff */
[----:B------:R-:W4:Y:S04]  /*1ab60*/  LDG.E.CONSTANT R126, desc[UR10][R92.64+0x8] ;  /* 0x0000080a5c7e7981 */ /* 0x000f28000c1e9900 */
[----:B------:R-:W5:Y:S04]  /*1ab70*/  LDL.U8 R76, [R76+0x324] ;  /* 0x000324004c4c7983 */ /* 0x000f680000100000 */
[----:B------:R-:W5:Y:S04]  /*1ab80*/  LDG.E.CONSTANT R124, desc[UR8][R92.64+0x4] ;  /* 0x000004085c7c7981 */ /* 0x000f68000c1e9900 */
[----:B------:R2:W5:Y:S01]  /*1ab90*/  LDG.E.CONSTANT R122, desc[UR4][R92.64] ;  /* 0x000000045c7a7981 */ /* 0x000562000c1e9900 */
[----:B------:R-:W-:-:S03]  /*1aba0*/  FADD R121, R57, -1 ;  /* 0xbf80000039797421 */ /* 0x000fc60000000000 */
[----:B------:R0:W5:Y:S01]  /*1abb0*/  LDG.E.CONSTANT R92, desc[UR4][R78.64] ;  /* 0x000000044e5c7981 */ /* 0x000162000c1e9900 */
[----:B------:R-:W-:Y:S01]  /*1abc0*/  IADD3 R119, PT, PT, R119, 0x1, RZ ;  /* 0x0000000177777810 */ /* 0x000fe20007ffe0ff */
[----:B--2---:R-:W-:Y:S01]  /*1abd0*/  FFMA R93, R94, R121, R95 ;  /* 0x000000795e5d7223 */ /* 0x004fe2000000005f */
[----:B------:R-:W-:Y:S01]  /*1abe0*/  FFMA R94, R121, R86, R120 ;  /* 0x00000056795e7223 */ /* 0x000fe20000000078 */
[----:B---3--:R-:W-:Y:S01]  /*1abf0*/  I2FP.F32.U32 R77, R77 ;  /* 0x0000004d004d7245 */ /* 0x008fe20000201000 */
[----:B----4-:R-:W-:Y:S01]  /*1ac00*/  FMUL R126, R115, R126 ;  /* 0x0000007e737e7220 */ /* 0x010fe20000400000 */
[----:B-----5:R-:W-:Y:S02]  /*1ac10*/  I2FP.F32.U32 R120, R76 ;  /* 0x0000004c00787245 */ /* 0x020fe40000201000 */
[----:B------:R-:W-:Y:S01]  /*1ac20*/  LOP3.LUT R76, R99, 0xff, RZ, 0xc0, !PT ;  /* 0x000000ff634c7812 */ /* 0x000fe200078ec0ff */
[----:B------:R-:W-:Y:S01]  /*1ac30*/  FFMA R87, R33, R124, R126 ;  /* 0x0000007c21577223 */ /* 0x000fe2000000007e */
[----:B------:R-:W1:Y:S03]  /*1ac40*/  F2I.U32.TRUNC.NTZ R77, R77 ;  /* 0x0000004d004d7305 */ /* 0x000e66000020f000 */
[----:B------:R-:W-:Y:S01]  /*1ac50*/  FFMA R87, R121, R122, R87 ;  /* 0x0000007a79577223 */ /* 0x000fe20000000057 */
[----:B------:R-:W-:-:S04]  /*1ac60*/  IMAD.IADD R122, R1, 0x1, R76 ;  /* 0x00000001017a7824 */ /* 0x000fc800078e024c */
[----:B------:R-:W2:Y:S02]  /*1ac70*/  F2I.TRUNC.NTZ R120, R120 ;  /* 0x0000007800787305 */ /* 0x000ea4000020f100 */
[----:B------:R-:W3:Y:S01]  /*1ac80*/  LDL.U8 R122, [R122+0x324] ;  /* 0x000324007a7a7983 */ /* 0x000ee20000100000 */
[----:B-1----:R-:W-:-:S05]  /*1ac90*/  LOP3.LUT R95, R77, 0xf, RZ, 0xc0, !PT ;  /* 0x0000000f4d5f7812 */ /* 0x002fca00078ec0ff */
[----:B------:R-:W-:Y:S01]  /*1aca0*/  IMAD.WIDE.U32 R76, R95, 0xc, R80 ;  /* 0x0000000c5f4c7825 */ /* 0x000fe200078e0050 */
[----:B--2---:R-:W-:-:S04]  /*1acb0*/  IADD3 R123, PT, PT, R45, R120, RZ ;  /* 0x000000782d7b7210 */ /* 0x004fc80007ffe0ff */
[----:B------:R-:W2:Y:S01]  /*1acc0*/  LDG.E.CONSTANT R79, desc[UR6][R76.64+0x8] ;  /* 0x000008064c4f7981 */ /* 0x000ea2000c1e9900 */
[----:B0-----:R-:W-:-:S03]  /*1acd0*/  VIADD R78, R123, 0x1 ;  /* 0x000000017b4e7836 */ /* 0x001fc60000000000 */
[----:B------:R-:W4:Y:S02]  /*1ace0*/  LDG.E.CONSTANT R120, desc[UR4][R76.64+0x4] ;  /* 0x000004044c787981 */ /* 0x000f24000c1e9900 */
[----:B------:R-:W-:-:S04]  /*1acf0*/  LOP3.LUT R78, R78, 0xff, RZ, 0xc0, !PT ;  /* 0x000000ff4e4e7812 */ /* 0x000fc800078ec0ff */
[----:B------:R-:W-:Y:S02]  /*1ad00*/  IADD3 R124, PT, PT, R1, R78, RZ ;  /* 0x0000004e017c7210 */ /* 0x000fe40007ffe0ff */
[----:B------:R-:W-:Y:S02]  /*1ad10*/  LOP3.LUT R78, R119, 0xff, RZ, 0xc0, !PT ;  /* 0x000000ff774e7812 */ /* 0x000fe400078ec0ff */
[----:B------:R-:W-:Y:S01]  /*1ad20*/  LOP3.LUT R86, R123, 0xff, RZ, 0xc0, !PT ;  /* 0x000000ff7b567812 */ /* 0x000fe200078ec0ff */
[----:B------:R-:W5:Y:S03]  /*1ad30*/  LDL.U8 R119, [R124+0x324] ;  /* 0x000324007c777983 */ /* 0x000f660000100000 */
[----:B------:R-:W-:-:S05]  /*1ad40*/  IADD3 R86, PT, PT, R1, R86, RZ ;  /* 0x0000005601567210 */ /* 0x000fca0007ffe0ff */
[----:B------:R-:W5:Y:S01]  /*1ad50*/  LDL.U8 R123, [R86+0x324] ;  /* 0x00032400567b7983 */ /* 0x000f620000100000 */
[----:B------:R-:W-:-:S05]  /*1ad60*/  IMAD.IADD R78, R1, 0x1, R78 ;  /* 0x00000001014e7824 */ /* 0x000fca00078e024e */
[----:B------:R0:W5:Y:S01]  /*1ad70*/  LDL.U8 R95, [R78+0x218] ;  /* 0x000218004e5f7983 */ /* 0x0001620000100000 */
[----:B------:R-:W-:Y:S01]  /*1ad80*/  FFMA R92, R121, R92, R118 ;  /* 0x0000005c795c7223 */ /* 0x000fe20000000076 */
[----:B------:R-:W-:Y:S02]  /*1ad90*/  F2I.FLOOR.NTZ R117, R117 ;  /* 0x0000007500757305 */ /* 0x000fe40000207100 */
[----:B------:R1:W5:Y:S01]  /*1ada0*/  LDG.E.CONSTANT R86, desc[UR4][R76.64] ;  /* 0x000000044c567981 */ /* 0x000362000c1e9900 */
[----:B---3--:R-:W-:-:S06]  /*1adb0*/  I2FP.F32.U32 R122, R122 ;  /* 0x0000007a007a7245 */ /* 0x008fcc0000201000 */
[----:B------:R-:W3:Y:S01]  /*1adc0*/  F2I.TRUNC.NTZ R122, R122 ;  /* 0x0000007a007a7305 */ /* 0x000ee2000020f100 */
[----:B--2---:R-:W-:Y:S01]  /*1add0*/  FMUL R112, R112, R79 ;  /* 0x0000004f70707220 */ /* 0x004fe20000400000 */
[----:B---3--:R-:W-:-:S04]  /*1ade0*/  IADD3 R79, PT, PT, R45, R122, RZ ;  /* 0x0000007a2d4f7210 */ /* 0x008fc80007ffe0ff */
[----:B0-----:R-:W-:Y:S01]  /*1adf0*/  LOP3.LUT R78, R79, 0xff, RZ, 0xc0, !PT ;  /* 0x000000ff4f4e7812 */ /* 0x001fe200078ec0ff */
[----:B----4-:R-:W-:-:S03]  /*1ae00*/  FFMA R112, R33, R120, R112 ;  /* 0x0000007821707223 */ /* 0x010fc60000000070 */
[----:B------:R-:W-:Y:S02]  /*1ae10*/  IADD3 R124, PT, PT, R1, R78, RZ ;  /* 0x0000004e017c7210 */ /* 0x000fe40007ffe0ff */
[----:B-----5:R-:W-:-:S03]  /*1ae20*/  I2FP.F32.U32 R120, R119 ;  /* 0x0000007700787245 */ /* 0x020fc60000201000 */
[----:B------:R0:W2:Y:S01]  /*1ae30*/  LDL.U8 R119, [R124+0x324] ;  /* 0x000324007c777983 */ /* 0x0000a20000100000 */
[----:B------:R-:W-:-:S04]  /*1ae40*/  I2FP.F32.U32 R123, R123 ;  /* 0x0000007b007b7245 */ /* 0x000fc80000201000 */
[----:B------:R-:W3:Y:S01]  /*1ae50*/  F2I.TRUNC.NTZ R118, R123 ;  /* 0x0000007b00767305 */ /* 0x000ee2000020f100 */
[----:B-1----:R-:W-:Y:S02]  /*1ae60*/  IADD3 R76, PT, PT, R79, 0x1, RZ ;  /* 0x000000014f4c7810 */ /* 0x002fe40007ffe0ff */
[----:B------:R-:W-:Y:S02]  /*1ae70*/  I2FP.F32.U32 R95, R95 ;  /* 0x0000005f005f7245 */ /* 0x000fe40000201000 */
[----:B------:R-:W-:-:S03]  /*1ae80*/  LOP3.LUT R76, R76, 0xff, RZ, 0xc0, !PT ;  /* 0x000000ff4c4c7812 */ /* 0x000fc600078ec0ff */
[----:B------:R-:W1:Y:S02]  /*1ae90*/  F2I.TRUNC.NTZ R120, R120 ;  /* 0x0000007800787305 */ /* 0x000e64000020f100 */
[----:B------:R-:W-:Y:S02]  /*1aea0*/  IMAD.IADD R121, R1, 0x1, R76 ;  /* 0x0000000101797824 */ /* 0x000fe400078e024c */
[----:B---3--:R-:W-:-:S04]  /*1aeb0*/  IMAD.IADD R122, R117, 0x1, R118 ;  /* 0x00000001757a7824 */ /* 0x008fc800078e0276 */
[----:B------:R-:W3:Y:S01]  /*1aec0*/  F2I.U32.TRUNC.NTZ R95, R95 ;  /* 0x0000005f005f7305 */ /* 0x000ee2000020f000 */
[----:B------:R-:W4:Y:S01]  /*1aed0*/  LDL.U8 R121, [R121+0x324] ;  /* 0x0003240079797983 */ /* 0x000f220000100000 */
[----:B------:R-:W-:Y:S02]  /*1aee0*/  LOP3.LUT R78, R122, 0xff, RZ, 0xc0, !PT ;  /* 0x000000ff7a4e7812 */ /* 0x000fe400078ec0ff */
[----:B-1----:R-:W-:Y:S02]  /*1aef0*/  IADD3 R83, PT, PT, R117, R120, RZ ;  /* 0x0000007875537210 */ /* 0x002fe40007ffe0ff */
[----:B------:R-:W-:Y:S02]  /*1af00*/  IADD3 R123, PT, PT, R1, R78, RZ ;  /* 0x0000004e017b7210 */ /* 0x000fe40007ffe0ff */
[----:B------:R-:W-:-:S04]  /*1af10*/  LOP3.LUT R78, R83, 0xff, RZ, 0xc0, !PT ;  /* 0x000000ff534e7812 */ /* 0x000fc800078ec0ff */
[----:B0-----:R-:W-:Y:S01]  /*1af20*/  IADD3 R124, PT, PT, R1, R78, RZ ;  /* 0x0000004e017c7210 */ /* 0x001fe20007ffe0ff */
[----:B------:R-:W-:Y:S01]  /*1af30*/  VIADD R78, R122, 0x1 ;  /* 0x000000017a4e7836 */ /* 0x000fe20000000000 */
[----:B---3--:R-:W-:Y:S01]  /*1af40*/  LOP3.LUT R77, R95, 0xf, RZ, 0xc0, !PT ;  /* 0x0000000f5f4d7812 */ /* 0x008fe200078ec0ff */
[----:B------:R-:W3:Y:S03]  /*1af50*/  LDL.U8 R123, [R123+0x324] ;  /* 0x000324007b7b7983 */ /* 0x000ee60000100000 */
[----:B------:R-:W-:Y:S01]  /*1af60*/  LOP3.LUT R78, R78, 0xff, RZ, 0xc0, !PT ;  /* 0x000000ff4e4e7812 */ /* 0x000fe200078ec0ff */
[----:B------:R-:W-:Y:S01]  /*1af70*/  IMAD.WIDE.U32 R76, R77, 0xc, R80 ;  /* 0x0000000c4d4c7825 */ /* 0x000fe200078e0050 */
[----:B------:R-:W5:Y:S02]  /*1af80*/  LDL.U8 R124, [R124+0x324] ;  /* 0x000324007c7c7983 */ /* 0x000f640000100000 */
[----:B------:R-:W-:-:S02]  /*1af90*/  IADD3 R122, PT, PT, R1, R78, RZ ;  /* 0x0000004e017a7210 */ /* 0x000fc40007ffe0ff */
[----:B------:R-:W5:Y:S04]  /*1afa0*/  LDG.E.CONSTANT R120, desc[UR6][R76.64+0x8] ;  /* 0x000008064c787981 */ /* 0x000f68000c1e9900 */
[----:B------:R-:W5:Y:S04]  /*1afb0*/  LDG.E.CONSTANT R118, desc[UR4][R76.64+0x4] ;  /* 0x000004044c767981 */ /* 0x000f68000c1e9900 */
[----:B------:R-:W5:Y:S01]  /*1afc0*/  LDL.U8 R122, [R122+0x324] ;  /* 0x000324007a7a7983 */ /* 0x000f620000100000 */
[C---:B------:R-:W-:Y:S01]  /*1afd0*/  FFMA R79, R57.reuse, R86, R112 ;  /* 0x00000056394f7223 */ /* 0x040fe20000000070 */
[----:B------:R-:W-:Y:S01]  /*1afe0*/  FFMA R95, R57, R82, R116 ;  /* 0x00000052395f7223 */ /* 0x000fe20000000074 */
[----:B------:R0:W-:Y:S01]  /*1aff0*/  F2F.F32.F64 R90, R90 ;  /* 0x0000005a005a7310 */ /* 0x0001e20000301000 */
[----:B------:R-:W5:Y:S01]  /*1b000*/  LDG.E.CONSTANT R86, desc[UR4][R76.64] ;  /* 0x000000044c567981 */ /* 0x000f62000c1e9900 */
[----:B------:R-:W-:-:S04]  /*1b010*/  FADD R93, -R79, R93 ;  /* 0x0000005d4f5d7221 */ /* 0x000fc80000000100 */
[----:B------:R-:W-:Y:S01]  /*1b020*/  FFMA R93, R60, R93, R79 ;  /* 0x0000005d3c5d7223 */ /* 0x000fe2000000004f */
[----:B--2---:R-:W-:-:S04]  /*1b030*/  I2FP.F32.U32 R119, R119 ;  /* 0x0000007700777245 */ /* 0x004fc80000201000 */
[----:B------:R-:W1:Y:S02]  /*1b040*/  F2I.TRUNC.NTZ R78, R119 ;  /* 0x00000077004e7305 */ /* 0x000e64000020f100 */
[----:B-1----:R-:W-:-:S04]  /*1b050*/  IADD3 R112, PT, PT, R117, R78, RZ ;  /* 0x0000004e75707210 */ /* 0x002fc80007ffe0ff */
[----:B------:R-:W-:-:S05]  /*1b060*/  LOP3.LUT R78, R112, 0xff, RZ, 0xc0, !PT ;  /* 0x000000ff704e7812 */ /* 0x000fca00078ec0ff */
[----:B------:R-:W-:Y:S01]  /*1b070*/  IMAD.IADD R82, R1, 0x1, R78 ;  /* 0x0000000101527824 */ /* 0x000fe200078e024e */
[----:B----4-:R-:W-:-:S04]  /*1b080*/  I2FP.F32.U32 R121, R121 ;  /* 0x0000007900797245 */ /* 0x010fc80000201000 */
[----:B0-----:R0:W2:Y:S01]  /*1b090*/  LDL.U8 R91, [R82+0x324] ;  /* 0x00032400525b7983 */ /* 0x0010a20000100000 */
[----:B------:R-:W1:Y:S01]  /*1b0a0*/  F2I.TRUNC.NTZ R78, R121 ;  /* 0x00000079004e7305 */ /* 0x000e62000020f100 */
[----:B---3--:R-:W-:Y:S02]  /*1b0b0*/  I2FP.F32.U32 R123, R123 ;  /* 0x0000007b007b7245 */ /* 0x008fe40000201000 */
[----:B-1----:R-:W-:Y:S02]  /*1b0c0*/  IADD3 R117, PT, PT, R117, R78, RZ ;  /* 0x0000004e75757210 */ /* 0x002fe40007ffe0ff */
[----:B-----5:R-:W-:Y:S01]  /*1b0d0*/  I2FP.F32.U32 R124, R124 ;  /* 0x0000007c007c7245 */ /* 0x020fe20000201000 */
[----:B------:R-:W-:Y:S01]  /*1b0e0*/  FMUL R120, R115, R120 ;  /* 0x0000007873787220 */ /* 0x000fe20000400000 */
[C---:B0-----:R-:W-:Y:S02]  /*1b0f0*/  LOP3.LUT R82, R117.reuse, 0xff, RZ, 0xc0, !PT ;  /* 0x000000ff75527812 */ /* 0x041fe400078ec0ff */
[----:B------:R-:W-:Y:S01]  /*1b100*/  IADD3 R117, PT, PT, R117, 0x1, RZ ;  /* 0x0000000175757810 */ /* 0x000fe20007ffe0ff */
[----:B------:R-:W-:Y:S01]  /*1b110*/  FFMA R118, R33, R118, R120 ;  /* 0x0000007621767223 */ /* 0x000fe20000000078 */
[----:B------:R-:W0:Y:S01]  /*1b120*/  F2I.U32.TRUNC.NTZ R123, R123 ;  /* 0x0000007b007b7305 */ /* 0x000e22000020f000 */
[----:B------:R-:W-:Y:S01]  /*1b130*/  I2FP.F32.U32 R120, R122 ;  /* 0x0000007a00787245 */ /* 0x000fe20000201000 */
[----:B------:R-:W-:Y:S01]  /*1b140*/  IMAD.IADD R122, R1, 0x1, R82 ;  /* 0x00000001017a7824 */ /* 0x000fe200078e0252 */
[----:B------:R-:W-:-:S05]  /*1b150*/  LOP3.LUT R82, R117, 0xff, RZ, 0xc0, !PT ;  /* 0x000000ff75527812 */ /* 0x000fca00078ec0ff */
[----:B------:R-:W1:Y:S01]  /*1b160*/  F2I.U32.TRUNC.NTZ R124, R124 ;  /* 0x0000007c007c7305 */ /* 0x000e62000020f000 */
[----:B------:R-:W-:Y:S01]  /*1b170*/  IADD3 R127, PT, PT, R1, R82, RZ ;  /* 0x00000052017f7210 */ /* 0x000fe20007ffe0ff */
[----:B------:R-:W3:Y:S05]  /*1b180*/  LDL.U8 R122, [R122+0x324] ;  /* 0x000324007a7a7983 */ /* 0x000eea0000100000 */
[----:B------:R-:W4:Y:S01]  /*1b190*/  LDL.U8 R127, [R127+0x324] ;  /* 0x000324007f7f7983 */ /* 0x000f220000100000 */
[----:B0-----:R-:W-:Y:S01]  /*1b1a0*/  LOP3.LUT R79, R123, 0xf, RZ, 0xc0, !PT ;  /* 0x0000000f7b4f7812 */ /* 0x001fe200078ec0ff */
[----:B------:R-:W0:Y:S01]  /*1b1b0*/  F2I.U32.TRUNC.NTZ R120, R120 ;  /* 0x0000007800787305 */ /* 0x000e22000020f000 */
[----:B-1----:R-:W-:-:S03]  /*1b1c0*/  LOP3.LUT R77, R124, 0xf, RZ, 0xc0, !PT ;  /* 0x0000000f7c4d7812 */ /* 0x002fc600078ec0ff */
[----:B------:R-:W-:-:S04]  /*1b1d0*/  IMAD.WIDE.U32 R78, R79, 0xc, R80 ;  /* 0x0000000c4f4e7825 */ /* 0x000fc800078e0050 */
[----:B------:R-:W-:Y:S01]  /*1b1e0*/  IMAD.WIDE.U32 R76, R77, 0xc, R80 ;  /* 0x0000000c4d4c7825 */ /* 0x000fe200078e0050 */
[----:B------:R-:W5:Y:S04]  /*1b1f0*/  LDG.E.CONSTANT R116, desc[UR10][R78.64+0x8] ;  /* 0x0000080a4e747981 */ /* 0x000f68000c1e9900 */
[----:B------:R-:W5:Y:S04]  /*1b200*/  LDG.E.CONSTANT R126, desc[UR14][R76.64+0x8] ;  /* 0x0000080e4c7e7981 */ /* 0x000f68000c1e9900 */
[----:B------:R-:W5:Y:S04]  /*1b210*/  LDG.E.CONSTANT R119, desc[UR6][R78.64] ;  /* 0x000000064e777981 */ /* 0x000f68000c1e9900 */
[----:B------:R0:W5:Y:S04]  /*1b220*/  LDG.E.CONSTANT R115, desc[UR8][R78.64+0x4] ;  /* 0x000004084e737981 */ /* 0x000168000c1e9900 */
[----:B------:R-:W5:Y:S04]  /*1b230*/  LDG.E.CONSTANT R85, desc[UR12][R76.64+0x4] ;  /* 0x0000040c4c557981 */ /* 0x000f68000c1e9900 */
[----:B------:R1:W5:Y:S01]  /*1b240*/  LDG.E.CONSTANT R124, desc[UR4][R76.64] ;  /* 0x000000044c7c7981 */ /* 0x000362000c1e9900 */
[----:B0-----:R-:W-:-:S05]  /*1b250*/  LOP3.LUT R79, R120, 0xf, RZ, 0xc0, !PT ;  /* 0x0000000f784f7812 */ /* 0x001fca00078ec0ff */
[----:B-1----:R-:W-:-:S05]  /*1b260*/  IMAD.WIDE.U32 R76, R79, 0xc, R80 ;  /* 0x0000000c4f4c7825 */ /* 0x002fca00078e0050 */
[----:B------:R-:W5:Y:S04]  /*1b270*/  LDG.E.CONSTANT R125, desc[UR8][R76.64+0x8] ;  /* 0x000008084c7d7981 */ /* 0x000f68000c1e9900 */
[----:B------:R-:W5:Y:S04]  /*1b280*/  LDG.E.CONSTANT R123, desc[UR6][R76.64+0x4] ;  /* 0x000004064c7b7981 */ /* 0x000f68000c1e9900 */
[----:B------:R0:W5:Y:S01]  /*1b290*/  LDG.E.CONSTANT R82, desc[UR4][R76.64] ;  /* 0x000000044c527981 */ /* 0x000162000c1e9900 */
[----:B------:R-:W-:Y:S01]  /*1b2a0*/  IADD3 R83, PT, PT, R83, 0x1, RZ ;  /* 0x0000000153537810 */ /* 0x000fe20007ffe0ff */
[----:B------:R-:W-:Y:S01]  /*1b2b0*/  FFMA R117, R57, R84, R114 ;  /* 0x0000005439757223 */ /* 0x000fe20000000072 */
[----:B------:R-:W-:Y:S01]  /*1b2c0*/  FADD R128, R32, -1 ;  /* 0xbf80000020807421 */ /* 0x000fe20000000000 */
[----:B--2---:R-:W-:-:S06]  /*1b2d0*/  I2FP.F32.U32 R78, R91 ;  /* 0x0000005b004e7245 */ /* 0x004fcc0000201000 */
[----:B------:R-:W1:Y:S02]  /*1b2e0*/  F2I.U32.TRUNC.NTZ R78, R78 ;  /* 0x0000004e004e7305 */ /* 0x000e64000020f000 */
[----:B-1----:R-:W-:-:S05]  /*1b2f0*/  LOP3.LUT R79, R78, 0xf, RZ, 0xc0, !PT ;  /* 0x0000000f4e4f7812 */ /* 0x002fca00078ec0ff */
[----:B0-----:R-:W-:-:S05]  /*1b300*/  IMAD.WIDE.U32 R76, R79, 0xc, R80 ;  /* 0x0000000c4f4c7825 */ /* 0x001fca00078e0050 */
[----:B------:R-:W2:Y:S04]  /*1b310*/  LDG.E.CONSTANT R120, desc[UR4][R76.64] ;  /* 0x000000044c787981 */ /* 0x000ea8000c1e9900 */
[----:B------:R-:W2:Y:S04]  /*1b320*/  LDG.E.CONSTANT R121, desc[UR6][R76.64+0x4] ;  /* 0x000004064c797981 */ /* 0x000ea8000c1e9900 */
[----:B------:R0:W2:Y:S01]  /*1b330*/  LDG.E.CONSTANT R84, desc[UR8][R76.64+0x8] ;  /* 0x000008084c547981 */ /* 0x0000a2000c1e9900 */
[----:B----4-:R-:W-:Y:S02]  /*1b340*/  I2FP.F32.U32 R127, R127 ;  /* 0x0000007f007f7245 */ /* 0x010fe40000201000 */
[----:B0-----:R-:W-:-:S05]  /*1b350*/  LOP3.LUT R76, R83, 0xff, RZ, 0xc0, !PT ;  /* 0x000000ff534c7812 */ /* 0x001fca00078ec0ff */
[----:B------:R-:W-:Y:S01]  /*1b360*/  IMAD.IADD R77, R1, 0x1, R76 ;  /* 0x00000001014d7824 */ /* 0x000fe200078e024c */
[----:B------:R-:W0:Y:S05]  /*1b370*/  F2I.U32.TRUNC.NTZ R127, R127 ;  /* 0x0000007f007f7305 */ /* 0x000e2a000020f000 */
[----:B------:R-:W4:Y:S01]  /*1b380*/  LDL.U8 R77, [R77+0x324] ;  /* 0x000324004d4d7983 */ /* 0x000f220000100000 */
[----:B---3--:R-:W-:Y:S01]  /*1b390*/  I2FP.F32.U32 R122, R122 ;  /* 0x0000007a007a7245 */ /* 0x008fe20000201000 */
[C---:B-----5:R-:W-:Y:S01]  /*1b3a0*/  FMUL R79, R113.reuse, R116 ;  /* 0x00000074714f7220 */ /* 0x060fe20000400000 */
[----:B------:R-:W-:Y:S01]  /*1b3b0*/  FMUL R126, R113, R126 ;  /* 0x0000007e717e7220 */ /* 0x000fe20000400000 */
[----:B------:R-:W-:-:S02]  /*1b3c0*/  FFMA R91, R57, R86, R118 ;  /* 0x00000056395b7223 */ /* 0x000fc40000000076 */
[----:B------:R-:W-:Y:S01]  /*1b3d0*/  FFMA R78, R32, R115, R79 ;  /* 0x00000073204e7223 */ /* 0x000fe2000000004f */
[----:B------:R-:W1:Y:S01]  /*1b3e0*/  F2I.U32.TRUNC.NTZ R122, R122 ;  /* 0x0000007a007a7305 */ /* 0x000e62000020f000 */
[----:B------:R-:W-:Y:S01]  /*1b3f0*/  FFMA R114, R128, R85, R126 ;  /* 0x0000005580727223 */ /* 0x000fe2000000007e */
[----:B------:R-:W-:Y:S01]  /*1b400*/  FADD R85, R59, -1 ;  /* 0xbf8000003b557421 */ /* 0x000fe20000000000 */
[----:B0-----:R-:W-:Y:S01]  /*1b410*/  LOP3.LUT R79, R127, 0xf, RZ, 0xc0, !PT ;  /* 0x0000000f7f4f7812 */ /* 0x001fe200078ec0ff */
[----:B------:R-:W-:Y:S02]  /*1b420*/  FADD R87, -R91, R87 ;  /* 0x000000575b577221 */ /* 0x000fe40000000100 */
[----:B------:R-:W-:Y:S01]  /*1b430*/  FFMA R119, R119, R85, R78 ;  /* 0x0000005577777223 */ /* 0x000fe2000000004e */
[----:B------:R-:W-:Y:S01]  /*1b440*/  FADD R118, R113, -1 ;  /* 0xbf80000071767421 */ /* 0x000fe20000000000 */
[----:B------:R-:W-:-:S04]  /*1b450*/  IMAD.WIDE.U32 R78, R79, 0xc, R80 ;  /* 0x0000000c4f4e7825 */ /* 0x000fc800078e0050 */
[----:B------:R-:W-:Y:S02]  /*1b460*/  FFMA R91, R60, R87, R91 ;  /* 0x000000573c5b7223 */ /* 0x000fe4000000005b */
[----:B------:R-:W3:Y:S01]  /*1b470*/  LDG.E.CONSTANT R87, desc[UR10][R78.64+0x8] ;  /* 0x0000080a4e577981 */ /* 0x000ee2000c1e9900 */
[----:B-1----:R-:W-:-:S03]  /*1b480*/  LOP3.LUT R83, R122, 0xf, RZ, 0xc0, !PT ;  /* 0x0000000f7a537812 */ /* 0x002fc600078ec0ff */
[----:B------:R-:W5:Y:S01]  /*1b490*/  LDG.E.CONSTANT R116, desc[UR8][R78.64+0x4] ;  /* 0x000004084e747981 */ /* 0x000f62000c1e9900 */
[----:B------:R-:W-:-:S04]  /*1b4a0*/  FMUL R125, R118, R125 ;  /* 0x0000007d767d7220 */ /* 0x000fc80000400000 */
[----:B------:R-:W-:-:S04]  /*1b4b0*/  FFMA R76, R32, R123, R125 ;  /* 0x0000007b204c7223 */ /* 0x000fc8000000007d */
[----:B------:R-:W-:Y:S01]  /*1b4c0*/  FFMA R115, R85, R82, R76 ;  /* 0x0000005255737223 */ /* 0x000fe2000000004c */
[----:B------:R-:W-:-:S05]  /*1b4d0*/  IMAD.WIDE.U32 R82, R83, 0xc, R80 ;  /* 0x0000000c53527825 */ /* 0x000fca00078e0050 */
[----:B------:R-:W5:Y:S01]  /*1b4e0*/  LDG.E.CONSTANT R76, desc[UR6][R82.64+0x8] ;  /* 0x00000806524c7981 */ /* 0x000f62000c1e9900 */
[----:B------:R-:W-:-:S03]  /*1b4f0*/  FADD R94, -R95, R94 ;  /* 0x0000005e5f5e7221 */ /* 0x000fc60000000100 */
[----:B------:R-:W5:Y:S01]  /*1b500*/  LDG.E.CONSTANT R122, desc[UR4][R82.64+0x4] ;  /* 0x00000404527a7981 */ /* 0x000f62000c1e9900 */
[----:B------:R-:W-:Y:S01]  /*1b510*/  FFMA R94, R60, R94, R95 ;  /* 0x0000005e3c5e7223 */ /* 0x000fe2000000005f */
[----:B----4-:R-:W-:-:S06]  /*1b520*/  I2FP.F32.U32 R123, R77 ;  /* 0x0000004d007b7245 */ /* 0x010fcc0000201000 */
[----:B------:R-:W0:Y:S01]  /*1b530*/  F2I.U32.TRUNC.NTZ R123, R123 ;  /* 0x0000007b007b7305 */ /* 0x000e22000020f000 */
[----:B--2---:R-:W-:Y:S01]  /*1b540*/  FMUL R77, R113, R84 ;  /* 0x00000054714d7220 */ /* 0x004fe20000400000 */
[----:B0-----:R-:W-:Y:S01]  /*1b550*/  LOP3.LUT R125, R123, 0xf, RZ, 0xc0, !PT ;  /* 0x0000000f7b7d7812 */ /* 0x001fe200078ec0ff */
[----:B---3--:R-:W-:-:S04]  /*1b560*/  FMUL R95, R118, R87 ;  /* 0x00000057765f7220 */ /* 0x008fc80000400000 */
[----:B------:R-:W-:-:S04]  /*1b570*/  IMAD.WIDE.U32 R86, R125, 0xc, R80 ;  /* 0x0000000c7d567825 */ /* 0x000fc800078e0050 */
[----:B-----5:R-:W-:Y:S02]  /*1b580*/  FFMA R116, R128, R116, R95 ;  /* 0x0000007480747223 */ /* 0x020fe4000000005f */
[----:B------:R-:W2:Y:S04]  /*1b590*/  LDG.E.CONSTANT R95, desc[UR6][R86.64+0x8] ;  /* 0x00000806565f7981 */ /* 0x000ea8000c1e9900 */
[----:B------:R-:W3:Y:S01]  /*1b5a0*/  LDG.E.CONSTANT R84, desc[UR4][R86.64+0x4] ;  /* 0x0000040456547981 */ /* 0x000ee2000c1e9900 */
[----:B------:R-:W-:-:S03]  /*1b5b0*/  FMUL R113, R113, R76 ;  /* 0x0000004c71717220 */ /* 0x000fc60000400000 */
[----:B------:R-:W4:Y:S01]  /*1b5c0*/  LDG.E.CONSTANT R76, desc[UR4][R86.64] ;  /* 0x00000004564c7981 */ /* 0x000f22000c1e9900 */
[----:B------:R-:W-:Y:S01]  /*1b5d0*/  FFMA R123, R110, 0.0625, R25 ;  /* 0x3d8000006e7b7823 */ /* 0x000fe20000000019 */
[----:B------:R-:W-:-:S03]  /*1b5e0*/  FFMA R114, R85, R124, R114 ;  /* 0x0000007c55727223 */ /* 0x000fc60000000072 */
[----:B------:R-:W0:Y:S01]  /*1b5f0*/  FRND.FLOOR R124, R123 ;  /* 0x0000007b007c7307 */ /* 0x000e220000205000 */
[----:B------:R-:W-:Y:S01]  /*1b600*/  FFMA R122, R128, R122, R113 ;  /* 0x0000007a807a7223 */ /* 0x000fe20000000071 */
[----:B--2---:R-:W-:-:S04]  /*1b610*/  FMUL R95, R118, R95 ;  /* 0x0000005f765f7220 */ /* 0x004fc80000400000 */
[----:B---3--:R-:W-:Y:S01]  /*1b620*/  FFMA R84, R128, R84, R95 ;  /* 0x0000005480547223 */ /* 0x008fe2000000005f */
[----:B0-----:R-:W-:-:S03]  /*1b630*/  FADD R95, R123, -R124 ;  /* 0x8000007c7b5f7221 */ /* 0x001fc60000000000 */
[----:B----4-:R-:W-:Y:S02]  /*1b640*/  FFMA R113, R85, R76, R84 ;  /* 0x0000004c55717223 */ /* 0x010fe40000000054 */
[----:B------:R-:W0:Y:S01]  /*1b650*/  F2F.F64.F32 R84, R95 ;  /* 0x0000005f00547310 */ /* 0x000e220000201800 */
[----:B------:R-:W-:Y:S01]  /*1b660*/  FFMA R124, R32, R121, R77 ;  /* 0x00000079207c7223 */ /* 0x000fe2000000004d */
[----:B0-----:R-:W-:-:S08]  /*1b670*/  DFMA R76, R84, R88, -15 ;  /* 0xc02e0000544c742b */ /* 0x001fd00000000058 */
[----:B------:R-:W-:Y:S01]  /*1b680*/  DFMA R76, R84, R76, 10 ;  /* 0x40240000544c742b */ /* 0x000fe2000000004c */
[----:B------:R-:W-:-:S04]  /*1b690*/  FMUL R84, R95, R95 ;  /* 0x0000005f5f547220 */ /* 0x000fc80000400000 */
[----:B------:R-:W-:-:S06]  /*1b6a0*/  FMUL R85, R95, R84 ;  /* 0x000000545f557220 */ /* 0x000fcc0000400000 */
[----:B------:R-:W0:Y:S02]  /*1b6b0*/  F2F.F64.F32 R84, R85 ;  /* 0x0000005500547310 */ /* 0x000e240000201800 */
[----:B0-----:R-:W-:Y:S01]  /*1b6c0*/  DMUL R76, R84, R76 ;  /* 0x0000004c544c7228 */ /* 0x001fe20000000000 */
[----:B------:R-:W-:-:S04]  /*1b6d0*/  LOP3.LUT R84, R100, 0xff, RZ, 0xc0, !PT ;  /* 0x000000ff64547812 */ /* 0x000fc800078ec0ff */
[----:B------:R-:W-:Y:S02]  /*1b6e0*/  IADD3 R86, PT, PT, R1, R84, RZ ;  /* 0x0000005401567210 */ /* 0x000fe40007ffe0ff */
[----:B------:R-:W-:-:S04]  /*1b6f0*/  IADD3 R84, PT, PT, R100, 0x1, RZ ;  /* 0x0000000164547810 */ /* 0x000fc80007ffe0ff */
[----:B------:R-:W2:Y:S01]  /*1b700*/  LDL.U8 R86, [R86+0x430] ;  /* 0x0004300056567983 */ /* 0x000ea20000100000 */
[----:B------:R-:W-:Y:S01]  /*1b710*/  LOP3.LUT R84, R84, 0xff, RZ, 0xc0, !PT ;  /* 0x000000ff54547812 */ /* 0x000fe200078ec0ff */
[----:B------:R-:W-:-:S04]  /*1b720*/  FFMA R124, R59, R120, R124 ;  /* 0x000000783b7c7223 */ /* 0x000fc8000000007c */
[----:B------:R-:W-:-:S05]  /*1b730*/  IMAD.IADD R125, R1, 0x1, R84 ;  /* 0x00000001017d7824 */ /* 0x000fca00078e0254 */
[----:B------:R-:W3:Y:S01]  /*1b740*/  LDL.U8 R120, [R125+0x430] ;  /* 0x000430007d787983 */ /* 0x000ee20000100000 */
[----:B------:R-:W-:-:S04]  /*1b750*/  IADD3 R84, PT, PT, R112, 0x1, RZ ;  /* 0x0000000170547810 */ /* 0x000fc80007ffe0ff */
[----:B------:R-:W-:-:S04]  /*1b760*/  LOP3.LUT R84, R84, 0xff, RZ, 0xc0, !PT ;  /* 0x000000ff54547812 */ /* 0x000fc800078ec0ff */
[----:B------:R-:W-:-:S06]  /*1b770*/  IADD3 R87, PT, PT, R1, R84, RZ ;  /* 0x0000005401577210 */ /* 0x000fcc0007ffe0ff */
[----:B------:R-:W4:Y:S01]  /*1b780*/  LDL.U8 R87, [R87+0x324] ;  /* 0x0003240057577983 */ /* 0x000f220000100000 */
[----:B--2---:R-:W-:-:S04]  /*1b790*/  I2FP.F32.U32 R112, R86 ;  /* 0x0000005600707245 */ /* 0x004fc80000201000 */
[----:B------:R-:W0:Y:S01]  /*1b7a0*/  F2I.TRUNC.NTZ R85, R112 ;  /* 0x0000007000557305 */ /* 0x000e22000020f100 */
[----:B---3--:R-:W-:-:S07]  /*1b7b0*/  I2FP.F32.U32 R120, R120 ;  /* 0x0000007800787245 */ /* 0x008fce0000201000 */
[----:B------:R-:W1:Y:S01]  /*1b7c0*/  F2I.TRUNC.NTZ R121, R120 ;  /* 0x0000007800797305 */ /* 0x000e62000020f100 */
[----:B0-----:R-:W-:Y:S02]  /*1b7d0*/  IMAD.IADD R86, R46, 0x1, R85 ;  /* 0x000000012e567824 */ /* 0x001fe400078e0255 */
[----:B------:R0:W2:Y:S03]  /*1b7e0*/  LDG.E.CONSTANT R85, desc[UR4][R82.64] ;  /* 0x0000000452557981 */ /* 0x0000a6000c1e9900 */
[----:B------:R-:W-:-:S04]  /*1b7f0*/  IADD3 R84, PT, PT, R86, 0x1, RZ ;  /* 0x0000000156547810 */ /* 0x000fc80007ffe0ff */
[----:B------:R-:W-:Y:S02]  /*1b800*/  LOP3.LUT R84, R84, 0xff, RZ, 0xc0, !PT ;  /* 0x000000ff54547812 */ /* 0x000fe400078ec0ff */
[----:B-1----:R-:W-:-:S03]  /*1b810*/  IADD3 R125, PT, PT, R46, R121, RZ ;  /* 0x000000792e7d7210 */ /* 0x002fc60007ffe0ff */
[----:B------:R-:W-:-:S06]  /*1b820*/  IMAD.IADD R121, R1, 0x1, R84 ;  /* 0x0000000101797824 */ /* 0x000fcc00078e0254 */
[----:B------:R-:W3:Y:S01]  /*1b830*/  LDL.U8 R121, [R121+0x430] ;  /* 0x0004300079797983 */ /* 0x000ee20000100000 */
[----:B------:R-:W-:-:S04]  /*1b840*/  IADD3 R84, PT, PT, R125, 0x1, RZ ;  /* 0x000000017d547810 */ /* 0x000fc80007ffe0ff */
[----:B------:R-:W-:-:S04]  /*1b850*/  LOP3.LUT R84, R84, 0xff, RZ, 0xc0, !PT ;  /* 0x000000ff54547812 */ /* 0x000fc800078ec0ff */
[----:B------:R-:W-:-:S06]  /*1b860*/  IADD3 R126, PT, PT, R1, R84, RZ ;  /* 0x00000054017e7210 */ /* 0x000fcc0007ffe0ff */
[----:B------:R-:W5:Y:S01]  /*1b870*/  LDL.U8 R126, [R126+0x430] ;  /* 0x000430007e7e7983 */ /* 0x000f620000100000 */
[----:B------:R-:W-:-:S05]  /*1b880*/  LOP3.LUT R84, R125, 0xff, RZ, 0xc0, !PT ;  /* 0x000000ff7d547812 */ /* 0x000fca00078ec0ff */
[----:B------:R-:W-:-:S05]  /*1b890*/  IMAD.IADD R84, R1, 0x1, R84 ;  /* 0x0000000101547824 */ /* 0x000fca00078e0254 */
[----:B------:R1:W5:Y:S01]  /*1b8a0*/  LDL.U8 R125, [R84+0x430] ;  /* 0x00043000547d7983 */ /* 0x0003620000100000 */
[----:B----4-:R-:W-:-:S06]  /*1b8b0*/  I2FP.F32.U32 R87, R87 ;  /* 0x0000005700577245 */ /* 0x010fcc0000201000 */
[----:B------:R-:W0:Y:S01]  /*1b8c0*/  F2I.U32.TRUNC.NTZ R87, R87 ;  /* 0x0000005700577305 */ /* 0x000e22000020f000 */
[----:B------:R-:W-:-:S07]  /*1b8d0*/  FADD R92, -R117, R92 ;  /* 0x0000005c755c7221 */ /* 0x000fce0000000100 */
[----:B------:R-:W-:Y:S01]  /*1b8e0*/  F2I.FLOOR.NTZ R112, R123 ;  /* 0x0000007b00707305 */ /* 0x000fe20000207100 */
[----:B0-----:R-:W-:Y:S01]  /*1b8f0*/  LOP3.LUT R83, R87, 0xf, RZ, 0xc0, !PT ;  /* 0x0000000f57537812 */ /* 0x001fe200078ec0ff */
[----:B------:R-:W-:-:S04]  /*1b900*/  FFMA R120, R60, R92, R117 ;  /* 0x0000005c3c787223 */ /* 0x000fc80000000075 */
[----:B------:R-:W-:-:S05]  /*1b910*/  IMAD.WIDE.U32 R82, R83, 0xc, R80 ;  /* 0x0000000c53527825 */ /* 0x000fca00078e0050 */
[----:B------:R-:W4:Y:S01]  /*1b920*/  LDG.E.CONSTANT R117, desc[UR4][R82.64+0x8] ;  /* 0x0000080452757981 */ /* 0x000f22000c1e9900 */
[----:B--2---:R-:W-:-:S03]  /*1b930*/  FFMA R122, R59, R85, R122 ;  /* 0x000000553b7a7223 */ /* 0x004fc6000000007a */
[----:B------:R-:W2:Y:S01]  /*1b940*/  LDG.E.CONSTANT R85, desc[UR6][R82.64+0x4] ;  /* 0x0000040652557981 */ /* 0x000ea2000c1e9900 */
[----:B---3--:R-:W-:-:S06]  /*1b950*/  I2FP.F32.U32 R121, R121 ;  /* 0x0000007900797245 */ /* 0x008fcc0000201000 */
[----:B------:R-:W0:Y:S01]  /*1b960*/  F2I.TRUNC.NTZ R121, R121 ;  /* 0x0000007900797305 */ /* 0x000e22000020f100 */
[----:B-----5:R-:W-:Y:S02]  /*1b970*/  I2FP.F32.U32 R87, R126 ;  /* 0x0000007e00577245 */ /* 0x020fe40000201000 */
[----:B------:R3:W5:Y:S01]  /*1b980*/  LDG.E.CONSTANT R126, desc[UR4][R82.64] ;  /* 0x00000004527e7981 */ /* 0x000762000c1e9900 */
[----:B0-----:R-:W-:-:S04]  /*1b990*/  IADD3 R92, PT, PT, R112, R121, RZ ;  /* 0x00000079705c7210 */ /* 0x001fc80007ffe0ff */
[C---:B-1----:R-:W-:Y:S02]  /*1b9a0*/  LOP3.LUT R84, R92.reuse, 0xff, RZ, 0xc0, !PT ;  /* 0x000000ff5c547812 */ /* 0x042fe400078ec0ff */
[----:B------:R-:W-:-:S04]  /*1b9b0*/  IADD3 R92, PT, PT, R92, 0x1, RZ ;  /* 0x000000015c5c7810 */ /* 0x000fc80007ffe0ff */
[----:B---3--:R-:W-:-:S05]  /*1b9c0*/  LOP3.LUT R82, R92, 0xff, RZ, 0xc0, !PT ;  /* 0x000000ff5c527812 */ /* 0x008fca00078ec0ff */
[----:B------:R-:W-:-:S06]  /*1b9d0*/  IMAD.IADD R83, R1, 0x1, R82 ;  /* 0x0000000101537824 */ /* 0x000fcc00078e0252 */
[----:B------:R-:W3:Y:S01]  /*1b9e0*/  LDL.U8 R83, [R83+0x430] ;  /* 0x0004300053537983 */ /* 0x000ee20000100000 */
[----:B------:R-:W-:-:S06]  /*1b9f0*/  IMAD.IADD R121, R1, 0x1, R84 ;  /* 0x0000000101797824 */ /* 0x000fcc00078e0254 */
[----:B------:R-:W3:Y:S01]  /*1ba00*/  LDL.U8 R121, [R121+0x430] ;  /* 0x0004300079797983 */ /* 0x000ee20000100000 */
[----:B------:R-:W-:Y:S01]  /*1ba10*/  I2FP.F32.U32 R125, R125 ;  /* 0x0000007d007d7245 */ /* 0x000fe20000201000 */
[----:B------:R-:W0:Y:S08]  /*1ba20*/  F2I.TRUNC.NTZ R87, R87 ;  /* 0x0000005700577305 */ /* 0x000e30000020f100 */
[----:B------:R-:W1:Y:S01]  /*1ba30*/  F2I.TRUNC.NTZ R125, R125 ;  /* 0x0000007d007d7305 */ /* 0x000e62000020f100 */
[----:B------:R-:W-:-:S04]  /*1ba40*/  FADD R119, -R124, R119 ;  /* 0x000000777c777221 */ /* 0x000fc80000000100 */
[----:B------:R-:W-:Y:S02]  /*1ba50*/  FFMA R124, R61, R119, R124 ;  /* 0x000000773d7c7223 */ /* 0x000fe4000000007c */
[----:B------:R4:W3:Y:S01]  /*1ba60*/  LDG.E.CONSTANT R119, desc[UR8][R78.64] ;  /* 0x000000084e777981 */ /* 0x0008e2000c1e9900 */
[C---:B0-----:R-:W-:Y:S02]  /*1ba70*/  IADD3 R123, PT, PT, R112.reuse, R87, RZ ;  /* 0x00000057707b7210 */ /* 0x041fe40007ffe0ff */
[----:B-1----:R-:W-:-:S04]  /*1ba80*/  IADD3 R82, PT, PT, R112, R125, RZ ;  /* 0x0000007d70527210 */ /* 0x002fc80007ffe0ff */
[----:B----4-:R-:W-:-:S04]  /*1ba90*/  LOP3.LUT R78, R82, 0xff, RZ, 0xc0, !PT ;  /* 0x000000ff524e7812 */ /* 0x010fc800078ec0ff */
[----:B------:R-:W-:Y:S01]  /*1baa0*/  IADD3 R92, PT, PT, R1, R78, RZ ;  /* 0x0000004e015c7210 */ /* 0x000fe20007ffe0ff */
[----:B------:R-:W-:-:S05]  /*1bab0*/  VIADD R78, R123, 0x1 ;  /* 0x000000017b4e7836 */ /* 0x000fca0000000000 */
[----:B------:R-:W-:Y:S01]  /*1bac0*/  LOP3.LUT R78, R78, 0xff, RZ, 0xc0, !PT ;  /* 0x000000ff4e4e7812 */ /* 0x000fe200078ec0ff */
[----:B------:R-:W4:Y:S03]  /*1bad0*/  LDL.U8 R92, [R92+0x430] ;  /* 0x000430005c5c7983 */ /* 0x000f260000100000 */
[----:B------:R-:W-:Y:S02]  /*1bae0*/  IADD3 R87, PT, PT, R1, R78, RZ ;  /* 0x0000004e01577210 */ /* 0x000fe40007ffe0ff */
[----:B------:R-:W-:-:S04]  /*1baf0*/  LOP3.LUT R84, R123, 0xff, RZ, 0xc0, !PT ;  /* 0x000000ff7b547812 */ /* 0x000fc800078ec0ff */
[----:B------:R-:W4:Y:S01]  /*1bb00*/  LDL.U8 R87, [R87+0x430] ;  /* 0x0004300057577983 */ /* 0x000f220000100000 */
[----:B------:R-:W-:-:S06]  /*1bb10*/  IADD3 R84, PT, PT, R1, R84, RZ ;  /* 0x0000005401547210 */ /* 0x000fcc0007ffe0ff */
[----:B------:R-:W4:Y:S01]  /*1bb20*/  LDL.U8 R84, [R84+0x430] ;  /* 0x0004300054547983 */ /* 0x000f220000100000 */
[----:B------:R-:W-:Y:S01]  /*1bb30*/  FMUL R117, R118, R117 ;  /* 0x0000007576757220 */ /* 0x000fe20000400000 */
[----:B------:R-:W-:-:S04]  /*1bb40*/  FADD R114, -R122, R114 ;  /* 0x000000727a727221 */ /* 0x000fc80000000100 */
[----:B------:R-:W-:Y:S01]  /*1bb50*/  FFMA R79, R61, R114, R122 ;  /* 0x000000723d4f7223 */ /* 0x000fe2000000007a */
[----:B------:R-:W-:-:S03]  /*1bb60*/  FADD R94, -R93, R94 ;  /* 0x0000005e5d5e7221 */ /* 0x000fc60000000100 */
[----:B------:R-:W-:Y:S01]  /*1bb70*/  FADD R79, -R124, R79 ;  /* 0x0000004f7c4f7221 */ /* 0x000fe20000000100 */
[----:B------:R-:W-:-:S03]  /*1bb80*/  FFMA R94, R6, R94, R93 ;  /* 0x0000005e065e7223 */ /* 0x000fc6000000005d */
[----:B------:R-:W-:Y:S01]  /*1bb90*/  FFMA R93, R5, R79, R124 ;  /* 0x0000004f055d7223 */ /* 0x000fe2000000007c */
[----:B--2---:R-:W-:-:S04]  /*1bba0*/  FFMA R78, R32, R85, R117 ;  /* 0x00000055204e7223 */ /* 0x004fc80000000075 */
[----:B-----5:R-:W-:-:S04]  /*1bbb0*/  FFMA R78, R59, R126, R78 ;  /* 0x0000007e3b4e7223 */ /* 0x020fc8000000004e */
[----:B------:R-:W-:-:S04]  /*1bbc0*/  FADD R115, -R78, R115 ;  /* 0x000000734e737221 */ /* 0x000fc80000000100 */
[----:B------:R-:W-:Y:S01]  /*1bbd0*/  FFMA R114, R61, R115, R78 ;  /* 0x000000733d727223 */ /* 0x000fe2000000004e */
[----:B------:R-:W-:-:S04]  /*1bbe0*/  IADD3 R78, PT, PT, R82, 0x1, RZ ;  /* 0x00000001524e7810 */ /* 0x000fc80007ffe0ff */
[----:B------:R-:W-:-:S05]  /*1bbf0*/  LOP3.LUT R78, R78, 0xff, RZ, 0xc0, !PT ;  /* 0x000000ff4e4e7812 */ /* 0x000fca00078ec0ff */
[----:B------:R-:W-:-:S06]  /*1bc00*/  IMAD.IADD R123, R1, 0x1, R78 ;  /* 0x00000001017b7824 */ /* 0x000fcc00078e024e */
[----:B------:R-:W2:Y:S01]  /*1bc10*/  LDL.U8 R123, [R123+0x430] ;  /* 0x000430007b7b7983 */ /* 0x000ea20000100000 */
[----:B---3--:R-:W-:-:S06]  /*1bc20*/  I2FP.F32.U32 R78, R83 ;  /* 0x00000053004e7245 */ /* 0x008fcc0000201000 */
[----:B------:R-:W0:Y:S01]  /*1bc30*/  F2I.U32.TRUNC.NTZ R78, R78 ;  /* 0x0000004e004e7305 */ /* 0x000e22000020f000 */
[----:B------:R-:W-:-:S07]  /*1bc40*/  I2FP.F32.U32 R121, R121 ;  /* 0x0000007900797245 */ /* 0x000fce0000201000 */
[----:B------:R-:W1:Y:S01]  /*1bc50*/  F2I.U32.TRUNC.NTZ R121, R121 ;  /* 0x0000007900797305 */ /* 0x000e62000020f000 */
[----:B0-----:R-:W-:-:S05]  /*1bc60*/  LOP3.LUT R79, R78, 0xf, RZ, 0xc0, !PT ;  /* 0x0000000f4e4f7812 */ /* 0x001fca00078ec0ff */
[----:B------:R-:W-:-:S05]  /*1bc70*/  IMAD.WIDE.U32 R78, R79, 0xc, R80 ;  /* 0x0000000c4f4e7825 */ /* 0x000fca00078e0050 */
[----:B------:R-:W3:Y:S01]  /*1bc80*/  LDG.E.CONSTANT R125, desc[UR12][R78.64+0x8] ;  /* 0x0000080c4e7d7981 */ /* 0x000ee2000c1e9900 */
[----:B-1----:R-:W-:-:S03]  /*1bc90*/  LOP3.LUT R83, R121, 0xf, RZ, 0xc0, !PT ;  /* 0x0000000f79537812 */ /* 0x002fc600078ec0ff */
[----:B------:R-:W5:Y:S01]  /*1bca0*/  LDG.E.CONSTANT R121, desc[UR6][R78.64+0x4] ;  /* 0x000004064e797981 */ /* 0x000f62000c1e9900 */
[----:B------:R-:W-:-:S04]  /*1bcb0*/  FADD R120, -R91, R120 ;  /* 0x000000785b787221 */ /* 0x000fc80000000100 */
[----:B------:R-:W-:-:S04]  /*1bcc0*/  FFMA R91, R6, R120, R91 ;  /* 0x00000078065b7223 */ /* 0x000fc8000000005b */
[----:B------:R-:W-:Y:S01]  /*1bcd0*/  FADD R91, -R94, R91 ;  /* 0x0000005b5e5b7221 */ /* 0x000fe20000000100 */
[----:B------:R-:W-:Y:S01]  /*1bce0*/  FFMA R116, R59, R119, R116 ;  /* 0x000000773b747223 */ /* 0x000fe20000000074 */
[----:B----4-:R-:W-:Y:S02]  /*1bcf0*/  I2FP.F32.U32 R115, R92 ;  /* 0x0000005c00737245 */ /* 0x010fe40000201000 */
[----:B------:R-:W-:Y:S01]  /*1bd00*/  FFMA R92, R111, R91, R94 ;  /* 0x0000005b6f5c7223 */ /* 0x000fe2000000005e */
[----:B------:R-:W-:Y:S01]  /*1bd10*/  FADD R113, -R116, R113 ;  /* 0x0000007174717221 */ /* 0x000fe20000000100 */
[----:B------:R-:W-:-:S03]  /*1bd20*/  I2FP.F32.U32 R111, R87 ;  /* 0x00000057006f7245 */ /* 0x000fc60000201000 */
[----:B------:R-:W-:-:S03]  /*1bd30*/  FFMA R113, R61, R113, R116 ;  /* 0x000000713d717223 */ /* 0x000fc60000000074 */
[----:B------:R-:W0:Y:S01]  /*1bd40*/  F2I.U32.TRUNC.NTZ R111, R111 ;  /* 0x0000006f006f7305 */ /* 0x000e22000020f000 */
[----:B------:R-:W-:Y:S01]  /*1bd50*/  I2FP.F32.U32 R84, R84 ;  /* 0x0000005400547245 */ /* 0x000fe20000201000 */
[----:B------:R-:W-:Y:S01]  /*1bd60*/  FADD R113, -R114, R113 ;  /* 0x0000007172717221 */ /* 0x000fe20000000100 */
[----:B------:R-:W-:Y:S01]  /*1bd70*/  LOP3.LUT R94, R86, 0xff, RZ, 0xc0, !PT ;  /* 0x000000ff565e7812 */ /* 0x000fe200078ec0ff */
[----:B------:R-:W-:-:S04]  /*1bd80*/  IMAD.WIDE.U32 R82, R83, 0xc, R80 ;  /* 0x0000000c53527825 */ /* 0x000fc800078e0050 */
[----:B------:R-:W1:Y:S01]  /*1bd90*/  F2I.U32.TRUNC.NTZ R84, R84 ;  /* 0x0000005400547305 */ /* 0x000e62000020f000 */
[----:B------:R-:W-:Y:S01]  /*1bda0*/  FFMA R114, R5, R113, R114 ;  /* 0x0000007105727223 */ /* 0x000fe20000000072 */
[----:B------:R-:W-:Y:S01]  /*1bdb0*/  IADD3 R113, PT, PT, R1, R94, RZ ;  /* 0x0000005e01717210 */ /* 0x000fe20007ffe0ff */
[----:B------:R-:W4:Y:S05]  /*1bdc0*/  LDG.E.CONSTANT R118, desc[UR6][R82.64+0x8] ;  /* 0x0000080652767981 */ /* 0x000f2a000c1e9900 */
[----:B------:R-:W1:Y:S01]  /*1bdd0*/  F2I.U32.TRUNC.NTZ R115, R115 ;  /* 0x0000007300737305 */ /* 0x000e62000020f000 */
[----:B0-----:R-:W-:Y:S01]  /*1bde0*/  LOP3.LUT R87, R111, 0xf, RZ, 0xc0, !PT ;  /* 0x0000000f6f577812 */ /* 0x001fe200078ec0ff */
[----:B------:R-:W4:Y:S04]  /*1bdf0*/  LDG.E.CONSTANT R117, desc[UR4][R82.64+0x4] ;  /* 0x0000040452757981 */ /* 0x000f28000c1e9900 */
[----:B------:R-:W4:Y:S01]  /*1be00*/  LDL.U8 R111, [R113+0x430] ;  /* 0x00043000716f7983 */ /* 0x000f220000100000 */
[----:B-1----:R-:W-:Y:S01]  /*1be10*/  LOP3.LUT R85, R84, 0xf, RZ, 0xc0, !PT ;  /* 0x0000000f54557812 */ /* 0x002fe200078ec0ff */
[----:B------:R-:W-:Y:S01]  /*1be20*/  FADD R114, -R93, R114 ;  /* 0x000000725d727221 */ /* 0x000fe20000000100 */
[----:B------:R-:W-:-:S03]  /*1be30*/  LOP3.LUT R91, R115, 0xf, RZ, 0xc0, !PT ;  /* 0x0000000f735b7812 */ /* 0x000fc600078ec0ff */
[----:B------:R-:W-:Y:S01]  /*1be40*/  FFMA R93, R90, R114, R93 ;  /* 0x000000725a5d7223 */ /* 0x000fe2000000005d */
[----:B------:R-:W-:Y:S01]  /*1be50*/  IMAD.WIDE.U32 R84, R85, 0xc, R80 ;  /* 0x0000000c55547825 */ /* 0x000fe200078e0050 */
[----:B--2---:R-:W-:-:S03]  /*1be60*/  I2FP.F32.U32 R123, R123 ;  /* 0x0000007b007b7245 */ /* 0x004fc60000201000 */
[--C-:B------:R-:W-:Y:S01]  /*1be70*/  IMAD.WIDE.U32 R90, R91, 0xc, R80.reuse ;  /* 0x0000000c5b5a7825 */ /* 0x100fe200078e0050 */
[----:B------:R-:W2:Y:S03]  /*1be80*/  LDG.E.CONSTANT R126, desc[UR10][R84.64+0x8] ;  /* 0x0000080a547e7981 */ /* 0x000ea6000c1e9900 */
[----:B------:R-:W-:Y:S01]  /*1be90*/  IMAD.WIDE.U32 R86, R87, 0xc, R80 ;  /* 0x0000000c57567825 */ /* 0x000fe200078e0050 */
[----:B------:R-:W2:Y:S04]  /*1bea0*/  LDG.E.CONSTANT R122, desc[UR8][R90.64+0x8] ;  /* 0x000008085a7a7981 */ /* 0x000ea8000c1e9900 */
[----:B------:R-:W2:Y:S04]  /*1beb0*/  LDG.E.CONSTANT R119, desc[UR8][R84.64+0x4] ;  /* 0x0000040854777981 */ /* 0x000ea8000c1e9900 */
[----:B------:R-:W2:Y:S04]  /*1bec0*/  LDG.E.CONSTANT R120, desc[UR6][R90.64+0x4] ;  /* 0x000004065a787981 */ /* 0x000ea8000c1e9900 */
[----:B------:R-:W2:Y:S04]  /*1bed0*/  LDG.E.CONSTANT R129, desc[UR6][R86.64+0x8] ;  /* 0x0000080656817981 */ /* 0x000ea8000c1e9900 */
[----:B------:R0:W2:Y:S04]  /*1bee0*/  LDG.E.CONSTANT R116, desc[UR4][R90.64] ;  /* 0x000000045a747981 */ /* 0x0000a8000c1e9900 */
[----:B------:R-:W2:Y:S01]  /*1bef0*/  LDG.E.CONSTANT R127, desc[UR4][R86.64+0x4] ;  /* 0x00000404567f7981 */ /* 0x000ea2000c1e9900 */
[----:B------:R-:W1:Y:S01]  /*1bf00*/  F2I.U32.TRUNC.NTZ R123, R123 ;  /* 0x0000007b007b7305 */ /* 0x000e62000020f000 */
[----:B------:R-:W-:-:S02]  /*1bf10*/  FADD R114, R95, -1 ;  /* 0xbf8000005f727421 */ /* 0x000fc40000000000 */
[----:B------:R1:W2:Y:S01]  /*1bf20*/  LDG.E.CONSTANT R124, desc[UR4][R84.64] ;  /* 0x00000004547c7981 */ /* 0x0002a2000c1e9900 */
[----:B0-----:R-:W-:Y:S01]  /*1bf30*/  FADD R91, R9, -1 ;  /* 0xbf800000095b7421 */ /* 0x001fe20000000000 */
[----:B---3--:R-:W-:Y:S02]  /*1bf40*/  FMUL R90, R114, R125 ;  /* 0x0000007d725a7220 */ /* 0x008fe40000400000 */
[----:B------:R-:W3:Y:S01]  /*1bf50*/  LDG.E.CONSTANT R83, desc[UR4][R82.64] ;  /* 0x0000000452537981 */ /* 0x000ee2000c1e9900 */
[----:B------:R0:W-:Y:S03]  /*1bf60*/  F2F.F32.F64 R94, R76 ;  /* 0x0000004c005e7310 */ /* 0x0001e60000301000 */
[----:B------:R-:W3:Y:S01]  /*1bf70*/  LDG.E.CONSTANT R86, desc[UR4][R86.64] ;  /* 0x0000000456567981 */ /* 0x000ee2000c1e9900 */
[----:B-1----:R-:W-:Y:S01]  /*1bf80*/  LOP3.LUT R85, R123, 0xf, RZ, 0xc0, !PT ;  /* 0x0000000f7b557812 */ /* 0x002fe200078ec0ff */
[----:B-----5:R-:W-:-:S04]  /*1bf90*/  FFMA R113, R91, R121, R90 ;  /* 0x000000795b717223 */ /* 0x020fc8000000005a */
[----:B------:R-:W-:-:S05]  /*1bfa0*/  IMAD.WIDE.U32 R84, R85, 0xc, R80 ;  /* 0x0000000c55547825 */ /* 0x000fca00078e0050 */
[----:B------:R-:W5:Y:S04]  /*1bfb0*/  LDG.E.CONSTANT R121, desc[UR6][R84.64+0x8] ;  /* 0x0000080654797981 */ /* 0x000f68000c1e9900 */
[----:B------:R-:W3:Y:S01]  /*1bfc0*/  LDG.E.CONSTANT R128, desc[UR4][R84.64+0x4] ;  /* 0x0000040454807981 */ /* 0x000ee2000c1e9900 */
[----:B----4-:R-:W-:-:S04]  /*1bfd0*/  FMUL R118, R95, R118 ;  /* 0x000000765f767220 */ /* 0x010fc80000400000 */
[----:B------:R-:W-:Y:S01]  /*1bfe0*/  FFMA R115, R91, R117, R118 ;  /* 0x000000755b737223 */ /* 0x000fe20000000076 */
[----:B------:R-:W-:Y:S01]  /*1bff0*/  FFMA R118, R110, 0.03125, R11 ;  /* 0x3d0000006e767823 */ /* 0x000fe2000000000b */
[----:B------:R-:W-:-:S04]  /*1c000*/  I2FP.F32.U32 R90, R111 ;  /* 0x0000006f005a7245 */ /* 0x000fc80000201000 */
[----:B0-----:R-:W0:Y:S08]  /*1c010*/  F2I.TRUNC.NTZ R77, R90 ;  /* 0x0000005a004d7305 */ /* 0x001e30000020f100 */
[----:B------:R-:W1:Y:S01]  /*1c020*/  FRND.FLOOR R111, R118 ;  /* 0x00000076006f7307 */ /* 0x000e620000205000 */
[----:B0-----:R-:W-:Y:S01]  /*1c030*/  IADD3 R112, PT, PT, R112, R77, RZ ;  /* 0x0000004d70707210 */ /* 0x001fe20007ffe0ff */
[----:B-1----:R-:W-:Y:S01]  /*1c040*/  FADD R111, R118, -R111 ;  /* 0x8000006f766f7221 */ /* 0x002fe20000000000 */
[C---:B--2---:R-:W-:Y:S01]  /*1c050*/  FMUL R126, R95.reuse, R126 ;  /* 0x0000007e5f7e7220 */ /* 0x044fe20000400000 */
[----:B------:R-:W-:-:S03]  /*1c060*/  FMUL R122, R95, R122 ;  /* 0x0000007a5f7a7220 */ /* 0x000fc60000400000 */
[----:B------:R-:W-:Y:S01]  /*1c070*/  FFMA R126, R91, R119, R126 ;  /* 0x000000775b7e7223 */ /* 0x000fe2000000007e */
[----:B------:R-:W-:Y:S01]  /*1c080*/  FADD R119, R62, -1 ;  /* 0xbf8000003e777421 */ /* 0x000fe20000000000 */
[----:B------:R-:W-:Y:S02]  /*1c090*/  FFMA R77, R9, R120, R122 ;  /* 0x00000078094d7223 */ /* 0x000fe4000000007a */
[----:B------:R0:W2:Y:S01]  /*1c0a0*/  LDG.E.CONSTANT R120, desc[UR4][R84.64] ;  /* 0x0000000454787981 */ /* 0x0000a2000c1e9900 */
[----:B------:R-:W-:Y:S01]  /*1c0b0*/  FMUL R76, R114, R129 ;  /* 0x00000081724c7220 */ /* 0x000fe20000400000 */
[----:B------:R-:W-:-:S03]  /*1c0c0*/  FFMA R116, R116, R119, R77 ;  /* 0x0000007774747223 */ /* 0x000fc6000000004d */
[----:B------:R-:W-:Y:S02]  /*1c0d0*/  FFMA R127, R91, R127, R76 ;  /* 0x0000007f5b7f7223 */ /* 0x000fe4000000004c */
[----:B------:R-:W1:Y:S02]  /*1c0e0*/  F2F.F64.F32 R76, R111 ;  /* 0x0000006f004c7310 */ /* 0x000e640000201800 */
[----:B-1----:R-:W-:-:S08]  /*1c0f0*/  DFMA R90, R76, R88, -15 ;  /* 0xc02e00004c5a742b */ /* 0x002fd00000000058 */
[----:B------:R-:W-:Y:S01]  /*1c100*/  DFMA R90, R76, R90, 10 ;  /* 0x402400004c5a742b */ /* 0x000fe2000000005a */
[----:B------:R-:W-:-:S04]  /*1c110*/  FMUL R76, R111, R111 ;  /* 0x0000006f6f4c7220 */ /* 0x000fc80000400000 */
[----:B------:R-:W-:Y:S01]  /*1c120*/  FMUL R122, R111, R76 ;  /* 0x0000004c6f7a7220 */ /* 0x000fe20000400000 */
[----:B0-----:R-:W-:-:S03]  /*1c130*/  LOP3.LUT R84, R101, 0xff, RZ, 0xc0, !PT ;  /* 0x000000ff65547812 */ /* 0x001fc600078ec0ff */
[----:B------:R0:W1:Y:S01]  /*1c140*/  F2F.F64.F32 R76, R122 ;  /* 0x0000007a004c7310 */ /* 0x0000620000201800 */
[----:B------:R-:W-:Y:S02]  /*1c150*/  IADD3 R123, PT, PT, R1, R84, RZ ;  /* 0x00000054017b7210 */ /* 0x000fe40007ffe0ff */
[----:B------:R-:W-:-:S04]  /*1c160*/  IADD3 R84, PT, PT, R101, 0x1, RZ ;  /* 0x0000000165547810 */ /* 0x000fc80007ffe0ff */
[----:B------:R-:W-:-:S05]  /*1c170*/  LOP3.LUT R84, R84, 0xff, RZ, 0xc0, !PT ;  /* 0x000000ff54547812 */ /* 0x000fca00078ec0ff */
[----:B0-----:R-:W-:Y:S01]  /*1c180*/  IMAD.IADD R122, R1, 0x1, R84 ;  /* 0x00000001017a7824 */ /* 0x001fe200078e0254 */
[----:B-1----:R-:W-:Y:S01]  /*1c190*/  DMUL R76, R76, R90 ;  /* 0x0000005a4c4c7228 */ /* 0x002fe20000000000 */
[----:B-----5:R-:W-:-:S04]  /*1c1a0*/  FMUL R90, R114, R121 ;  /* 0x00000079725a7220 */ /* 0x020fc80000400000 */
[----:B------:R-:W4:Y:S04]  /*1c1b0*/  LDL.U8 R122, [R122+0x53c] ;  /* 0x00053c007a7a7983 */ /* 0x000f280000100000 */
[----:B------:R-:W5:Y:S01]  /*1c1c0*/  LDL.U8 R121, [R123+0x53c] ;  /* 0x00053c007b797983 */ /* 0x000f620000100000 */
[----:B---3--:R-:W-:Y:S01]  /*1c1d0*/  FFMA R128, R9, R128, R90 ;  /* 0x0000008009807223 */ /* 0x008fe2000000005a */
[----:B------:R-:W-:Y:S01]  /*1c1e0*/  LOP3.LUT R90, R112, 0xff, RZ, 0xc0, !PT ;  /* 0x000000ff705a7812 */ /* 0x000fe200078ec0ff */
[----:B------:R-:W-:-:S04]  /*1c1f0*/  FFMA R117, R119, R124, R126 ;  /* 0x0000007c77757223 */ /* 0x000fc8000000007e */
[----:B------:R-:W-:-:S05]  /*1c200*/  IMAD.IADD R124, R1, 0x1, R90 ;  /* 0x00000001017c7824 */ /* 0x000fca00078e025a */
[----:B------:R0:W3:Y:S01]  /*1c210*/  LDL.U8 R85, [R124+0x430] ;  /* 0x000430007c557983 */ /* 0x0000e20000100000 */
[----:B------:R-:W-:Y:S01]  /*1c220*/  FFMA R91, R119, R86, R127 ;  /* 0x00000056775b7223 */ /* 0x000fe2000000007f */
[----:B------:R-:W-:-:S04]  /*1c230*/  IADD3 R84, PT, PT, R112, 0x1, RZ ;  /* 0x0000000170547810 */ /* 0x000fc80007ffe0ff */
[----:B------:R-:W-:Y:S01]  /*1c240*/  LOP3.LUT R84, R84, 0xff, RZ, 0xc0, !PT ;  /* 0x000000ff54547812 */ /* 0x000fe200078ec0ff */
[----:B--2---:R-:W-:-:S03]  /*1c250*/  FFMA R90, R119, R120, R128 ;  /* 0x00000078775a7223 */ /* 0x004fc60000000080 */
[----:B------:R-:W-:-:S06]  /*1c260*/  IADD3 R119, PT, PT, R1, R84, RZ ;  /* 0x0000005401777210 */ /* 0x000fcc0007ffe0ff */
[----:B------:R-:W2:Y:S01]  /*1c270*/  LDL.U8 R119, [R119+0x430] ;  /* 0x0004300077777983 */ /* 0x000ea20000100000 */
[----:B-----5:R-:W-:Y:S02]  /*1c280*/  I2FP.F32.U32 R121, R121 ;  /* 0x0000007900797245 */ /* 0x020fe40000201000 */
[----:B----4-:R-:W-:Y:S02]  /*1c290*/  I2FP.F32.U32 R123, R122 ;  /* 0x0000007a007b7245 */ /* 0x010fe40000201000 */
[----:B------:R-:W1:Y:S08]  /*1c2a0*/  F2I.TRUNC.NTZ R86, R121 ;  /* 0x0000007900567305 */ /* 0x000e70000020f100 */
[----:B0-----:R-:W0:Y:S01]  /*1c2b0*/  F2I.TRUNC.NTZ R124, R123 ;  /* 0x0000007b007c7305 */ /* 0x001e22000020f100 */
[----:B---3--:R-:W-:Y:S01]  /*1c2c0*/  I2FP.F32.U32 R85, R85 ;  /* 0x0000005500557245 */ /* 0x008fe20000201000 */
[----:B-1----:R-:W-:-:S06]  /*1c2d0*/  IMAD.IADD R122, R47, 0x1, R86 ;  /* 0x000000012f7a7824 */ /* 0x002fcc00078e0256 */
[----:B------:R-:W1:Y:S01]  /*1c2e0*/  F2I.U32.TRUNC.NTZ R85, R85 ;  /* 0x0000005500557305 */ /* 0x000e62000020f000 */
[----:B------:R-:W-:Y:S02]  /*1c2f0*/  LOP3.LUT R86, R122, 0xff, RZ, 0xc0, !PT ;  /* 0x000000ff7a567812 */ /* 0x000fe400078ec0ff */
[----:B0-----:R-:W-:Y:S02]  /*1c300*/  IADD3 R124, PT, PT, R47, R124, RZ ;  /* 0x0000007c2f7c7210 */ /* 0x001fe40007ffe0ff */
[----:B------:R-:W-:Y:S02]  /*1c310*/  IADD3 R121, PT, PT, R1, R86, RZ ;  /* 0x0000005601797210 */ /* 0x000fe40007ffe0ff */
[----:B------:R-:W-:-:S04]  /*1c320*/  LOP3.LUT R86, R124, 0xff, RZ, 0xc0, !PT ;  /* 0x000000ff7c567812 */ /* 0x000fc800078ec0ff */
[----:B------:R-:W3:Y:S01]  /*1c330*/  LDL.U8 R121, [R121+0x53c] ;  /* 0x00053c0079797983 */ /* 0x000ee20000100000 */
[----:B------:R-:W-:Y:S01]  /*1c340*/  IMAD.IADD R125, R1, 0x1, R86 ;  /* 0x00000001017d7824 */ /* 0x000fe200078e0256 */
[----:B-1----:R-:W-:-:S05]  /*1c350*/  LOP3.LUT R87, R85, 0xf, RZ, 0xc0, !PT ;  /* 0x0000000f55577812 */ /* 0x002fca00078ec0ff */
[----:B------:R-:W4:Y:S01]  /*1c360*/  LDL.U8 R125, [R125+0x53c] ;  /* 0x00053c007d7d7983 */ /* 0x000f220000100000 */
[----:B------:R-:W-:Y:S01]  /*1c370*/  IMAD.WIDE.U32 R84, R87, 0xc, R80 ;  /* 0x0000000c57547825 */ /* 0x000fe200078e0050 */
[----:B------:R-:W-:-:S04]  /*1c380*/  IADD3 R86, PT, PT, R124, 0x1, RZ ;  /* 0x000000017c567810 */ /* 0x000fc80007ffe0ff */
[----:B------:R-:W5:Y:S01]  /*1c390*/  LDG.E.CONSTANT R120, desc[UR8][R84.64+0x8] ;  /* 0x0000080854787981 */ /* 0x000f62000c1e9900 */
[----:B------:R-:W-:Y:S02]  /*1c3a0*/  LOP3.LUT R86, R86, 0xff, RZ, 0xc0, !PT ;  /* 0x000000ff56567812 */ /* 0x000fe400078ec0ff */
[----:B------:R-:W-:Y:S01]  /*1c3b0*/  IADD3 R122, PT, PT, R122, 0x1, RZ ;  /* 0x000000017a7a7810 */ /* 0x000fe20007ffe0ff */
[----:B------:R-:W5:Y:S02]  /*1c3c0*/  LDG.E.CONSTANT R112, desc[UR6][R84.64+0x4] ;  /* 0x0000040654707981 */ /* 0x000f64000c1e9900 */
[----:B------:R-:W-:Y:S02]  /*1c3d0*/  IMAD.IADD R86, R1, 0x1, R86 ;  /* 0x0000000101567824 */ /* 0x000fe400078e0256 */
[----:B------:R0:W5:Y:S04]  /*1c3e0*/  LDG.E.CONSTANT R87, desc[UR4][R84.64] ;  /* 0x0000000454577981 */ /* 0x000168000c1e9900 */
[----:B------:R-:W5:Y:S01]  /*1c3f0*/  LDL.U8 R126, [R86+0x53c] ;  /* 0x00053c00567e7983 */ /* 0x000f620000100000 */
[----:B0-----:R-:W-:-:S04]  /*1c400*/  LOP3.LUT R84, R122, 0xff, RZ, 0xc0, !PT ;  /* 0x000000ff7a547812 */ /* 0x001fc800078ec0ff */
[----:B------:R-:W-:-:S05]  /*1c410*/  IADD3 R84, PT, PT, R1, R84, RZ ;  /* 0x0000005401547210 */ /* 0x000fca0007ffe0ff */
[----:B------:R0:W5:Y:S01]  /*1c420*/  LDL.U8 R124, [R84+0x53c] ;  /* 0x00053c00547c7983 */ /* 0x0001620000100000 */
[----:B------:R-:W-:Y:S01]  /*1c430*/  F2I.FLOOR.NTZ R122, R118 ;  /* 0x00000076007a7305 */ /* 0x000fe20000207100 */
[----:B--2---:R-:W-:-:S07]  /*1c440*/  I2FP.F32.U32 R119, R119 ;  /* 0x0000007700777245 */ /* 0x004fce0000201000 */
[----:B------:R-:W1:Y:S02]  /*1c450*/  F2I.U32.TRUNC.NTZ R119, R119 ;  /* 0x0000007700777305 */ /* 0x000e64000020f000 */
[----:B-1----:R-:W-:-:S05]  /*1c460*/  LOP3.LUT R85, R119, 0xf, RZ, 0xc0, !PT ;  /* 0x0000000f77557812 */ /* 0x002fca00078ec0ff */
[----:B0-----:R-:W-:-:S05]  /*1c470*/  IMAD.WIDE.U32 R84, R85, 0xc, R80 ;  /* 0x0000000c55547825 */ /* 0x001fca00078e0050 */
[----:B------:R-:W2:Y:S04]  /*1c480*/  LDG.E.CONSTANT R119, desc[UR4][R84.64] ;  /* 0x0000000454777981 */ /* 0x000ea8000c1e9900 */
[----:B------:R-:W2:Y:S01]  /*1c490*/  LDG.E.CONSTANT R118, desc[UR6][R84.64+0x4] ;  /* 0x0000040654767981 */ /* 0x000ea2000c1e9900 */
[----:B---3--:R-:W-:-:S03]  /*1c4a0*/  I2FP.F32.U32 R86, R121 ;  /* 0x0000007900567245 */ /* 0x008fc60000201000 */
[----:B------:R0:W3:Y:S01]  /*1c4b0*/  LDG.E.CONSTANT R121, desc[UR8][R84.64+0x8] ;  /* 0x0000080854797981 */ /* 0x0000e2000c1e9900 */
[----:B------:R-:W1:Y:S01]  /*1c4c0*/  F2I.TRUNC.NTZ R123, R86 ;  /* 0x00000056007b7305 */ /* 0x000e62000020f100 */
[----:B----4-:R-:W-:-:S07]  /*1c4d0*/  I2FP.F32.U32 R125, R125 ;  /* 0x0000007d007d7245 */ /* 0x010fce0000201000 */
[----:B------:R-:W4:Y:S01]  /*1c4e0*/  F2I.TRUNC.NTZ R125, R125 ;  /* 0x0000007d007d7305 */ /* 0x000f22000020f100 */
[----:B-----5:R-:W-:-:S04]  /*1c4f0*/  FMUL R120, R95, R120 ;  /* 0x000000785f787220 */ /* 0x020fc80000400000 */
[----:B------:R-:W-:Y:S01]  /*1c500*/  FFMA R95, R9, R112, R120 ;  /* 0x00000070095f7223 */ /* 0x000fe20000000078 */
[----:B-1----:R-:W-:Y:S01]  /*1c510*/  IADD3 R112, PT, PT, R122, R123, RZ ;  /* 0x0000007b7a707210 */ /* 0x002fe20007ffe0ff */
[----:B------:R1:W5:Y:S03]  /*1c520*/  LDG.E.CONSTANT R120, desc[UR10][R78.64] ;  /* 0x0000000a4e787981 */ /* 0x000366000c1e9900 */
[----:B------:R-:W-:Y:S02]  /*1c530*/  LOP3.LUT R82, R112, 0xff, RZ, 0xc0, !PT ;  /* 0x000000ff70527812 */ /* 0x000fe400078ec0ff */
[----:B------:R-:W-:Y:S02]  /*1c540*/  I2FP.F32.U32 R126, R126 ;  /* 0x0000007e007e7245 */ /* 0x000fe40000201000 */
[----:B----4-:R-:W-:Y:S01]  /*1c550*/  IADD3 R86, PT, PT, R122, R125, RZ ;  /* 0x0000007d7a567210 */ /* 0x010fe20007ffe0ff */
[----:B------:R-:W-:Y:S01]  /*1c560*/  IMAD.IADD R127, R1, 0x1, R82 ;  /* 0x00000001017f7824 */ /* 0x000fe200078e0252 */
[----:B------:R-:W4:Y:S02]  /*1c570*/  F2I.TRUNC.NTZ R123, R126 ;  /* 0x0000007e007b7305 */ /* 0x000f24000020f100 */
[----:B------:R-:W-:-:S03]  /*1c580*/  LOP3.LUT R82, R86, 0xff, RZ, 0xc0, !PT ;  /* 0x000000ff56527812 */ /* 0x000fc600078ec0ff */
[----:B------:R-:W5:Y:S01]  /*1c590*/  LDL.U8 R127, [R127+0x53c] ;  /* 0x00053c007f7f7983 */ /* 0x000f620000100000 */
[----:B------:R-:W-:Y:S02]  /*1c5a0*/  IADD3 R82, PT, PT, R1, R82, RZ ;  /* 0x0000005201527210 */ /* 0x000fe40007ffe0ff */
[----:B------:R-:W-:-:S04]  /*1c5b0*/  I2FP.F32.U32 R124, R124 ;  /* 0x0000007c007c7245 */ /* 0x000fc80000201000 */
[----:B------:R-:W5:Y:S01]  /*1c5c0*/  LDL.U8 R82, [R82+0x53c] ;  /* 0x00053c0052527983 */ /* 0x000f620000100000 */
[----:B0-----:R-:W0:Y:S01]  /*1c5d0*/  F2I.TRUNC.NTZ R85, R124 ;  /* 0x0000007c00557305 */ /* 0x001e22000020f100 */
[----:B----4-:R-:W-:-:S05]  /*1c5e0*/  IMAD.IADD R123, R122, 0x1, R123 ;  /* 0x000000017a7b7824 */ /* 0x010fca00078e027b */
[----:B-1----:R-:W-:Y:S02]  /*1c5f0*/  LOP3.LUT R78, R123, 0xff, RZ, 0xc0, !PT ;  /* 0x000000ff7b4e7812 */ /* 0x002fe400078ec0ff */
[----:B0-----:R-:W-:Y:S02]  /*1c600*/  IADD3 R85, PT, PT, R122, R85, RZ ;  /* 0x000000557a557210 */ /* 0x001fe40007ffe0ff */
[----:B------:R-:W-:Y:S02]  /*1c610*/  IADD3 R122, PT, PT, R1, R78, RZ ;  /* 0x0000004e017a7210 */ /* 0x000fe40007ffe0ff */
[----:B------:R-:W-:-:S04]  /*1c620*/  LOP3.LUT R78, R85, 0xff, RZ, 0xc0, !PT ;  /* 0x000000ff554e7812 */ /* 0x000fc800078ec0ff */
[----:B------:R-:W-:Y:S01]  /*1c630*/  IADD3 R84, PT, PT, R1, R78, RZ ;  /* 0x0000004e01547210 */ /* 0x000fe20007ffe0ff */
[----:B------:R-:W4:Y:S05]  /*1c640*/  LDL.U8 R122, [R122+0x53c] ;  /* 0x00053c007a7a7983 */ /* 0x000f2a0000100000 */
[----:B------:R-:W4:Y:S01]  /*1c650*/  LDL.U8 R84, [R84+0x53c] ;  /* 0x00053c0054547983 */ /* 0x000f220000100000 */
[----:B------:R-:W-:Y:S02]  /*1c660*/  VIADD R85, R85, 0x1 ;  /* 0x0000000155557836 */ /* 0x000fe40000000000 */
[----:B------:R-:W-:-:S03]  /*1c670*/  FFMA R83, R62, R83, R115 ;  /* 0x000000533e537223 */ /* 0x000fc60000000073 */
[----:B------:R-:W-:Y:S01]  /*1c680*/  LOP3.LUT R78, R85, 0xff, RZ, 0xc0, !PT ;  /* 0x000000ff554e7812 */ /* 0x000fe200078ec0ff */
[----:B------:R-:W-:-:S03]  /*1c690*/  VIADD R123, R123, 0x1 ;  /* 0x000000017b7b7836 */ /* 0x000fc60000000000 */
[----:B------:R-:W-:Y:S01]  /*1c6a0*/  IADD3 R124, PT, PT, R1, R78, RZ ;  /* 0x0000004e017c7210 */ /* 0x000fe20007ffe0ff */
[----:B------:R-:W-:Y:S01]  /*1c6b0*/  FADD R78, -R83, R117 ;  /* 0x00000075534e7221 */ /* 0x000fe20000000100 */
[----:B------:R-:W-:Y:S02]  /*1c6c0*/  FFMA R87, R62, R87, R95 ;  /* 0x000000573e577223 */ /* 0x000fe4000000005f */
[----:B------:R0:W-:Y:S01]  /*1c6d0*/  F2F.F32.F64 R95, R76 ;  /* 0x0000004c005f7310 */ /* 0x0001e20000301000 */
[----:B------:R-:W-:Y:S01]  /*1c6e0*/  FFMA R83, R64, R78, R83 ;  /* 0x0000004e40537223 */ /* 0x000fe20000000053 */
[----:B------:R-:W-:Y:S01]  /*1c6f0*/  FADD R116, -R87, R116 ;  /* 0x0000007457747221 */ /* 0x000fe20000000100 */
[----:B------:R-:W4:Y:S01]  /*1c700*/  LDL.U8 R124, [R124+0x53c] ;  /* 0x00053c007c7c7983 */ /* 0x000f220000100000 */
[----:B0-----:R-:W-:-:S04]  /*1c710*/  LOP3.LUT R76, R123, 0xff, RZ, 0xc0, !PT ;  /* 0x000000ff7b4c7812 */ /* 0x001fc800078ec0ff */
[----:B------:R-:W-:Y:S01]  /*1c720*/  IADD3 R117, PT, PT, R1, R76, RZ ;  /* 0x0000004c01757210 */ /* 0x000fe20007ffe0ff */
[----:B------:R-:W-:-:S05]  /*1c730*/  FFMA R116, R64, R116, R87 ;  /* 0x0000007440747223 */ /* 0x000fca0000000057 */
[----:B------:R-:W4:Y:S01]  /*1c740*/  LDL.U8 R117, [R117+0x53c] ;  /* 0x00053c0075757983 */ /* 0x000f220000100000 */
[----:B------:R-:W-:-:S04]  /*1c750*/  FADD R83, -R116, R83 ;  /* 0x0000005374537221 */ /* 0x000fc80000000100 */
[----:B------:R-:W-:Y:S01]  /*1c760*/  FFMA R77, R35, R83, R116 ;  /* 0x00000053234d7223 */ /* 0x000fe20000000074 */
[----:B---3--:R-:W-:-:S04]  /*1c770*/  FMUL R114, R114, R121 ;  /* 0x0000007972727220 */ /* 0x008fc80000400000 */
[----:B--2---:R-:W-:-:S04]  /*1c780*/  FFMA R79, R9, R118, R114 ;  /* 0x00000076094f7223 */ /* 0x004fc80000000072 */
[----:B------:R-:W-:-:S04]  /*1c790*/  FFMA R79, R62, R119, R79 ;  /* 0x000000773e4f7223 */ /* 0x000fc8000000004f */
[----:B------:R-:W-:Y:S01]  /*1c7a0*/  FADD R90, -R79, R90 ;  /* 0x0000005a4f5a7221 */ /* 0x000fe20000000100 */
[----:B-----5:R-:W-:-:S06]  /*1c7b0*/  I2FP.F32.U32 R127, R127 ;  /* 0x0000007f007f7245 */ /* 0x020fcc0000201000 */
[----:B------:R-:W0:Y:S01]  /*1c7c0*/  F2I.U32.TRUNC.NTZ R127, R127 ;  /* 0x0000007f007f7305 */ /* 0x000e22000020f000 */
[----:B------:R-:W-:-:S07]  /*1c7d0*/  I2FP.F32.U32 R78, R82 ;  /* 0x00000052004e7245 */ /* 0x000fce0000201000 */
[----:B------:R-:W1:Y:S01]  /*1c7e0*/  F2I.U32.TRUNC.NTZ R78, R78 ;  /* 0x0000004e004e7305 */ /* 0x000e62000020f000 */
[----:B------:R-:W-:Y:S01]  /*1c7f0*/  FFMA R113, R62, R120, R113 ;  /* 0x000000783e717223 */ /* 0x000fe20000000071 */
[----:B------:R-:W-:-:S03]  /*1c800*/  FFMA R90, R64, R90, R79 ;  /* 0x0000005a405a7223 */ /* 0x000fc6000000004f */
[----:B------:R-:W-:Y:S01]  /*1c810*/  FADD R76, -R113, R91 ;  /* 0x0000005b714c7221 */ /* 0x000fe20000000100 */
[----:B0-----:R-:W-:-:S03]  /*1c820*/  LOP3.LUT R85, R127, 0xf, RZ, 0xc0, !PT ;  /* 0x0000000f7f557812 */ /* 0x001fc600078ec0ff */
[----:B------:R-:W-:Y:S01]  /*1c830*/  FFMA R113, R64, R76, R113 ;  /* 0x0000004c40717223 */ /* 0x000fe20000000071 */
[----:B------:R-:W-:Y:S01]  /*1c840*/  IADD3 R76, PT, PT, R86, 0x1, RZ ;  /* 0x00000001564c7810 */ /* 0x000fe20007ffe0ff */
[----:B------:R-:W-:Y:S01]  /*1c850*/  IMAD.WIDE.U32 R82, R85, 0xc, R80 ;  /* 0x0000000c55527825 */ /* 0x000fe200078e0050 */
[----:B-1----:R-:W-:-:S04]  /*1c860*/  LOP3.LUT R79, R78, 0xf, RZ, 0xc0, !PT ;  /* 0x0000000f4e4f7812 */ /* 0x002fc800078ec0ff */
[----:B------:R-:W2:Y:S01]  /*1c870*/  LDG.E.CONSTANT R114, desc[UR6][R82.64+0x8] ;  /* 0x0000080652727981 */ /* 0x000ea2000c1e9900 */
[----:B------:R-:W-:Y:S02]  /*1c880*/  LOP3.LUT R76, R76, 0xff, RZ, 0xc0, !PT ;  /* 0x000000ff4c4c7812 */ /* 0x000fe400078ec0ff */
[----:B----4-:R-:W-:Y:S01]  /*1c890*/  I2FP.F32.U32 R122, R122 ;  /* 0x0000007a007a7245 */ /* 0x010fe20000201000 */
[----:B------:R-:W-:Y:S01]  /*1c8a0*/  IMAD.WIDE.U32 R78, R79, 0xc, R80 ;  /* 0x0000000c4f4e7825 */ /* 0x000fe200078e0050 */
[----:B------:R-:W-:-:S03]  /*1c8b0*/  I2FP.F32.U32 R84, R84 ;  /* 0x0000005400547245 */ /* 0x000fc60000201000 */
[----:B------:R-:W-:Y:S01]  /*1c8c0*/  FADD R113, -R90, R113 ;  /* 0x000000715a717221 */ /* 0x000fe20000000100 */
[----:B------:R-:W3:Y:S01]  /*1c8d0*/  LDG.E.CONSTANT R87, desc[UR4][R82.64+0x4] ;  /* 0x0000040452577981 */ /* 0x000ee2000c1e9900 */
[----:B------:R-:W-:Y:S01]  /*1c8e0*/  IMAD.IADD R115, R1, 0x1, R76 ;  /* 0x0000000101737824 */ /* 0x000fe200078e024c */
[----:B------:R-:W0:Y:S02]  /*1c8f0*/  F2I.U32.TRUNC.NTZ R122, R122 ;  /* 0x0000007a007a7305 */ /* 0x000e24000020f000 */
[----:B------:R-:W4:Y:S01]  /*1c900*/  LDG.E.CONSTANT R120, desc[UR10][R78.64+0x8] ;  /* 0x0000080a4e787981 */ /* 0x000f22000c1e9900 */
[----:B------:R-:W-:-:S03]  /*1c910*/  FFMA R90, R35, R113, R90 ;  /* 0x00000071235a7223 */ /* 0x000fc6000000005a */
[----:B------:R-:W5:Y:S02]  /*1c920*/  LDG.E.CONSTANT R113, desc[UR8][R78.64+0x4] ;  /* 0x000004084e717981 */ /* 0x000f64000c1e9900 */
[----:B------:R-:W1:Y:S02]  /*1c930*/  F2I.U32.TRUNC.NTZ R84, R84 ;  /* 0x0000005400547305 */ /* 0x000e64000020f000 */
[----:B------:R-:W5:Y:S01]  /*1c940*/  LDL.U8 R115, [R115+0x53c] ;  /* 0x00053c0073737983 */ /* 0x000f620000100000 */
[----:B------:R-:W-:Y:S01]  /*1c950*/  FADD R90, -R77, R90 ;  /* 0x0000005a4d5a7221 */ /* 0x000fe20000000100 */
[----:B------:R-:W-:Y:S02]  /*1c960*/  I2FP.F32.U32 R124, R124 ;  /* 0x0000007c007c7245 */ /* 0x000fe40000201000 */
[----:B------:R2:W5:Y:S01]  /*1c970*/  LDG.E.CONSTANT R116, desc[UR4][R82.64] ;  /* 0x0000000452747981 */ /* 0x000562000c1e9900 */
[----:B------:R-:W-:Y:S01]  /*1c980*/  FFMA R94, R94, R90, R77 ;  /* 0x0000005a5e5e7223 */ /* 0x000fe2000000004d */
[----:B0-----:R-:W-:-:S02]  /*1c990*/  LOP3.LUT R77, R122, 0xf, RZ, 0xc0, !PT ;  /* 0x0000000f7a4d7812 */ /* 0x001fc400078ec0ff */
[----:B-1----:R-:W-:-:S03]  /*1c9a0*/  LOP3.LUT R91, R84, 0xf, RZ, 0xc0, !PT ;  /* 0x0000000f545b7812 */ /* 0x002fc600078ec0ff */
[----:B------:R-:W-:-:S04]  /*1c9b0*/  IMAD.WIDE.U32 R76, R77, 0xc, R80 ;  /* 0x0000000c4d4c7825 */ /* 0x000fc800078e0050 */
[----:B------:R-:W-:Y:S01]  /*1c9c0*/  IMAD.WIDE.U32 R90, R91, 0xc, R80 ;  /* 0x0000000c5b5a7825 */ /* 0x000fe200078e0050 */
[----:B------:R-:W5:Y:S04]  /*1c9d0*/  LDG.E.CONSTANT R126, desc[UR10][R76.64+0x8] ;  /* 0x0000080a4c7e7981 */ /* 0x000f68000c1e9900 */
[----:B------:R-:W5:Y:S04]  /*1c9e0*/  LDG.E.CONSTANT R122, desc[UR6][R90.64+0x8] ;  /* 0x000008065a7a7981 */ /* 0x000f68000c1e9900 */
[----:B------:R-:W5:Y:S01]  /*1c9f0*/  LDG.E.CONSTANT R86, desc[UR4][R90.64+0x4] ;  /* 0x000004045a567981 */ /* 0x000f62000c1e9900 */
[----:B------:R-:W-:Y:S01]  /*1ca00*/  I2FP.F32.U32 R123, R117 ;  /* 0x00000075007b7245 */ /* 0x000fe20000201000 */
[----:B------:R-:W0:Y:S02]  /*1ca10*/  F2I.U32.TRUNC.NTZ R124, R124 ;  /* 0x0000007c007c7305 */ /* 0x000e24000020f000 */
[----:B------:R-:W5:Y:S01]  /*1ca20*/  LDG.E.CONSTANT R119, desc[UR8][R76.64+0x4] ;  /* 0x000004084c777981 */ /* 0x000f62000c1e9900 */
[----:B------:R-:W-:-:S03]  /*1ca30*/  FADD R127, R10, -1 ;  /* 0xbf8000000a7f7421 */ /* 0x000fc60000000000 */
[----:B------:R1:W5:Y:S02]  /*1ca40*/  LDG.E.CONSTANT R117, desc[UR4][R78.64] ;  /* 0x000000044e757981 */ /* 0x000364000c1e9900 */
[----:B------:R-:W1:Y:S02]  /*1ca50*/  F2I.U32.TRUNC.NTZ R123, R123 ;  /* 0x0000007b007b7305 */ /* 0x000e64000020f000 */
[----:B------:R5:W5:Y:S01]  /*1ca60*/  LDG.E.CONSTANT R90, desc[UR4][R90.64] ;  /* 0x000000045a5a7981 */ /* 0x000b62000c1e9900 */
[----:B0-----:R-:W-:-:S05]  /*1ca70*/  LOP3.LUT R85, R124, 0xf, RZ, 0xc0, !PT ;  /* 0x0000000f7c557812 */ /* 0x001fca00078ec0ff */
[----:B------:R-:W-:-:S05]  /*1ca80*/  IMAD.WIDE.U32 R84, R85, 0xc, R80 ;  /* 0x0000000c55547825 */ /* 0x000fca00078e0050 */
[----:B------:R-:W5:Y:S04]  /*1ca90*/  LDG.E.CONSTANT R128, desc[UR12][R84.64+0x8] ;  /* 0x0000080c54807981 */ /* 0x000f68000c1e9900 */
[----:B------:R-:W5:Y:S04]  /*1caa0*/  LDG.E.CONSTANT R121, desc[UR10][R84.64+0x4] ;  /* 0x0000040a54797981 */ /* 0x000f68000c1e9900 */
[----:B------:R-:W5:Y:S01]  /*1cab0*/  LDG.E.CONSTANT R84, desc[UR10][R84.64] ;  /* 0x0000000a54547981 */ /* 0x000f62000c1e9900 */
[----:B--2---:R-:W-:-:S04]  /*1cac0*/  FMUL R83, R111, R114 ;  /* 0x000000726f537220 */ /* 0x004fc80000400000 */
[----:B---3--:R-:W-:Y:S01]  /*1cad0*/  FFMA R118, R10, R87, R83 ;  /* 0x000000570a767223 */ /* 0x008fe20000000053 */
[----:B-1----:R-:W-:Y:S01]  /*1cae0*/  LOP3.LUT R87, R123, 0xf, RZ, 0xc0, !PT ;  /* 0x0000000f7b577812 */ /* 0x002fe200078ec0ff */
[----:B----4-:R-:W-:-:S04]  /*1caf0*/  FMUL R83, R111, R120 ;  /* 0x000000786f537220 */ /* 0x010fc80000400000 */
[----:B-----5:R-:W-:Y:S01]  /*1cb00*/  FFMA R124, R10, R113, R83 ;  /* 0x000000710a7c7223 */ /* 0x020fe20000000053 */
[----:B------:R-:W-:Y:S01]  /*1cb10*/  IMAD.WIDE.U32 R82, R87, 0xc, R80 ;  /* 0x0000000c57527825 */ /* 0x000fe200078e0050 */
[----:B------:R-:W-:-:S03]  /*1cb20*/  I2FP.F32.U32 R87, R115 ;  /* 0x0000007300577245 */ /* 0x000fc60000201000 */
[C---:B------:R-:W-:Y:S01]  /*1cb30*/  FADD R113, R111.reuse, -1 ;  /* 0xbf8000006f717421 */ /* 0x040fe20000000000 */
[----:B------:R-:W2:Y:S02]  /*1cb40*/  LDG.E.CONSTANT R115, desc[UR4][R76.64] ;  /* 0x000000044c737981 */ /* 0x000ea4000c1e9900 */
[----:B------:R-:W0:Y:S02]  /*1cb50*/  F2I.U32.TRUNC.NTZ R87, R87 ;  /* 0x0000005700577305 */ /* 0x000e24000020f000 */
[----:B------:R-:W3:Y:S04]  /*1cb60*/  LDG.E.CONSTANT R130, desc[UR6][R82.64+0x8] ;  /* 0x0000080652827981 */ /* 0x000ee8000c1e9900 */
[----:B------:R-:W4:Y:S01]  /*1cb70*/  LDG.E.CONSTANT R125, desc[UR4][R82.64+0x4] ;  /* 0x00000404527d7981 */ /* 0x000f22000c1e9900 */
[----:B------:R-:W-:-:S03]  /*1cb80*/  FMUL R126, R111, R126 ;  /* 0x0000007e6f7e7220 */ /* 0x000fc60000400000 */
[----:B------:R-:W5:Y:S01]  /*1cb90*/  LDG.E.CONSTANT R82, desc[UR4][R82.64] ;  /* 0x0000000452527981 */ /* 0x000f62000c1e9900 */
[----:B------:R-:W-:Y:S01]  /*1cba0*/  FMUL R79, R111, R122 ;  /* 0x0000007a6f4f7220 */ /* 0x000fe20000400000 */
[----:B0-----:R-:W-:-:S03]  /*1cbb0*/  LOP3.LUT R111, R87, 0xf, RZ, 0xc0, !PT ;  /* 0x0000000f576f7812 */ /* 0x001fc600078ec0ff */
[----:B------:R-:W-:Y:S02]  /*1cbc0*/  FFMA R120, R127, R86, R79 ;  /* 0x000000567f787223 */ /* 0x000fe4000000004f */
[----:B------:R-:W-:-:S05]  /*1cbd0*/  IMAD.WIDE.U32 R86, R111, 0xc, R80 ;  /* 0x0000000c6f567825 */ /* 0x000fca00078e0050 */
[----:B------:R-:W3:Y:S04]  /*1cbe0*/  LDG.E.CONSTANT R76, desc[UR6][R86.64+0x8] ;  /* 0x00000806564c7981 */ /* 0x000ee8000c1e9900 */
[----:B------:R-:W4:Y:S01]  /*1cbf0*/  LDG.E.CONSTANT R77, desc[UR4][R86.64+0x4] ;  /* 0x00000404564d7981 */ /* 0x000f22000c1e9900 */
[----:B------:R-:W-:Y:S01]  /*1cc00*/  FFMA R123, R127, R119, R126 ;  /* 0x000000777f7b7223 */ /* 0x000fe2000000007e */
[----:B------:R-:W-:-:S04]  /*1cc10*/  FFMA R119, R110, 0.015625, R23 ;  /* 0x3c8000006e777823 */ /* 0x000fc80000000017 */
[----:B------:R-:W0:Y:S01]  /*1cc20*/  FRND.FLOOR R78, R119 ;  /* 0x00000077004e7307 */ /* 0x000e220000205000 */
[----:B------:R-:W-:Y:S01]  /*1cc30*/  FADD R122, R63, -1 ;  /* 0xbf8000003f7a7421 */ /* 0x000fe20000000000 */
[----:B------:R1:W5:Y:S01]  /*1cc40*/  LDG.E.CONSTANT R87, desc[UR4][R86.64] ;  /* 0x0000000456577981 */ /* 0x000362000c1e9900 */
[----:B0-----:R-:W-:-:S05]  /*1cc50*/  FADD R111, R119, -R78 ;  /* 0x8000004e776f7221 */ /* 0x001fca0000000000 */
[----:B------:R-:W0:Y:S01]  /*1cc60*/  F2F.F64.F32 R78, R111 ;  /* 0x0000006f004e7310 */ /* 0x000e220000201800 */
[----:B------:R-:W-:-:S04]  /*1cc70*/  FMUL R114, R113, R128 ;  /* 0x0000008071727220 */ /* 0x000fc80000400000 */
[----:B------:R-:W-:Y:S01]  /*1cc80*/  FFMA R114, R127, R121, R114 ;  /* 0x000000797f727223 */ /* 0x000fe20000000072 */
[----:B--2---:R-:W-:Y:S01]  /*1cc90*/  FFMA R115, R122, R115, R123 ;  /* 0x000000737a737223 */ /* 0x004fe2000000007b */
[----:B---3--:R-:W-:-:S04]  /*1cca0*/  FMUL R123, R113, R76 ;  /* 0x0000004c717b7220 */ /* 0x008fc80000400000 */
[----:B----4-:R-:W-:Y:S01]  /*1ccb0*/  FFMA R123, R10, R77, R123 ;  /* 0x0000004d0a7b7223 */ /* 0x010fe2000000007b */
[----:B0-----:R-:W-:-:S08]  /*1ccc0*/  DFMA R76, R78, R88, -15 ;  /* 0xc02e00004e4c742b */ /* 0x001fd00000000058 */
[----:B------:R-:W-:Y:S01]  /*1ccd0*/  DFMA R76, R78, R76, 10 ;  /* 0x402400004e4c742b */ /* 0x000fe2000000004c */
[----:B------:R-:W-:-:S04]  /*1cce0*/  FMUL R78, R111, R111 ;  /* 0x0000006f6f4e7220 */ /* 0x000fc80000400000 */
[----:B------:R-:W-:-:S06]  /*1ccf0*/  FMUL R79, R111, R78 ;  /* 0x0000004e6f4f7220 */ /* 0x000fcc0000400000 */
[----:B------:R-:W0:Y:S01]  /*1cd00*/  F2F.F64.F32 R78, R79 ;  /* 0x0000004f004e7310 */ /* 0x000e220000201800 */
[----:B------:R-:W-:-:S04]  /*1cd10*/  FMUL R130, R113, R130 ;  /* 0x0000008271827220 */ /* 0x000fc80000400000 */
[----:B------:R-:W-:Y:S01]  /*1cd20*/  FFMA R121, R127, R125, R130 ;  /* 0x0000007d7f797223 */ /* 0x000fe20000000082 */
[----:B0-----:R-:W-:Y:S01]  /*1cd30*/  DMUL R76, R78, R76 ;  /* 0x0000004c4e4c7228 */ /* 0x001fe20000000000 */
[----:B------:R-:W-:-:S04]  /*1cd40*/  IADD3 R78, PT, PT, R102, 0x1, RZ ;  /* 0x00000001664e7810 */ /* 0x000fc80007ffe0ff */
[----:B------:R-:W-:-:S04]  /*1cd50*/  LOP3.LUT R78, R78, 0xff, RZ, 0xc0, !PT ;  /* 0x000000ff4e4e7812 */ /* 0x000fc800078ec0ff */
[----:B------:R-:W-:-:S05]  /*1cd60*/  IADD3 R125, PT, PT, R1, R78, RZ ;  /* 0x0000004e017d7210 */ /* 0x000fca0007ffe0ff */
[----:B------:R-:W2:Y:S01]  /*1cd70*/  LDL.U8 R91, [R125+0x648] ;  /* 0x000648007d5b7983 */ /* 0x000ea20000100000 */
[----:B------:R-:W-:-:S05]  /*1cd80*/  LOP3.LUT R78, R102, 0xff, RZ, 0xc0, !PT ;  /* 0x000000ff664e7812 */ /* 0x000fca00078ec0ff */
[----:B------:R-:W-:-:S05]  /*1cd90*/  IMAD.IADD R126, R1, 0x1, R78 ;  /* 0x00000001017e7824 */ /* 0x000fca00078e024e */
[----:B------:R-:W1:Y:S01]  /*1cda0*/  LDL.U8 R86, [R126+0x648] ;  /* 0x000648007e567983 */ /* 0x000e620000100000 */
[----:B------:R-:W-:Y:S01]  /*1cdb0*/  FFMA R117, R117, R122, R124 ;  /* 0x0000007a75757223 */ /* 0x000fe2000000007c */
[----:B------:R-:W-:-:S04]  /*1cdc0*/  IADD3 R78, PT, PT, R112, 0x1, RZ ;  /* 0x00000001704e7810 */ /* 0x000fc80007ffe0ff */
[----:B------:R-:W-:-:S04]  /*1cdd0*/  LOP3.LUT R78, R78, 0xff, RZ, 0xc0, !PT ;  /* 0x000000ff4e4e7812 */ /* 0x000fc800078ec0ff */
[----:B------:R-:W-:-:S06]  /*1cde0*/  IADD3 R79, PT, PT, R1, R78, RZ ;  /* 0x0000004e014f7210 */ /* 0x000fcc0007ffe0ff */
[----:B------:R-:W3:Y:S01]  /*1cdf0*/  LDL.U8 R79, [R79+0x53c] ;  /* 0x00053c004f4f7983 */ /* 0x000ee20000100000 */
[----:B--2---:R-:W-:-:S04]  /*1ce00*/  I2FP.F32.U32 R124, R91 ;  /* 0x0000005b007c7245 */ /* 0x004fc80000201000 */
[----:B------:R-:W0:Y:S01]  /*1ce10*/  F2I.TRUNC.NTZ R91, R124 ;  /* 0x0000007c005b7305 */ /* 0x000e22000020f100 */
[----:B-1----:R-:W-:Y:S01]  /*1ce20*/  I2FP.F32.U32 R86, R86 ;  /* 0x0000005600567245 */ /* 0x002fe20000201000 */
[----:B0-----:R-:W-:-:S06]  /*1ce30*/  IMAD.IADD R83, R48, 0x1, R91 ;  /* 0x0000000130537824 */ /* 0x001fcc00078e025b */
[----:B------:R-:W0:Y:S01]  /*1ce40*/  F2I.TRUNC.NTZ R91, R86 ;  /* 0x00000056005b7305 */ /* 0x000e22000020f100 */
[C---:B------:R-:W-:Y:S02]  /*1ce50*/  LOP3.LUT R78, R83.reuse, 0xff, RZ, 0xc0, !PT ;  /* 0x000000ff534e7812 */ /* 0x040fe400078ec0ff */
[----:B------:R-:W-:Y:S02]  /*1ce60*/  IADD3 R83, PT, PT, R83, 0x1, RZ ;  /* 0x0000000153537810 */ /* 0x000fe40007ffe0ff */
[----:B------:R-:W-:Y:S02]  /*1ce70*/  IADD3 R112, PT, PT, R1, R78, RZ ;  /* 0x0000004e01707210 */ /* 0x000fe40007ffe0ff */
[----:B------:R-:W-:Y:S01]  /*1ce80*/  LOP3.LUT R78, R83, 0xff, RZ, 0xc0, !PT ;  /* 0x000000ff534e7812 */ /* 0x000fe200078ec0ff */
[----:B-----5:R-:W-:-:S03]  /*1ce90*/  FFMA R83, R122, R87, R123 ;  /* 0x000000577a537223 */ /* 0x020fc6000000007b */
[----:B------:R-:W2:Y:S01]  /*1cea0*/  LDL.U8 R112, [R112+0x648] ;  /* 0x0006480070707983 */ /* 0x000ea20000100000 */
[----:B------:R-:W-:Y:S01]  /*1ceb0*/  IMAD.IADD R123, R1, 0x1, R78 ;  /* 0x00000001017b7824 */ /* 0x000fe200078e024e */
[----:B0-----:R-:W-:-:S04]  /*1cec0*/  IADD3 R91, PT, PT, R48, R91, RZ ;  /* 0x0000005b305b7210 */ /* 0x001fc80007ffe0ff */
[----:B------:R-:W-:Y:S01]  /*1ced0*/  LOP3.LUT R78, R91, 0xff, RZ, 0xc0, !PT ;  /* 0x000000ff5b4e7812 */ /* 0x000fe200078ec0ff */
[----:B------:R-:W4:Y:S03]  /*1cee0*/  LDL.U8 R123, [R123+0x648] ;  /* 0x000648007b7b7983 */ /* 0x000f260000100000 */
[----:B------:R-:W-:-:S05]  /*1cef0*/  IADD3 R78, PT, PT, R1, R78, RZ ;  /* 0x0000004e014e7210 */ /* 0x000fca0007ffe0ff */
[----:B------:R0:W5:Y:S01]  /*1cf00*/  LDL.U8 R86, [R78+0x648] ;  /* 0x000648004e567983 */ /* 0x0001620000100000 */
[----:B---3--:R-:W-:Y:S01]  /*1cf10*/  I2FP.F32.U32 R79, R79 ;  /* 0x0000004f004f7245 */ /* 0x008fe20000201000 */
[----:B------:R-:W-:Y:S01]  /*1cf20*/  FFMA R116, R63, R116, R118 ;  /* 0x000000743f747223 */ /* 0x000fe20000000076 */
[----:B------:R-:W-:Y:S01]  /*1cf30*/  FFMA R121, R122, R82, R121 ;  /* 0x000000527a797223 */ /* 0x000fe20000000079 */
[----:B------:R-:W-:Y:S08]  /*1cf40*/  F2I.FLOOR.NTZ R119, R119 ;  /* 0x0000007700777305 */ /* 0x000ff00000207100 */
[----:B------:R-:W1:Y:S01]  /*1cf50*/  F2I.U32.TRUNC.NTZ R79, R79 ;  /* 0x0000004f004f7305 */ /* 0x000e62000020f000 */
[----:B------:R-:W-:-:S05]  /*1cf60*/  VIADD R82, R91, 0x1 ;  /* 0x000000015b527836 */ /* 0x000fca0000000000 */
[----:B------:R-:W-:Y:S02]  /*1cf70*/  LOP3.LUT R82, R82, 0xff, RZ, 0xc0, !PT ;  /* 0x000000ff52527812 */ /* 0x000fe400078ec0ff */
[----:B-1----:R-:W-:Y:S01]  /*1cf80*/  LOP3.LUT R87, R79, 0xf, RZ, 0xc0, !PT ;  /* 0x0000000f4f577812 */ /* 0x002fe200078ec0ff */
[----:B------:R-:W-:-:S04]  /*1cf90*/  FFMA R120, R63, R90, R120 ;  /* 0x0000005a3f787223 */ /* 0x000fc80000000078 */
[----:B0-----:R-:W-:-:S05]  /*1cfa0*/  IMAD.WIDE.U32 R78, R87, 0xc, R80 ;  /* 0x0000000c574e7825 */ /* 0x001fca00078e0050 */
[----:B------:R-:W3:Y:S04]  /*1cfb0*/  LDG.E.CONSTANT R87, desc[UR6][R78.64+0x4] ;  /* 0x000004064e577981 */ /* 0x000ee8000c1e9900 */
[----:B------:R-:W3:Y:S01]  /*1cfc0*/  LDG.E.CONSTANT R90, desc[UR8][R78.64+0x8] ;  /* 0x000008084e5a7981 */ /* 0x000ee2000c1e9900 */
[----:B--2---:R-:W-:-:S03]  /*1cfd0*/  I2FP.F32.U32 R118, R112 ;  /* 0x0000007000767245 */ /* 0x004fc60000201000 */
[----:B------:R0:W2:Y:S01]  /*1cfe0*/  LDG.E.CONSTANT R112, desc[UR4][R78.64] ;  /* 0x000000044e707981 */ /* 0x0000a2000c1e9900 */
[----:B------:R5:W1:Y:S01]  /*1cff0*/  F2I.TRUNC.NTZ R122, R118 ;  /* 0x00000076007a7305 */ /* 0x000a62000020f100 */
[----:B----4-:R-:W-:-:S07]  /*1d000*/  I2FP.F32.U32 R123, R123 ;  /* 0x0000007b007b7245 */ /* 0x010fce0000201000 */
[----:B------:R-:W4:Y:S01]  /*1d010*/  F2I.TRUNC.NTZ R124, R123 ;  /* 0x0000007b007c7305 */ /* 0x000f22000020f100 */
[----:B-----5:R-:W-:Y:S02]  /*1d020*/  I2FP.F32.U32 R118, R86 ;  /* 0x0000005600767245 */ /* 0x020fe40000201000 */
[----:B-1----:R-:W-:-:S05]  /*1d030*/  IADD3 R125, PT, PT, R119, R122, RZ ;  /* 0x0000007a777d7210 */ /* 0x002fca0007ffe0ff */
[----:B------:R-:W1:Y:S01]  /*1d040*/  F2I.TRUNC.NTZ R118, R118 ;  /* 0x0000007600767305 */ /* 0x000e62000020f100 */
[----:B------:R-:W-:Y:S02]  /*1d050*/  IADD3 R122, PT, PT, R1, R82, RZ ;  /* 0x00000052017a7210 */ /* 0x000fe40007ffe0ff */
[----:B------:R-:W-:Y:S01]  /*1d060*/  LOP3.LUT R82, R125, 0xff, RZ, 0xc0, !PT ;  /* 0x000000ff7d527812 */ /* 0x000fe200078ec0ff */
[----:B----4-:R-:W-:-:S03]  /*1d070*/  IMAD.IADD R86, R119, 0x1, R124 ;  /* 0x0000000177567824 */ /* 0x010fc600078e027c */
[----:B------:R-:W-:Y:S01]  /*1d080*/  IADD3 R82, PT, PT, R1, R82, RZ ;  /* 0x0000005201527210 */ /* 0x000fe20007ffe0ff */
[----:B------:R-:W4:Y:S01]  /*1d090*/  LDL.U8 R122, [R122+0x648] ;  /* 0x000648007a7a7983 */ /* 0x000f220000100000 */
[----:B0-----:R-:W-:-:S04]  /*1d0a0*/  LOP3.LUT R78, R86, 0xff, RZ, 0xc0, !PT ;  /* 0x000000ff564e7812 */ /* 0x001fc800078ec0ff */
[----:B------:R-:W5:Y:S01]  /*1d0b0*/  LDL.U8 R82, [R82+0x648] ;  /* 0x0006480052527983 */ /* 0x000f620000100000 */
[----:B------:R-:W-:Y:S01]  /*1d0c0*/  IADD3 R85, PT, PT, R1, R78, RZ ;  /* 0x0000004e01557210 */ /* 0x000fe20007ffe0ff */
[----:B-1----:R-:W-:-:S04]  /*1d0d0*/  IMAD.IADD R91, R119, 0x1, R118 ;  /* 0x00000001775b7824 */ /* 0x002fc800078e0276 */
[----:B------:R0:W5:Y:S01]  /*1d0e0*/  LDL.U8 R118, [R85+0x648] ;  /* 0x0006480055767983 */ /* 0x0001620000100000 */
[----:B------:R-:W-:-:S04]  /*1d0f0*/  LOP3.LUT R78, R91, 0xff, RZ, 0xc0, !PT ;  /* 0x000000ff5b4e7812 */ /* 0x000fc800078ec0ff */
[----:B------:R-:W-:Y:S02]  /*1d100*/  IADD3 R79, PT, PT, R1, R78, RZ ;  /* 0x0000004e014f7210 */ /* 0x000fe40007ffe0ff */
[----:B------:R-:W-:-:S04]  /*1d110*/  IADD3 R78, PT, PT, R125, 0x1, RZ ;  /* 0x000000017d4e7810 */ /* 0x000fc80007ffe0ff */
[----:B------:R-:W-:Y:S01]  /*1d120*/  LOP3.LUT R78, R78, 0xff, RZ, 0xc0, !PT ;  /* 0x000000ff4e4e7812 */ /* 0x000fe200078ec0ff */
[----:B------:R-:W5:Y:S04]  /*1d130*/  LDL.U8 R79, [R79+0x648] ;  /* 0x000648004f4f7983 */ /* 0x000f680000100000 */
[----:B------:R-:W-:-:S06]  /*1d140*/  IMAD.IADD R123, R1, 0x1, R78 ;  /* 0x00000001017b7824 */ /* 0x000fcc00078e024e */
[----:B------:R-:W5:Y:S01]  /*1d150*/  LDL.U8 R123, [R123+0x648] ;  /* 0x000648007b7b7983 */ /* 0x000f620000100000 */
[----:B---3--:R-:W-:-:S04]  /*1d160*/  FMUL R113, R113, R90 ;  /* 0x0000005a71717220 */ /* 0x008fc80000400000 */
[----:B------:R-:W-:Y:S01]  /*1d170*/  FFMA R78, R10, R87, R113 ;  /* 0x000000570a4e7223 */ /* 0x000fe20000000071 */
[----:B------:R1:W-:Y:S01]  /*1d180*/  F2F.F32.F64 R90, R76 ;  /* 0x0000004c005a7310 */ /* 0x0003e20000301000 */
[----:B------:R-:W-:Y:S01]  /*1d190*/  FADD R115, -R120, R115 ;  /* 0x0000007378737221 */ /* 0x000fe20000000100 */
[----:B------:R-:W-:-:S03]  /*1d1a0*/  FADD R117, -R116, R117 ;  /* 0x0000007574757221 */ /* 0x000fc60000000100 */
[C---:B------:R-:W-:Y:S01]  /*1d1b0*/  FFMA R120, R65.reuse, R115, R120 ;  /* 0x0000007341787223 */ /* 0x040fe20000000078 */
[----:B------:R-:W-:Y:S01]  /*1d1c0*/  FFMA R117, R65, R117, R116 ;  /* 0x0000007541757223 */ /* 0x000fe20000000074 */
[----:B------:R-:W-:-:S04]  /*1d1d0*/  FFMA R114, R63, R84, R114 ;  /* 0x000000543f727223 */ /* 0x000fc80000000072 */
[----:B------:R-:W-:-:S04]  /*1d1e0*/  FADD R121, -R114, R121 ;  /* 0x0000007972797221 */ /* 0x000fc80000000100 */
[----:B------:R-:W-:Y:S01]  /*1d1f0*/  FFMA R114, R65, R121, R114 ;  /* 0x0000007941727223 */ /* 0x000fe20000000072 */
[----:B--2---:R-:W-:-:S04]  /*1d200*/  FFMA R78, R63, R112, R78 ;  /* 0x000000703f4e7223 */ /* 0x004fc8000000004e */
[----:B------:R-:W-:-:S04]  /*1d210*/  FADD R83, -R78, R83 ;  /* 0x000000534e537221 */ /* 0x000fc80000000100 */
[----:B------:R-:W-:Y:S01]  /*1d220*/  FFMA R113, R65, R83, R78 ;  /* 0x0000005341717223 */ /* 0x000fe2000000004e */
[----:B----4-:R-:W-:Y:S02]  /*1d230*/  I2FP.F32.U32 R122, R122 ;  /* 0x0000007a007a7245 */ /* 0x010fe40000201000 */
[----:B-----5:R-:W-:-:S04]  /*1d240*/  I2FP.F32.U32 R82, R82 ;  /* 0x0000005200527245 */ /* 0x020fc80000201000 */
[----:B0-----:R-:W0:Y:S01]  /*1d250*/  F2I.U32.TRUNC.NTZ R85, R82 ;  /* 0x0000005200557305 */ /* 0x001e22000020f000 */
[----:B------:R-:W-:-:S07]  /*1d260*/  I2FP.F32.U32 R118, R118 ;  /* 0x0000007600767245 */ /* 0x000fce0000201000 */
[----:B------:R-:W2:Y:S08]  /*1d270*/  F2I.TRUNC.NTZ R122, R122 ;  /* 0x0000007a007a7305 */ /* 0x000eb0000020f100 */
[----:B------:R-:W3:Y:S01]  /*1d280*/  F2I.U32.TRUNC.NTZ R118, R118 ;  /* 0x0000007600767305 */ /* 0x000ee2000020f000 */
[----:B-1----:R-:W-:Y:S02]  /*1d290*/  I2FP.F32.U32 R76, R79 ;  /* 0x0000004f004c7245 */ /* 0x002fe40000201000 */
[----:B0-----:R-:W-:Y:S01]  /*1d2a0*/  LOP3.LUT R79, R85, 0xf, RZ, 0xc0, !PT ;  /* 0x0000000f554f7812 */ /* 0x001fe200078ec0ff */
[----:B------:R-:W-:-:S04]  /*1d2b0*/  FADD R112, -R117, R120 ;  /* 0x0000007875707221 */ /* 0x000fc80000000100 */
[----:B------:R-:W-:Y:S01]  /*1d2c0*/  IMAD.WIDE.U32 R78, R79, 0xc, R80 ;  /* 0x0000000c4f4e7825 */ /* 0x000fe200078e0050 */
[----:B--2---:R-:W-:Y:S02]  /*1d2d0*/  IADD3 R119, PT, PT, R119, R122, RZ ;  /* 0x0000007a77777210 */ /* 0x004fe40007ffe0ff */
[----:B------:R-:W-:Y:S02]  /*1d2e0*/  I2FP.F32.U32 R123, R123 ;  /* 0x0000007b007b7245 */ /* 0x000fe40000201000 */
[----:B------:R-:W2:Y:S01]  /*1d2f0*/  LDG.E.CONSTANT R120, desc[UR8][R78.64+0x4] ;  /* 0x000004084e787981 */ /* 0x000ea2000c1e9900 */
[----:B---3--:R-:W-:-:S03]  /*1d300*/  LOP3.LUT R77, R118, 0xf, RZ, 0xc0, !PT ;  /* 0x0000000f764d7812 */ /* 0x008fc600078ec0ff */
[----:B------:R-:W3:Y:S04]  /*1d310*/  LDG.E.CONSTANT R118, desc[UR4][R78.64] ;  /* 0x000000044e767981 */ /* 0x000ee8000c1e9900 */
[----:B------:R0:W4:Y:S01]  /*1d320*/  LDG.E.CONSTANT R122, desc[UR10][R78.64+0x8] ;  /* 0x0000080a4e7a7981 */ /* 0x000122000c1e9900 */
[----:B------:R-:W-:Y:S01]  /*1d330*/  F2I.U32.TRUNC.NTZ R123, R123 ;  /* 0x0000007b007b7305 */ /* 0x000fe2000020f000 */
[C---:B0-----:R-:W-:Y:S02]  /*1d340*/  LOP3.LUT R78, R119.reuse, 0xff, RZ, 0xc0, !PT ;  /* 0x000000ff774e7812 */ /* 0x041fe400078ec0ff */
[----:B------:R-:W-:-:S05]  /*1d350*/  IADD3 R119, PT, PT, R119, 0x1, RZ ;  /* 0x0000000177777810 */ /* 0x000fca0007ffe0ff */
[----:B------:R0:W1:Y:S01]  /*1d360*/  F2I.U32.TRUNC.NTZ R82, R76 ;  /* 0x0000004c00527305 */ /* 0x000062000020f000 */
[----:B------:R-:W-:Y:S01]  /*1d370*/  IMAD.IADD R87, R1, 0x1, R78 ;  /* 0x0000000101577824 */ /* 0x000fe200078e024e */
[----:B------:R-:W-:-:S04]  /*1d380*/  LOP3.LUT R78, R119, 0xff, RZ, 0xc0, !PT ;  /* 0x000000ff774e7812 */ /* 0x000fc800078ec0ff */
[----:B------:R-:W-:Y:S01]  /*1d390*/  IADD3 R121, PT, PT, R1, R78, RZ ;  /* 0x0000004e01797210 */ /* 0x000fe20007ffe0ff */
[----:B------:R-:W-:Y:S01]  /*1d3a0*/  FFMA R112, R36, R112, R117 ;  /* 0x0000007024707223 */ /* 0x000fe20000000075 */
[----:B0-----:R-:W-:Y:S01]  /*1d3b0*/  IMAD.WIDE.U32 R76, R77, 0xc, R80 ;  /* 0x0000000c4d4c7825 */ /* 0x001fe200078e0050 */
[----:B------:R-:W5:Y:S04]  /*1d3c0*/  LDL.U8 R87, [R87+0x648] ;  /* 0x0006480057577983 */ /* 0x000f680000100000 */
[----:B------:R-:W5:Y:S04]  /*1d3d0*/  LDG.E.CONSTANT R124, desc[UR16][R76.64+0x8] ;  /* 0x000008104c7c7981 */ /* 0x000f68000c1e9900 */
[----:B------:R-:W5:Y:S04]  /*1d3e0*/  LDL.U8 R121, [R121+0x648] ;  /* 0x0006480079797983 */ /* 0x000f680000100000 */
[----:B------:R-:W5:Y:S04]  /*1d3f0*/  LDG.E.CONSTANT R115, desc[UR12][R76.64] ;  /* 0x0000000c4c737981 */ /* 0x000f68000c1e9900 */
[----:B------:R0:W5:Y:S01]  /*1d400*/  LDG.E.CONSTANT R117, desc[UR14][R76.64+0x4] ;  /* 0x0000040e4c757981 */ /* 0x000162000c1e9900 */
[----:B-1----:R-:W-:-:S02]  /*1d410*/  LOP3.LUT R83, R82, 0xf, RZ, 0xc0, !PT ;  /* 0x0000000f52537812 */ /* 0x002fc400078ec0ff */
[----:B0-----:R-:W-:-:S03]  /*1d420*/  LOP3.LUT R77, R123, 0xf, RZ, 0xc0, !PT ;  /* 0x0000000f7b4d7812 */ /* 0x001fc600078ec0ff */
[----:B------:R-:W-:-:S04]  /*1d430*/  IMAD.WIDE.U32 R82, R83, 0xc, R80 ;  /* 0x0000000c53527825 */ /* 0x000fc800078e0050 */
[----:B------:R-:W-:Y:S01]  /*1d440*/  IMAD.WIDE.U32 R76, R77, 0xc, R80 ;  /* 0x0000000c4d4c7825 */ /* 0x000fe200078e0050 */
[----:B------:R-:W5:Y:S04]  /*1d450*/  LDG.E.CONSTANT R116, desc[UR6][R82.64+0x8] ;  /* 0x0000080652747981 */ /* 0x000f68000c1e9900 */
[----:B------:R-:W5:Y:S04]  /*1d460*/  LDG.E.CONSTANT R126, desc[UR8][R76.64+0x8] ;  /* 0x000008084c7e7981 */ /* 0x000f68000c1e9900 */
[----:B------:R-:W5:Y:S04]  /*1d470*/  LDG.E.CONSTANT R78, desc[UR6][R76.64+0x4] ;  /* 0x000004064c4e7981 */ /* 0x000f68000c1e9900 */
[----:B------:R-:W5:Y:S04]  /*1d480*/  LDG.E.CONSTANT R84, desc[UR4][R82.64+0x4] ;  /* 0x0000040452547981 */ /* 0x000f68000c1e9900 */
[----:B------:R0:W5:Y:S01]  /*1d490*/  LDG.E.CONSTANT R119, desc[UR4][R76.64] ;  /* 0x000000044c777981 */ /* 0x000162000c1e9900 */
[----:B------:R-:W-:-:S03]  /*1d4a0*/  FADD R125, R13, -1 ;  /* 0xbf8000000d7d7421 */ /* 0x000fc60000000000 */
[----:B------:R1:W5:Y:S01]  /*1d4b0*/  LDG.E.CONSTANT R85, desc[UR4][R82.64] ;  /* 0x0000000452557981 */ /* 0x000362000c1e9900 */
[----:B0-----:R-:W-:-:S04]  /*1d4c0*/  IADD3 R76, PT, PT, R86, 0x1, RZ ;  /* 0x00000001564c7810 */ /* 0x001fc80007ffe0ff */
[----:B------:R-:W-:Y:S01]  /*1d4d0*/  LOP3.LUT R76, R76, 0xff, RZ, 0xc0, !PT ;  /* 0x000000ff4c4c7812 */ /* 0x000fe200078ec0ff */
[----:B----4-:R-:W-:-:S04]  /*1d4e0*/  FMUL R79, R111, R122 ;  /* 0x0000007a6f4f7220 */ /* 0x010fc80000400000 */
[----:B--2---:R-:W-:Y:S01]  /*1d4f0*/  FFMA R79, R13, R120, R79 ;  /* 0x000000780d4f7223 */ /* 0x004fe2000000004f */
[----:B------:R-:W-:-:S04]  /*1d500*/  FADD R120, R66, -1 ;  /* 0xbf80000042787421 */ /* 0x000fc80000000000 */
[----:B---3--:R-:W-:Y:S01]  /*1d510*/  FFMA R118, R118, R120, R79 ;  /* 0x0000007876767223 */ /* 0x008fe2000000004f */
[----:B------:R-:W-:-:S06]  /*1d520*/  IMAD.IADD R79, R1, 0x1, R76 ;  /* 0x00000001014f7824 */ /* 0x000fcc00078e024c */
[----:B------:R-:W2:Y:S01]  /*1d530*/  LDL.U8 R79, [R79+0x648] ;  /* 0x000648004f4f7983 */ /* 0x000ea20000100000 */
[----:B-----5:R-:W-:Y:S01]  /*1d540*/  FMUL R124, R111, R124 ;  /* 0x0000007c6f7c7220 */ /* 0x020fe20000400000 */
[----:B------:R-:W-:Y:S02]  /*1d550*/  I2FP.F32.U32 R121, R121 ;  /* 0x0000007900797245 */ /* 0x000fe40000201000 */
[----:B------:R-:W-:Y:S01]  /*1d560*/  I2FP.F32.U32 R87, R87 ;  /* 0x0000005700577245 */ /* 0x000fe20000201000 */
[----:B------:R-:W-:-:S03]  /*1d570*/  FFMA R117, R125, R117, R124 ;  /* 0x000000757d757223 */ /* 0x000fc6000000007c */
[----:B------:R-:W0:Y:S01]  /*1d580*/  F2I.U32.TRUNC.NTZ R121, R121 ;  /* 0x0000007900797305 */ /* 0x000e22000020f000 */
[----:B------:R-:W-:Y:S01]  /*1d590*/  FFMA R115, R120, R115, R117 ;  /* 0x0000007378737223 */ /* 0x000fe20000000075 */
[----:B------:R-:W-:-:S06]  /*1d5a0*/  FADD R117, R111, -1 ;  /* 0xbf8000006f757421 */ /* 0x000fcc0000000000 */
[----:B------:R-:W1:Y:S01]  /*1d5b0*/  F2I.U32.TRUNC.NTZ R87, R87 ;  /* 0x0000005700577305 */ /* 0x000e62000020f000 */
[----:B------:R-:W-:Y:S01]  /*1d5c0*/  FMUL R116, R111, R116 ;  /* 0x000000746f747220 */ /* 0x000fe20000400000 */
[----:B------:R-:W-:-:S04]  /*1d5d0*/  FMUL R126, R117, R126 ;  /* 0x0000007e757e7220 */ /* 0x000fc80000400000 */
[C---:B------:R-:W-:Y:S01]  /*1d5e0*/  FFMA R77, R13.reuse, R78, R126 ;  /* 0x0000004e0d4d7223 */ /* 0x040fe2000000007e */
[----:B------:R-:W-:-:S03]  /*1d5f0*/  FFMA R123, R13, R84, R116 ;  /* 0x000000540d7b7223 */ /* 0x000fc60000000074 */
[----:B------:R-:W-:Y:S01]  /*1d600*/  FFMA R116, R120, R119, R77 ;  /* 0x0000007778747223 */ /* 0x000fe2000000004d */
[----:B0-----:R-:W-:Y:S02]  /*1d610*/  LOP3.LUT R77, R121, 0xf, RZ, 0xc0, !PT ;  /* 0x0000000f794d7812 */ /* 0x001fe400078ec0ff */
[----:B-1----:R-:W-:-:S03]  /*1d620*/  LOP3.LUT R83, R87, 0xf, RZ, 0xc0, !PT ;  /* 0x0000000f57537812 */ /* 0x002fc600078ec0ff */
[----:B------:R-:W-:-:S04]  /*1d630*/  IMAD.WIDE.U32 R76, R77, 0xc, R80 ;  /* 0x0000000c4d4c7825 */ /* 0x000fc800078e0050 */
[----:B------:R-:W-:Y:S01]  /*1d640*/  IMAD.WIDE.U32 R82, R83, 0xc, R80 ;  /* 0x0000000c53527825 */ /* 0x000fe200078e0050 */
[----:B------:R-:W3:Y:S04]  /*1d650*/  LDG.E.CONSTANT R84, desc[UR10][R76.64+0x8] ;  /* 0x0000080a4c547981 */ /* 0x000ee8000c1e9900 */
[----:B------:R-:W4:Y:S04]  /*1d660*/  LDG.E.CONSTANT R78, desc[UR6][R82.64+0x8] ;  /* 0x00000806524e7981 */ /* 0x000f28000c1e9900 */
[----:B------:R-:W5:Y:S04]  /*1d670*/  LDG.E.CONSTANT R119, desc[UR8][R76.64+0x4] ;  /* 0x000004084c777981 */ /* 0x000f68000c1e9900 */
[----:B------:R-:W5:Y:S01]  /*1d680*/  LDG.E.CONSTANT R121, desc[UR4][R82.64+0x4] ;  /* 0x0000040452797981 */ /* 0x000f62000c1e9900 */
[----:B--2---:R-:W-:-:S06]  /*1d690*/  I2FP.F32.U32 R79, R79 ;  /* 0x0000004f004f7245 */ /* 0x004fcc0000201000 */
[----:B------:R-:W0:Y:S02]  /*1d6a0*/  F2I.U32.TRUNC.NTZ R79, R79 ;  /* 0x0000004f004f7305 */ /* 0x000e24000020f000 */
[----:B0-----:R-:W-:-:S05]  /*1d6b0*/  LOP3.LUT R87, R79, 0xf, RZ, 0xc0, !PT ;  /* 0x0000000f4f577812 */ /* 0x001fca00078ec0ff */
[----:B------:R-:W-:-:S05]  /*1d6c0*/  IMAD.WIDE.U32 R86, R87, 0xc, R80 ;  /* 0x0000000c57567825 */ /* 0x000fca00078e0050 */
[----:B------:R-:W2:Y:S01]  /*1d6d0*/  LDG.E.CONSTANT R79, desc[UR4][R86.64] ;  /* 0x00000004564f7981 */ /* 0x000ea2000c1e9900 */
[----:B---3--:R-:W-:Y:S01]  /*1d6e0*/  FMUL R84, R117, R84 ;  /* 0x0000005475547220 */ /* 0x008fe20000400000 */
[----:B----4-:R-:W-:-:S03]  /*1d6f0*/  FMUL R78, R111, R78 ;  /* 0x0000004e6f4e7220 */ /* 0x010fc60000400000 */
[C---:B-----5:R-:W-:Y:S02]  /*1d700*/  FFMA R119, R125.reuse, R119, R84 ;  /* 0x000000777d777223 */ /* 0x060fe40000000054 */
[----:B------:R-:W3:Y:S01]  /*1d710*/  LDG.E.CONSTANT R84, desc[UR6][R86.64+0x8] ;  /* 0x0000080656547981 */ /* 0x000ee2000c1e9900 */
[----:B------:R-:W-:-:S03]  /*1d720*/  FFMA R121, R125, R121, R78 ;  /* 0x000000797d797223 */ /* 0x000fc6000000004e */
[----:B------:R-:W4:Y:S01]  /*1d730*/  LDG.E.CONSTANT R78, desc[UR4][R86.64+0x4] ;  /* 0x00000404564e7981 */ /* 0x000f22000c1e9900 */
[----:B------:R-:W-:Y:S01]  /*1d740*/  FFMA R122, R110, 0.0078125, R15 ;  /* 0x3c0000006e7a7823 */ /* 0x000fe2000000000f */
[----:B------:R-:W-:Y:S01]  /*1d750*/  FFMA R124, R66, R85, R123 ;  /* 0x00000055427c7223 */ /* 0x000fe2000000007b */
[----:B---3--:R-:W-:-:S04]  /*1d760*/  FMUL R111, R117, R84 ;  /* 0x00000054756f7220 */ /* 0x008fc80000400000 */
[----:B----4-:R-:W-:Y:S02]  /*1d770*/  FFMA R111, R125, R78, R111 ;  /* 0x0000004e7d6f7223 */ /* 0x010fe4000000006f */
[----:B------:R-:W0:Y:S02]  /*1d780*/  FRND.FLOOR R125, R122 ;  /* 0x0000007a007d7307 */ /* 0x000e240000205000 */
[----:B--2---:R-:W-:Y:S01]  /*1d790*/  FFMA R120, R120, R79, R111 ;  /* 0x0000004f78787223 */ /* 0x004fe2000000006f */
[----:B0-----:R-:W-:-:S05]  /*1d7a0*/  FADD R111, R122, -R125 ;  /* 0x8000007d7a6f7221 */ /* 0x001fca0000000000 */
[----:B------:R-:W0:Y:S02]  /*1d7b0*/  F2F.F64.F32 R78, R111 ;  /* 0x0000006f004e7310 */ /* 0x000e240000201800 */
[----:B0-----:R-:W-:-:S08]  /*1d7c0*/  DFMA R84, R78, R88, -15 ;  /* 0xc02e00004e54742b */ /* 0x001fd00000000058 */
[----:B------:R-:W-:Y:S01]  /*1d7d0*/  DFMA R78, R78, R84, 10 ;  /* 0x402400004e4e742b */ /* 0x000fe20000000054 */
[----:B------:R-:W-:-:S04]  /*1d7e0*/  FMUL R84, R111, R111 ;  /* 0x0000006f6f547220 */ /* 0x000fc80000400000 */
[----:B------:R-:W-:-:S06]  /*1d7f0*/  FMUL R85, R111, R84 ;  /* 0x000000546f557220 */ /* 0x000fcc0000400000 */
[----:B------:R-:W0:Y:S02]  /*1d800*/  F2F.F64.F32 R84, R85 ;  /* 0x0000005500547310 */ /* 0x000e240000201800 */
[----:B0-----:R-:W-:Y:S01]  /*1d810*/  DMUL R78, R84, R78 ;  /* 0x0000004e544e7228 */ /* 0x001fe20000000000 */
[----:B------:R-:W-:Y:S01]  /*1d820*/  IADD3 R84, PT, PT, R103, 0x1, RZ ;  /* 0x0000000167547810 */ /* 0x000fe20007ffe0ff */
[----:B------:R-:W2:Y:S03]  /*1d830*/  LDG.E.CONSTANT R85, desc[UR4][R82.64] ;  /* 0x0000000452557981 */ /* 0x000ea6000c1e9900 */
[----:B------:R-:W-:-:S04]  /*1d840*/  LOP3.LUT R84, R84, 0xff, RZ, 0xc0, !PT ;  /* 0x000000ff54547812 */ /* 0x000fc800078ec0ff */
[----:B------:R-:W-:-:S05]  /*1d850*/  IADD3 R126, PT, PT, R1, R84, RZ ;  /* 0x00000054017e7210 */ /* 0x000fca0007ffe0ff */
[----:B------:R-:W3:Y:S01]  /*1d860*/  LDL.U8 R87, [R126+0x754] ;  /* 0x000754007e577983 */ /* 0x000ee20000100000 */
[----:B------:R-:W-:-:S05]  /*1d870*/  VIADD R84, R91, 0x1 ;  /* 0x000000015b547836 */ /* 0x000fca0000000000 */
[----:B------:R-:W-:-:S04]  /*1d880*/  LOP3.LUT R84, R84, 0xff, RZ, 0xc0, !PT ;  /* 0x000000ff54547812 */ /* 0x000fc800078ec0ff */
[----:B------:R-:W-:-:S06]  /*1d890*/  IADD3 R86, PT, PT, R1, R84, RZ ;  /* 0x0000005401567210 */ /* 0x000fcc0007ffe0ff */
[----:B------:R-:W4:Y:S01]  /*1d8a0*/  LDL.U8 R86, [R86+0x648] ;  /* 0x0006480056567983 */ /* 0x000f220000100000 */
[----:B---3--:R-:W-:-:S04]  /*1d8b0*/  I2FP.F32.U32 R87, R87 ;  /* 0x0000005700577245 */ /* 0x008fc80000201000 */
[----:B------:R-:W0:Y:S02]  /*1d8c0*/  F2I.TRUNC.NTZ R84, R87 ;  /* 0x0000005700547305 */ /* 0x000e24000020f100 */
[----:B0-----:R-:W-:-:S04]  /*1d8d0*/  IADD3 R123, PT, PT, R49, R84, RZ ;  /* 0x00000054317b7210 */ /* 0x001fc80007ffe0ff */
[----:B------:R-:W-:-:S05]  /*1d8e0*/  LOP3.LUT R84, R123, 0xff, RZ, 0xc0, !PT ;  /* 0x000000ff7b547812 */ /* 0x000fca00078ec0ff */
[----:B------:R-:W-:Y:S01]  /*1d8f0*/  IMAD.IADD R125, R1, 0x1, R84 ;  /* 0x00000001017d7824 */ /* 0x000fe200078e0254 */
[----:B------:R-:W-:-:S04]  /*1d900*/  LOP3.LUT R84, R103, 0xff, RZ, 0xc0, !PT ;  /* 0x000000ff67547812 */ /* 0x000fc800078ec0ff */
[----:B------:R-:W-:Y:S01]  /*1d910*/  IADD3 R91, PT, PT, R1, R84, RZ ;  /* 0x00000054015b7210 */ /* 0x000fe20007ffe0ff */
[----:B------:R-:W3:Y:S05]  /*1d920*/  LDL.U8 R125, [R125+0x754] ;  /* 0x000754007d7d7983 */ /* 0x000eea0000100000 */
[----:B------:R-:W5:Y:S01]  /*1d930*/  LDL.U8 R91, [R91+0x754] ;  /* 0x000754005b5b7983 */ /* 0x000f620000100000 */
[----:B------:R-:W-:-:S04]  /*1d940*/  IADD3 R84, PT, PT, R123, 0x1, RZ ;  /* 0x000000017b547810 */ /* 0x000fc80007ffe0ff */
[----:B------:R-:W-:-:S05]  /*1d950*/  LOP3.LUT R84, R84, 0xff, RZ, 0xc0, !PT ;  /* 0x000000ff54547812 */ /* 0x000fca00078ec0ff */
[----:B------:R-:W-:-:S05]  /*1d960*/  IMAD.IADD R84, R1, 0x1, R84 ;  /* 0x0000000101547824 */ /* 0x000fca00078e0254 */
[----:B------:R-:W5:Y:S01]  /*1d970*/  LDL.U8 R127, [R84+0x754] ;  /* 0x00075400547f7983 */ /* 0x000f620000100000 */
[----:B------:R-:W-:Y:S01]  /*1d980*/  FADD R114, -R113, R114 ;  /* 0x0000007271727221 */ /* 0x000fe20000000100 */
[----:B----4-:R-:W-:-:S03]  /*1d990*/  I2FP.F32.U32 R87, R86 ;  /* 0x0000005600577245 */ /* 0x010fc60000201000 */
[----:B------:R-:W-:Y:S02]  /*1d9a0*/  FFMA R113, R36, R114, R113 ;  /* 0x0000007224717223 */ /* 0x000fe40000000071 */
[----:B------:R-:W-:Y:S01]  /*1d9b0*/  F2I.FLOOR.NTZ R114, R122 ;  /* 0x0000007a00727305 */ /* 0x000fe20000207100 */
[----:B------:R-:W-:-:S07]  /*1d9c0*/  FADD R86, -R124, R118 ;  /* 0x000000767c567221 */ /* 0x000fce0000000100 */
[----:B------:R-:W0:Y:S01]  /*1d9d0*/  F2I.U32.TRUNC.NTZ R87, R87 ;  /* 0x0000005700577305 */ /* 0x000e22000020f000 */
[----:B--2---:R-:W-:Y:S01]  /*1d9e0*/  FFMA R118, R66, R85, R121 ;  /* 0x0000005542767223 */ /* 0x004fe20000000079 */
[----:B------:R-:W-:Y:S01]  /*1d9f0*/  FFMA R86, R67, R86, R124 ;  /* 0x0000005643567223 */ /* 0x000fe2000000007c */
[----:B0-----:R-:W-:Y:S02]  /*1da00*/  LOP3.LUT R83, R87, 0xf, RZ, 0xc0, !PT ;  /* 0x0000000f57537812 */ /* 0x001fe400078ec0ff */
[----:B------:R-:W2:Y:S03]  /*1da10*/  LDG.E.CONSTANT R87, desc[UR8][R76.64] ;  /* 0x000000084c577981 */ /* 0x000ea6000c1e9900 */
[----:B------:R-:W-:-:S05]  /*1da20*/  IMAD.WIDE.U32 R82, R83, 0xc, R80 ;  /* 0x0000000c53527825 */ /* 0x000fca00078e0050 */
[----:B------:R-:W4:Y:S04]  /*1da30*/  LDG.E.CONSTANT R126, desc[UR4][R82.64+0x8] ;  /* 0x00000804527e7981 */ /* 0x000f28000c1e9900 */
[----:B------:R-:W4:Y:S04]  /*1da40*/  LDG.E.CONSTANT R85, desc[UR4][R82.64] ;  /* 0x0000000452557981 */ /* 0x000f28000c1e9900 */
[----:B------:R0:W4:Y:S01]  /*1da50*/  LDG.E.CONSTANT R124, desc[UR6][R82.64+0x4] ;  /* 0x00000406527c7981 */ /* 0x000122000c1e9900 */
[----:B---3--:R-:W-:Y:S02]  /*1da60*/  I2FP.F32.U32 R125, R125 ;  /* 0x0000007d007d7245 */ /* 0x008fe40000201000 */
[----:B-----5:R-:W-:-:S04]  /*1da70*/  I2FP.F32.U32 R123, R91 ;  /* 0x0000005b007b7245 */ /* 0x020fc80000201000 */
[----:B------:R-:W1:Y:S08]  /*1da80*/  F2I.TRUNC.NTZ R125, R125 ;  /* 0x0000007d007d7305 */ /* 0x000e70000020f100 */
[----:B------:R-:W3:Y:S01]  /*1da90*/  F2I.TRUNC.NTZ R128, R123 ;  /* 0x0000007b00807305 */ /* 0x000ee2000020f100 */
[----:B-1----:R-:W-:Y:S02]  /*1daa0*/  IADD3 R121, PT, PT, R114, R125, RZ ;  /* 0x0000007d72797210 */ /* 0x002fe40007ffe0ff */
[----:B------:R-:W-:-:S02]  /*1dab0*/  I2FP.F32.U32 R127, R127 ;  /* 0x0000007f007f7245 */ /* 0x000fc40000201000 */
[----:B------:R-:W-:Y:S01]  /*1dac0*/  LOP3.LUT R84, R121, 0xff, RZ, 0xc0, !PT ;  /* 0x000000ff79547812 */ /* 0x000fe200078ec0ff */
[----:B---3--:R-:W-:-:S03]  /*1dad0*/  IMAD.IADD R91, R49, 0x1, R128 ;  /* 0x00000001315b7824 */ /* 0x008fc600078e0280 */
[----:B------:R-:W-:Y:S01]  /*1dae0*/  IADD3 R122, PT, PT, R1, R84, RZ ;  /* 0x00000054017a7210 */ /* 0x000fe20007ffe0ff */
[----:B------:R-:W1:Y:S01]  /*1daf0*/  F2I.TRUNC.NTZ R127, R127 ;  /* 0x0000007f007f7305 */ /* 0x000e62000020f100 */
[----:B------:R-:W-:-:S04]  /*1db00*/  IADD3 R84, PT, PT, R91, 0x1, RZ ;  /* 0x000000015b547810 */ /* 0x000fc80007ffe0ff */
[----:B------:R-:W3:Y:S01]  /*1db10*/  LDL.U8 R122, [R122+0x754] ;  /* 0x000754007a7a7983 */ /* 0x000ee20000100000 */
[----:B------:R-:W-:-:S04]  /*1db20*/  LOP3.LUT R84, R84, 0xff, RZ, 0xc0, !PT ;  /* 0x000000ff54547812 */ /* 0x000fc800078ec0ff */
[----:B0-----:R-:W-:-:S06]  /*1db30*/  IADD3 R82, PT, PT, R1, R84, RZ ;  /* 0x0000005401527210 */ /* 0x001fcc0007ffe0ff */
[----:B------:R-:W5:Y:S01]  /*1db40*/  LDL.U8 R82, [R82+0x754] ;  /* 0x0007540052527983 */ /* 0x000f620000100000 */
[----:B-1----:R-:W-:-:S05]  /*1db50*/  IMAD.IADD R83, R114, 0x1, R127 ;  /* 0x0000000172537824 */ /* 0x002fca00078e027f */
[----:B------:R-:W-:-:S04]  /*1db60*/  LOP3.LUT R76, R83, 0xff, RZ, 0xc0, !PT ;  /* 0x000000ff534c7812 */ /* 0x000fc800078ec0ff */
[----:B------:R-:W-:-:S06]  /*1db70*/  IADD3 R123, PT, PT, R1, R76, RZ ;  /* 0x0000004c017b7210 */ /* 0x000fcc0007ffe0ff */
[----:B------:R-:W5:Y:S01]  /*1db80*/  LDL.U8 R123, [R123+0x754] ;  /* 0x000754007b7b7983 */ /* 0x000f620000100000 */
[----:B--2---:R-:W-:Y:S01]  /*1db90*/  FFMA R76, R66, R87, R119 ;  /* 0x00000057424c7223 */ /* 0x004fe20000000077 */
[----:B----4-:R-:W-:-:S04]  /*1dba0*/  FMUL R126, R117, R126 ;  /* 0x0000007e757e7220 */ /* 0x010fc80000400000 */
[----:B------:R-:W-:-:S04]  /*1dbb0*/  FFMA R77, R13, R124, R126 ;  /* 0x0000007c0d4d7223 */ /* 0x000fc8000000007e */
[----:B------:R-:W-:-:S04]  /*1dbc0*/  FFMA R77, R66, R85, R77 ;  /* 0x00000055424d7223 */ /* 0x000fc8000000004d */
[----:B------:R-:W-:Y:S01]  /*1dbd0*/  FADD R116, -R77, R116 ;  /* 0x000000744d747221 */ /* 0x000fe20000000100 */
[----:B------:R-:W-:-:S03]  /*1dbe0*/  FADD R120, -R76, R120 ;  /* 0x000000784c787221 */ /* 0x000fc60000000100 */
[C---:B------:R-:W-:Y:S01]  /*1dbf0*/  FFMA R116, R67.reuse, R116, R77 ;  /* 0x0000007443747223 */ /* 0x040fe2000000004d */
[----:B------:R-:W-:Y:S01]  /*1dc00*/  FFMA R85, R67, R120, R76 ;  /* 0x0000007843557223 */ /* 0x000fe2000000004c */
[----:B------:R-:W-:-:S04]  /*1dc10*/  FADD R115, -R118, R115 ;  /* 0x0000007376737221 */ /* 0x000fc80000000100 */
[----:B------:R-:W-:Y:S01]  /*1dc20*/  FFMA R115, R67, R115, R118 ;  /* 0x0000007343737223 */ /* 0x000fe20000000076 */
[----:B---3--:R-:W-:Y:S02]  /*1dc30*/  I2FP.F32.U32 R122, R122 ;  /* 0x0000007a007a7245 */ /* 0x008fe40000201000 */
[----:B-----5:R-:W-:-:S04]  /*1dc40*/  I2FP.F32.U32 R84, R82 ;  /* 0x0000005200547245 */ /* 0x020fc80000201000 */
[----:B------:R-:W0:Y:S01]  /*1dc50*/  F2I.TRUNC.NTZ R87, R84 ;  /* 0x0000005400577305 */ /* 0x000e22000020f100 */
[----:B------:R-:W-:-:S07]  /*1dc60*/  IADD3 R82, PT, PT, R121, 0x1, RZ ;  /* 0x0000000179527810 */ /* 0x000fce0007ffe0ff */
[----:B------:R-:W1:Y:S01]  /*1dc70*/  F2I.U32.TRUNC.NTZ R122, R122 ;  /* 0x0000007a007a7305 */ /* 0x000e62000020f000 */
[----:B------:R-:W-:Y:S02]  /*1dc80*/  LOP3.LUT R82, R82, 0xff, RZ, 0xc0, !PT ;  /* 0x000000ff52527812 */ /* 0x000fe400078ec0ff */
[----:B------:R-:W-:Y:S01]  /*1dc90*/  I2FP.F32.U32 R123, R123 ;  /* 0x0000007b007b7245 */ /* 0x000fe20000201000 */
[----:B0-----:R-:W-:Y:S01]  /*1dca0*/  IMAD.IADD R87, R114, 0x1, R87 ;  /* 0x0000000172577824 */ /* 0x001fe200078e0257 */
[----:B------:R-:W-:-:S04]  /*1dcb0*/  IADD3 R121, PT, PT, R1, R82, RZ ;  /* 0x0000005201797210 */ /* 0x000fc80007ffe0ff */
[----:B------:R-:W0:Y:S01]  /*1dcc0*/  F2I.U32.TRUNC.NTZ R123, R123 ;  /* 0x0000007b007b7305 */ /* 0x000e22000020f000 */
[----:B------:R-:W-:Y:S01]  /*1dcd0*/  LOP3.LUT R82, R87, 0xff, RZ, 0xc0, !PT ;  /* 0x000000ff57527812 */ /* 0x000fe200078ec0ff */
[----:B------:R-:W2:Y:S01]  /*1dce0*/  LDL.U8 R121, [R121+0x754] ;  /* 0x0007540079797983 */ /* 0x000ea20000100000 */
[----:B-1----:R-:W-:-:S03]  /*1dcf0*/  LOP3.LUT R77, R122, 0xf, RZ, 0xc0, !PT ;  /* 0x0000000f7a4d7812 */ /* 0x002fc600078ec0ff */
[----:B------:R-:W-:Y:S01]  /*1dd00*/  IMAD.IADD R82, R1, 0x1, R82 ;  /* 0x0000000101527824 */ /* 0x000fe200078e0252 */
[----:B------:R-:W-:Y:S01]  /*1dd10*/  IADD3 R87, PT, PT, R87, 0x1, RZ ;  /* 0x0000000157577810 */ /* 0x000fe20007ffe0ff */
[----:B------:R-:W-:-:S03]  /*1dd20*/  IMAD.WIDE.U32 R76, R77, 0xc, R80 ;  /* 0x0000000c4d4c7825 */ /* 0x000fc600078e0050 */
[----:B------:R-:W3:Y:S04]  /*1dd30*/  LDL.U8 R84, [R82+0x754] ;  /* 0x0007540052547983 */ /* 0x000ee80000100000 */
[----:B------:R-:W4:Y:S04]  /*1dd40*/  LDG.E.CONSTANT R117, desc[UR4][R76.64] ;  /* 0x000000044c757981 */ /* 0x000f28000c1e9900 */
[----:B------:R-:W5:Y:S04]  /*1dd50*/  LDG.E.CONSTANT R119, desc[UR6][R76.64+0x4] ;  /* 0x000004064c777981 */ /* 0x000f68000c1e9900 */
[----:B------:R1:W4:Y:S02]  /*1dd60*/  LDG.E.CONSTANT R118, desc[UR8][R76.64+0x8] ;  /* 0x000008084c767981 */ /* 0x000324000c1e9900 */
[----:B-1----:R-:W-:-:S02]  /*1dd70*/  LOP3.LUT R76, R87, 0xff, RZ, 0xc0, !PT ;  /* 0x000000ff574c7812 */ /* 0x002fc400078ec0ff */
[----:B0-----:R-:W-:Y:S02]  /*1dd80*/  LOP3.LUT R77, R123, 0xf, RZ, 0xc0, !PT ;  /* 0x0000000f7b4d7812 */ /* 0x001fe400078ec0ff */
[----:B------:R-:W-:-:S03]  /*1dd90*/  IADD3 R123, PT, PT, R1, R76, RZ ;  /* 0x0000004c017b7210 */ /* 0x000fc60007ffe0ff */
[----:B------:R-:W-:-:S03]  /*1dda0*/  IMAD.WIDE.U32 R76, R77, 0xc, R80 ;  /* 0x0000000c4d4c7825 */ /* 0x000fc600078e0050 */
[----:B------:R-:W5:Y:S04]  /*1ddb0*/  LDL.U8 R123, [R123+0x754] ;  /* 0x000754007b7b7983 */ /* 0x000f680000100000 */
[----:B------:R-:W5:Y:S04]  /*1ddc0*/  LDG.E.CONSTANT R122, desc[UR8][R76.64+0x8] ;  /* 0x000008084c7a7981 */ /* 0x000f68000c1e9900 */
[----:B------:R-:W5:Y:S04]  /*1ddd0*/  LDG.E.CONSTANT R87, desc[UR6][R76.64+0x4] ;  /* 0x000004064c577981 */ /* 0x000f68000c1e9900 */
[----:B------:R0:W5:Y:S01]  /*1dde0*/  LDG.E.CONSTANT R120, desc[UR4][R76.64] ;  /* 0x000000044c787981 */ /* 0x000162000c1e9900 */
[----:B------:R-:W-:Y:S01]  /*1ddf0*/  FADD R115, -R86, R115 ;  /* 0x0000007356737221 */ /* 0x000fe20000000100 */
[----:B------:R-:W-:-:S03]  /*1de00*/  FADD R85, -R116, R85 ;  /* 0x0000005574557221 */ /* 0x000fc60000000100 */
[----:B------:R-:W-:Y:S01]  /*1de10*/  FFMA R115, R37, R115, R86 ;  /* 0x0000007325737223 */ /* 0x000fe20000000056 */
[----:B0-----:R-:W-:Y:S01]  /*1de20*/  IADD3 R76, PT, PT, R83, 0x1, RZ ;  /* 0x00000001534c7810 */ /* 0x001fe20007ffe0ff */
[----:B------:R-:W-:-:S03]  /*1de30*/  FFMA R82, R37, R85, R116 ;  /* 0x0000005525527223 */ /* 0x000fc60000000074 */
[----:B------:R-:W-:Y:S01]  /*1de40*/  LOP3.LUT R76, R76, 0xff, RZ, 0xc0, !PT ;  /* 0x000000ff4c4c7812 */ /* 0x000fe200078ec0ff */
[----:B------:R-:W-:Y:S01]  /*1de50*/  FADD R113, -R112, R113 ;  /* 0x0000007170717221 */ /* 0x000fe20000000100 */
[----:B------:R-:W-:-:S03]  /*1de60*/  FADD R82, -R115, R82 ;  /* 0x0000005273527221 */ /* 0x000fc60000000100 */
[----:B------:R-:W-:Y:S02]  /*1de70*/  IMAD.IADD R76, R1, 0x1, R76 ;  /* 0x00000001014c7824 */ /* 0x000fe400078e024c */
[----:B------:R-:W-:Y:S01]  /*1de80*/  FFMA R116, R95, R113, R112 ;  /* 0x000000715f747223 */ /* 0x000fe20000000070 */
[----:B------:R-:W-:Y:S02]  /*1de90*/  FFMA R112, R90, R82, R115 ;  /* 0x000000525a707223 */ /* 0x000fe40000000073 */
[----:B------:R0:W5:Y:S01]  /*1dea0*/  LDL.U8 R90, [R76+0x754] ;  /* 0x000754004c5a7983 */ /* 0x0001620000100000 */
[----:B------:R-:W-:Y:S01]  /*1deb0*/  FADD R125, R14, -1 ;  /* 0xbf8000000e7d7421 */ /* 0x000fe20000000000 */
[----:B------:R-:W-:Y:S01]  /*1dec0*/  FADD R95, R68, -1 ;  /* 0xbf800000445f7421 */ /* 0x000fe20000000000 */
[----:B--2---:R-:W-:-:S06]  /*1ded0*/  I2FP.F32.U32 R121, R121 ;  /* 0x0000007900797245 */ /* 0x004fcc0000201000 */
[----:B------:R-:W1:Y:S01]  /*1dee0*/  F2I.U32.TRUNC.NTZ R121, R121 ;  /* 0x0000007900797305 */ /* 0x000e62000020f000 */
[----:B---3--:R-:W-:-:S07]  /*1def0*/  I2FP.F32.U32 R84, R84 ;  /* 0x0000005400547245 */ /* 0x008fce0000201000 */
[----:B------:R2:W3:Y:S01]  /*1df00*/  F2I.U32.TRUNC.NTZ R83, R84 ;  /* 0x0000005400537305 */ /* 0x0004e2000020f000 */
[----:B----4-:R-:W-:Y:S01]  /*1df10*/  FMUL R77, R111, R118 ;  /* 0x000000766f4d7220 */ /* 0x010fe20000400000 */
[----:B-1----:R-:W-:-:S03]  /*1df20*/  LOP3.LUT R85, R121, 0xf, RZ, 0xc0, !PT ;  /* 0x0000000f79557812 */ /* 0x002fc600078ec0ff */
[----:B-----5:R-:W-:Y:S02]  /*1df30*/  FFMA R82, R14, R119, R77 ;  /* 0x000000770e527223 */ /* 0x020fe4000000004d */
[----:B--2---:R-:W-:Y:S01]  /*1df40*/  IMAD.WIDE.U32 R84, R85, 0xc, R80 ;  /* 0x0000000c55547825 */ /* 0x004fe200078e0050 */
[----:B---3--:R-:W-:-:S05]  /*1df50*/  LOP3.LUT R77, R83, 0xf, RZ, 0xc0, !PT ;  /* 0x0000000f534d7812 */ /* 0x008fca00078ec0ff */
[----:B0-----:R-:W-:-:S05]  /*1df60*/  IMAD.WIDE.U32 R76, R77, 0xc, R80 ;  /* 0x0000000c4d4c7825 */ /* 0x001fca00078e0050 */
[----:B------:R-:W2:Y:S04]  /*1df70*/  LDG.E.CONSTANT R86, desc[UR6][R76.64+0x8] ;  /* 0x000008064c567981 */ /* 0x000ea8000c1e9900 */
[----:B------:R-:W3:Y:S01]  /*1df80*/  LDG.E.CONSTANT R119, desc[UR4][R76.64+0x4] ;  /* 0x000004044c777981 */ /* 0x000ee2000c1e9900 */
[----:B------:R-:W-:-:S04]  /*1df90*/  FMUL R122, R111, R122 ;  /* 0x0000007a6f7a7220 */ /* 0x000fc80000400000 */
[----:B------:R-:W-:Y:S02]  /*1dfa0*/  FFMA R118, R125, R87, R122 ;  /* 0x000000577d767223 */ /* 0x000fe4000000007a */
[----:B------:R-:W4:Y:S02]  /*1dfb0*/  LDG.E.CONSTANT R87, desc[UR8][R84.64+0x4] ;  /* 0x0000040854577981 */ /* 0x000f24000c1e9900 */
[----:B------:R-:W-:Y:S02]  /*1dfc0*/  FFMA R118, R95, R120, R118 ;  /* 0x000000785f767223 */ /* 0x000fe40000000076 */
[----:B------:R-:W5:Y:S01]  /*1dfd0*/  LDG.E.CONSTANT R120, desc[UR10][R84.64+0x8] ;  /* 0x0000080a54787981 */ /* 0x000f62000c1e9900 */
[----:B------:R-:W-:-:S06]  /*1dfe0*/  I2FP.F32.U32 R123, R123 ;  /* 0x0000007b007b7245 */ /* 0x000fcc0000201000 */
[----:B------:R-:W0:Y:S01]  /*1dff0*/  F2I.U32.TRUNC.NTZ R123, R123 ;  /* 0x0000007b007b7305 */ /* 0x000e22000020f000 */
[----:B------:R-:W-:Y:S01]  /*1e000*/  FFMA R117, R117, R95, R82 ;  /* 0x0000005f75757223 */ /* 0x000fe20000000052 */
[----:B0-----:R-:W-:-:S05]  /*1e010*/  LOP3.LUT R83, R123, 0xf, RZ, 0xc0, !PT ;  /* 0x0000000f7b537812 */ /* 0x001fca00078ec0ff */
[----:B------:R-:W-:-:S05]  /*1e020*/  IMAD.WIDE.U32 R82, R83, 0xc, R80 ;  /* 0x0000000c53527825 */ /* 0x000fca00078e0050 */
[----:B------:R-:W4:Y:S04]  /*1e030*/  LDG.E.CONSTANT R124, desc[UR12][R82.64+0x8] ;  /* 0x0000080c527c7981 */ /* 0x000f28000c1e9900 */
[----:B------:R-:W4:Y:S01]  /*1e040*/  LDG.E.CONSTANT R121, desc[UR10][R82.64+0x4] ;  /* 0x0000040a52797981 */ /* 0x000f22000c1e9900 */
[----:B------:R-:W-:Y:S01]  /*1e050*/  I2FP.F32.U32 R123, R90 ;  /* 0x0000005a007b7245 */ /* 0x000fe20000201000 */
[C---:B------:R-:W-:Y:S02]  /*1e060*/  FADD R115, R111.reuse, -1 ;  /* 0xbf8000006f737421 */ /* 0x040fe40000000000 */
[----:B------:R0:W4:Y:S03]  /*1e070*/  LDG.E.CONSTANT R90, desc[UR4][R84.64] ;  /* 0x00000004545a7981 */ /* 0x000126000c1e9900 */
[----:B------:R-:W1:Y:S01]  /*1e080*/  F2I.U32.TRUNC.NTZ R123, R123 ;  /* 0x0000007b007b7305 */ /* 0x000e62000020f000 */
[----:B--2---:R-:W-:-:S04]  /*1e090*/  FMUL R86, R111, R86 ;  /* 0x000000566f567220 */ /* 0x004fc80000400000 */
[----:B---3--:R-:W-:Y:S01]  /*1e0a0*/  FFMA R119, R125, R119, R86 ;  /* 0x000000777d777223 */ /* 0x008fe20000000056 */
[----:B-----5:R-:W-:-:S04]  /*1e0b0*/  FMUL R113, R115, R120 ;  /* 0x0000007873717220 */ /* 0x020fc80000400000 */
[----:B----4-:R-:W-:Y:S01]  /*1e0c0*/  FFMA R122, R14, R87, R113 ;  /* 0x000000570e7a7223 */ /* 0x010fe20000000071 */
[----:B-1----:R-:W-:-:S05]  /*1e0d0*/  LOP3.LUT R87, R123, 0xf, RZ, 0xc0, !PT ;  /* 0x0000000f7b577812 */ /* 0x002fca00078ec0ff */
[----:B------:R-:W-:-:S05]  /*1e0e0*/  IMAD.WIDE.U32 R86, R87, 0xc, R80 ;  /* 0x0000000c57567825 */ /* 0x000fca00078e0050 */
[----:B------:R-:W2:Y:S04]  /*1e0f0*/  LDG.E.CONSTANT R120, desc[UR6][R86.64+0x8] ;  /* 0x0000080656787981 */ /* 0x000ea8000c1e9900 */
[----:B------:R-:W3:Y:S01]  /*1e100*/  LDG.E.CONSTANT R85, desc[UR4][R86.64+0x4] ;  /* 0x0000040456557981 */ /* 0x000ee2000c1e9900 */
[----:B------:R-:W-:-:S04]  /*1e110*/  FMUL R124, R115, R124 ;  /* 0x0000007c737c7220 */ /* 0x000fc80000400000 */
[----:B------:R-:W-:Y:S02]  /*1e120*/  FFMA R113, R125, R121, R124 ;  /* 0x000000797d717223 */ /* 0x000fe4000000007c */
[----:B------:R1:W4:Y:S01]  /*1e130*/  LDG.E.CONSTANT R124, desc[UR4][R86.64] ;  /* 0x00000004567c7981 */ /* 0x000322000c1e9900 */
[----:B0-----:R-:W-:-:S04]  /*1e140*/  LOP3.LUT R84, R91, 0xff, RZ, 0xc0, !PT ;  /* 0x000000ff5b547812 */ /* 0x001fc800078ec0ff */
[----:B------:R-:W-:Y:S01]  /*1e150*/  IADD3 R121, PT, PT, R1, R84, RZ ;  /* 0x0000005401797210 */ /* 0x000fe20007ffe0ff */
[----:B------:R-:W-:-:S05]  /*1e160*/  FFMA R90, R95, R90, R122 ;  /* 0x0000005a5f5a7223 */ /* 0x000fca000000007a */
[----:B------:R-:W5:Y:S01]  /*1e170*/  LDL.U8 R121, [R121+0x754] ;  /* 0x0007540079797983 */ /* 0x000f620000100000 */
[----:B--2---:R-:W-:-:S04]  /*1e180*/  FMUL R120, R115, R120 ;  /* 0x0000007873787220 */ /* 0x004fc80000400000 */
[----:B---3--:R-:W-:Y:S01]  /*1e190*/  FFMA R123, R125, R85, R120 ;  /* 0x000000557d7b7223 */ /* 0x008fe20000000078 */
[----:B------:R-:W-:-:S04]  /*1e1a0*/  FFMA R120, R110, 0.00390625, R21 ;  /* 0x3b8000006e787823 */ /* 0x000fc80000000015 */
[----:B------:R-:W0:Y:S02]  /*1e1b0*/  FRND.FLOOR R91, R120 ;  /* 0x00000078005b7307 */ /* 0x000e240000205000 */
[----:B0-----:R-:W-:-:S06]  /*1e1c0*/  FADD R91, R120, -R91 ;  /* 0x8000005b785b7221 */ /* 0x001fcc0000000000 */
[----:B------:R-:W1:Y:S02]  /*1e1d0*/  F2F.F64.F32 R84, R91 ;  /* 0x0000005b00547310 */ /* 0x000e640000201800 */
[----:B-1----:R-:W-:-:S08]  /*1e1e0*/  DFMA R86, R84, R88, -15 ;  /* 0xc02e00005456742b */ /* 0x002fd00000000058 */
[----:B------:R-:W-:Y:S01]  /*1e1f0*/  DFMA R86, R84, R86, 10 ;  /* 0x402400005456742b */ /* 0x000fe20000000056 */
[----:B------:R-:W-:-:S04]  /*1e200*/  FMUL R84, R91, R91 ;  /* 0x0000005b5b547220 */ /* 0x000fc80000400000 */
[----:B------:R-:W-:-:S04]  /*1e210*/  FMUL R122, R91, R84 ;  /* 0x000000545b7a7220 */ /* 0x000fc80000400000 */
[----:B------:R-:W0:Y:S01]  /*1e220*/  F2F.F64.F32 R84, R122 ;  /* 0x0000007a00547310 */ /* 0x000e220000201800 */
[----:B----4-:R-:W-:Y:S01]  /*1e230*/  FFMA R95, R95, R124, R123 ;  /* 0x0000007c5f5f7223 */ /* 0x010fe2000000007b */
[----:B0-----:R-:W-:Y:S01]  /*1e240*/  DMUL R84, R84, R86 ;  /* 0x0000005654547228 */ /* 0x001fe20000000000 */
[----:B------:R-:W-:-:S04]  /*1e250*/  IADD3 R86, PT, PT, R104, 0x1, RZ ;  /* 0x0000000168567810 */ /* 0x000fc80007ffe0ff */
[----:B------:R-:W-:-:S05]  /*1e260*/  LOP3.LUT R86, R86, 0xff, RZ, 0xc0, !PT ;  /* 0x000000ff56567812 */ /* 0x000fca00078ec0ff */
[----:B------:R-:W-:-:S05]  /*1e270*/  IMAD.IADD R124, R1, 0x1, R86 ;  /* 0x00000001017c7824 */ /* 0x000fca00078e0256 */
[----:B------:R-:W2:Y:S01]  /*1e280*/  LDL.U8 R123, [R124+0x860] ;  /* 0x000860007c7b7983 */ /* 0x000ea20000100000 */
[----:B-----5:R-:W-:-:S06]  /*1e290*/  I2FP.F32.U32 R121, R121 ;  /* 0x0000007900797245 */ /* 0x020fcc0000201000 */
[----:B------:R-:W0:Y:S02]  /*1e2a0*/  F2I.TRUNC.NTZ R121, R121 ;  /* 0x0000007900797305 */ /* 0x000e24000020f100 */
[----:B0-----:R-:W-:-:S04]  /*1e2b0*/  IADD3 R114, PT, PT, R114, R121, RZ ;  /* 0x0000007972727210 */ /* 0x001fc80007ffe0ff */
[----:B------:R-:W-:-:S04]  /*1e2c0*/  LOP3.LUT R86, R114, 0xff, RZ, 0xc0, !PT ;  /* 0x000000ff72567812 */ /* 0x000fc800078ec0ff */
[----:B------:R-:W-:Y:S02]  /*1e2d0*/  IADD3 R126, PT, PT, R1, R86, RZ ;  /* 0x00000056017e7210 */ /* 0x000fe40007ffe0ff */
[----:B------:R-:W-:-:S03]  /*1e2e0*/  LOP3.LUT R86, R104, 0xff, RZ, 0xc0, !PT ;  /* 0x000000ff68567812 */ /* 0x000fc600078ec0ff */
[----:B------:R-:W3:Y:S02]  /*1e2f0*/  LDL.U8 R122, [R126+0x754] ;  /* 0x000754007e7a7983 */ /* 0x000ee40000100000 */
[----:B------:R-:W-:Y:S01]  /*1e300*/  IMAD.IADD R125, R1, 0x1, R86 ;  /* 0x00000001017d7824 */ /* 0x000fe200078e0256 */
[----:B------:R0:W-:Y:S01]  /*1e310*/  F2F.F32.F64 R87, R78 ;  /* 0x0000004e00577310 */ /* 0x0001e20000301000 */
[----:B--2---:R-:W-:-:S03]  /*1e320*/  I2FP.F32.U32 R86, R123 ;  /* 0x0000007b00567245 */ /* 0x004fc60000201000 */
[----:B------:R-:W2:Y:S04]  /*1e330*/  LDL.U8 R123, [R125+0x860] ;  /* 0x000860007d7b7983 */ /* 0x000ea80000100000 */
[----:B------:R-:W1:Y:S02]  /*1e340*/  F2I.TRUNC.NTZ R121, R86 ;  /* 0x0000005600797305 */ /* 0x000e64000020f100 */
[----:B-1----:R-:W-:-:S04]  /*1e350*/  IADD3 R121, PT, PT, R50, R121, RZ ;  /* 0x0000007932797210 */ /* 0x002fc80007ffe0ff */
[----:B0-----:R-:W-:-:S04]  /*1e360*/  LOP3.LUT R78, R121, 0xff, RZ, 0xc0, !PT ;  /* 0x000000ff794e7812 */ /* 0x001fc800078ec0ff */
[----:B------:R-:W-:-:S06]  /*1e370*/  IADD3 R124, PT, PT, R1, R78, RZ ;  /* 0x0000004e017c7210 */ /* 0x000fcc0007ffe0ff */
[----:B------:R-:W4:Y:S01]  /*1e380*/  LDL.U8 R124, [R124+0x860] ;  /* 0x000860007c7c7983 */ /* 0x000f220000100000 */
[----:B------:R-:W-:Y:S01]  /*1e390*/  VIADD R121, R121, 0x1 ;  /* 0x0000000179797836 */ /* 0x000fe20000000000 */
[----:B---3--:R-:W-:-:S04]  /*1e3a0*/  I2FP.F32.U32 R122, R122 ;  /* 0x0000007a007a7245 */ /* 0x008fc80000201000 */
[----:B------:R-:W-:Y:S02]  /*1e3b0*/  LOP3.LUT R86, R121, 0xff, RZ, 0xc0, !PT ;  /* 0x000000ff79567812 */ /* 0x000fe400078ec0ff */
[----:B------:R-:W0:Y:S02]  /*1e3c0*/  F2I.U32.TRUNC.NTZ R122, R122 ;  /* 0x0000007a007a7305 */ /* 0x000e24000020f000 */
[----:B------:R-:W-:Y:S02]  /*1e3d0*/  IADD3 R126, PT, PT, R1, R86, RZ ;  /* 0x00000056017e7210 */ /* 0x000fe40007ffe0ff */
[----:B------:R-:W-:-:S04]  /*1e3e0*/  IADD3 R86, PT, PT, R114, 0x1, RZ ;  /* 0x0000000172567810 */ /* 0x000fc80007ffe0ff */
[----:B------:R-:W-:Y:S01]  /*1e3f0*/  LOP3.LUT R86, R86, 0xff, RZ, 0xc0, !PT ;  /* 0x000000ff56567812 */ /* 0x000fe200078ec0ff */
[----:B------:R-:W3:Y:S04]  /*1e400*/  LDL.U8 R126, [R126+0x860] ;  /* 0x000860007e7e7983 */ /* 0x000ee80000100000 */
[----:B------:R-:W-:Y:S01]  /*1e410*/  IMAD.IADD R86, R1, 0x1, R86 ;  /* 0x0000000101567824 */ /* 0x000fe200078e0256 */
[----:B0-----:R-:W-:-:S04]  /*1e420*/  LOP3.LUT R79, R122, 0xf, RZ, 0xc0, !PT ;  /* 0x0000000f7a4f7812 */ /* 0x001fc800078ec0ff */
[----:B------:R0:W5:Y:S01]  /*1e430*/  LDL.U8 R114, [R86+0x754] ;  /* 0x0007540056727983 */ /* 0x0001620000100000 */
[----:B------:R-:W-:Y:S01]  /*1e440*/  FADD R108, RZ, R108 ;  /* 0x0000006cff6c7221 */ /* 0x000fe20000000000 */
[----:B------:R-:W-:Y:S01]  /*1e450*/  IMAD.WIDE.U32 R78, R79, 0xc, R80 ;  /* 0x0000000c4f4e7825 */ /* 0x000fe200078e0050 */
[----:B------:R-:W-:Y:S03]  /*1e460*/  F2I.FLOOR.NTZ R120, R120 ;  /* 0x0000007800787305 */ /* 0x000fe60000207100 */
[----:B------:R-:W-:Y:S02]  /*1e470*/  FFMA R109, R109, 2, R108 ;  /* 0x400000006d6d7823 */ /* 0x000fe4000000006c */
[----:B------:R-:W5:Y:S02]  /*1e480*/  LDG.E.CONSTANT R108, desc[UR4][R78.64+0x8] ;  /* 0x000008044e6c7981 */ /* 0x000f64000c1e9900 */
[----:B------:R-:W-:-:S02]  /*1e490*/  FFMA R92, R92, 4, R109 ;  /* 0x408000005c5c7823 */ /* 0x000fc4000000006d */
[----:B------:R-:W5:Y:S04]  /*1e4a0*/  LDG.E.CONSTANT R121, desc[UR4][R78.64+0x4] ;  /* 0x000004044e797981 */ /* 0x000f68000c1e9900 */
[----:B------:R1:W5:Y:S01]  /*1e4b0*/  LDG.E.CONSTANT R109, desc[UR4][R78.64] ;  /* 0x000000044e6d7981 */ /* 0x000362000c1e9900 */
[----:B------:R-:W-:-:S03]  /*1e4c0*/  FFMA R93, R93, 8, R92 ;  /* 0x410000005d5d7823 */ /* 0x000fc6000000005c */
[----:B------:R5:W5:Y:S01]  /*1e4d0*/  LDG.E.CONSTANT R92, desc[UR4][R76.64] ;  /* 0x000000044c5c7981 */ /* 0x000b62000c1e9900 */
[----:B--2---:R-:W-:-:S06]  /*1e4e0*/  I2FP.F32.U32 R123, R123 ;  /* 0x0000007b007b7245 */ /* 0x004fcc0000201000 */
[----:B------:R-:W2:Y:S02]  /*1e4f0*/  F2I.TRUNC.NTZ R123, R123 ;  /* 0x0000007b007b7305 */ /* 0x000ea4000020f100 */
[----:B--2---:R-:W-:-:S04]  /*1e500*/  IADD3 R122, PT, PT, R50, R123, RZ ;  /* 0x0000007b327a7210 */ /* 0x004fc80007ffe0ff */
[----:B0-----:R-:W-:-:S04]  /*1e510*/  LOP3.LUT R86, R122, 0xff, RZ, 0xc0, !PT ;  /* 0x000000ff7a567812 */ /* 0x001fc800078ec0ff */
[----:B------:R-:W-:Y:S02]  /*1e520*/  IADD3 R127, PT, PT, R1, R86, RZ ;  /* 0x00000056017f7210 */ /* 0x000fe40007ffe0ff */
[----:B----4-:R-:W-:-:S03]  /*1e530*/  I2FP.F32.U32 R86, R124 ;  /* 0x0000007c00567245 */ /* 0x010fc60000201000 */
[----:B------:R-:W2:Y:S01]  /*1e540*/  LDL.U8 R124, [R127+0x860] ;  /* 0x000860007f7c7983 */ /* 0x000ea20000100000 */
[----:B------:R-:W0:Y:S01]  /*1e550*/  F2I.TRUNC.NTZ R125, R86 ;  /* 0x00000056007d7305 */ /* 0x000e22000020f100 */
[----:B-1----:R-:W-:-:S05]  /*1e560*/  VIADD R78, R122, 0x1 ;  /* 0x000000017a4e7836 */ /* 0x002fca0000000000 */
[----:B------:R-:W-:-:S04]  /*1e570*/  LOP3.LUT R78, R78, 0xff, RZ, 0xc0, !PT ;  /* 0x000000ff4e4e7812 */ /* 0x000fc800078ec0ff */
[----:B------:R-:W-:Y:S02]  /*1e580*/  IADD3 R122, PT, PT, R1, R78, RZ ;  /* 0x0000004e017a7210 */ /* 0x000fe40007ffe0ff */
[----:B0-----:R-:W-:-:S04]  /*1e590*/  IADD3 R125, PT, PT, R120, R125, RZ ;  /* 0x0000007d787d7210 */ /* 0x001fc80007ffe0ff */
[----:B------:R-:W4:Y:S01]  /*1e5a0*/  LDL.U8 R122, [R122+0x860] ;  /* 0x000860007a7a7983 */ /* 0x000f220000100000 */
[----:B------:R-:W-:-:S05]  /*1e5b0*/  LOP3.LUT R78, R125, 0xff, RZ, 0xc0, !PT ;  /* 0x000000ff7d4e7812 */ /* 0x000fca00078ec0ff */
[----:B------:R-:W-:-:S06]  /*1e5c0*/  IMAD.IADD R123, R1, 0x1, R78 ;  /* 0x00000001017b7824 */ /* 0x000fcc00078e024e */
[----:B------:R-:W4:Y:S01]  /*1e5d0*/  LDL.U8 R123, [R123+0x860] ;  /* 0x000860007b7b7983 */ /* 0x000f220000100000 */
[----:B---3--:R-:W-:-:S04]  /*1e5e0*/  I2FP.F32.U32 R126, R126 ;  /* 0x0000007e007e7245 */ /* 0x008fc80000201000 */
[----:B------:R-:W0:Y:S01]  /*1e5f0*/  F2I.TRUNC.NTZ R79, R126 ;  /* 0x0000007e004f7305 */ /* 0x000e22000020f100 */
[----:B-----5:R-:W-:Y:S01]  /*1e600*/  I2FP.F32.U32 R114, R114 ;  /* 0x0000007200727245 */ /* 0x020fe20000201000 */
[----:B------:R-:W-:-:S06]  /*1e610*/  FMUL R111, R111, R108 ;  /* 0x0000006c6f6f7220 */ /* 0x000fcc0000400000 */
[----:B------:R-:W1:Y:S01]  /*1e620*/  F2I.U32.TRUNC.NTZ R114, R114 ;  /* 0x0000007200727305 */ /* 0x000e62000020f000 */
[----:B0-----:R-:W-:-:S04]  /*1e630*/  IADD3 R86, PT, PT, R120, R79, RZ ;  /* 0x0000004f78567210 */ /* 0x001fc80007ffe0ff */
[----:B------:R-:W-:Y:S01]  /*1e640*/  LOP3.LUT R76, R86, 0xff, RZ, 0xc0, !PT ;  /* 0x000000ff564c7812 */ /* 0x000fe200078ec0ff */
[----:B------:R-:W-:-:S03]  /*1e650*/  FFMA R111, R14, R121, R111 ;  /* 0x000000790e6f7223 */ /* 0x000fc6000000006f */
[----:B------:R-:W-:Y:S01]  /*1e660*/  IADD3 R78, PT, PT, R1, R76, RZ ;  /* 0x0000004c014e7210 */ /* 0x000fe20007ffe0ff */
[----:B------:R-:W-:-:S04]  /*1e670*/  VIADD R76, R125, 0x1 ;  /* 0x000000017d4c7836 */ /* 0x000fc80000000000 */
[----:B------:R0:W3:Y:S01]  /*1e680*/  LDL.U8 R126, [R78+0x860] ;  /* 0x000860004e7e7983 */ /* 0x0000e20000100000 */
[----:B------:R-:W-:Y:S02]  /*1e690*/  LOP3.LUT R76, R76, 0xff, RZ, 0xc0, !PT ;  /* 0x000000ff4c4c7812 */ /* 0x000fe400078ec0ff */
[----:B-1----:R-:W-:Y:S01]  /*1e6a0*/  LOP3.LUT R77, R114, 0xf, RZ, 0xc0, !PT ;  /* 0x0000000f724d7812 */ /* 0x002fe200078ec0ff */
[----:B0-----:R-:W-:Y:S01]  /*1e6b0*/  FFMA R78, R68, R109, R111 ;  /* 0x0000006d444e7223 */ /* 0x001fe2000000006f */
[----:B------:R-:W-:-:S03]  /*1e6c0*/  IADD3 R125, PT, PT, R1, R76, RZ ;  /* 0x0000004c017d7210 */ /* 0x000fc60007ffe0ff */
[----:B------:R-:W-:-:S03]  /*1e6d0*/  FADD R117, -R78, R117 ;  /* 0x000000754e757221 */ /* 0x000fc60000000100 */
[----:B------:R-:W5:Y:S01]  /*1e6e0*/  LDL.U8 R125, [R125+0x860] ;  /* 0x000860007d7d7983 */ /* 0x000f620000100000 */
[----:B------:R-:W-:Y:S01]  /*1e6f0*/  FFMA R108, R71, R117, R78 ;  /* 0x00000075476c7223 */ /* 0x000fe2000000004e */
[----:B------:R-:W-:Y:S02]  /*1e700*/  FFMA R119, R68, R92, R119 ;  /* 0x0000005c44777223 */ /* 0x000fe40000000077 */
[----:B------:R0:W-:Y:S01]  /*1e710*/  F2F.F32.F64 R92, R84 ;  /* 0x00000054005c7310 */ /* 0x0001e20000301000 */
[----:B------:R-:W-:-:S04]  /*1e720*/  IMAD.WIDE.U32 R76, R77, 0xc, R80 ;  /* 0x0000000c4d4c7825 */ /* 0x000fc800078e0050 */
[----:B------:R-:W-:Y:S02]  /*1e730*/  FFMA R93, R94, 16, R93 ;  /* 0x418000005e5d7823 */ /* 0x000fe4000000005d */
[----:B------:R-:W5:Y:S04]  /*1e740*/  LDG.E.CONSTANT R94, desc[UR4][R76.64+0x8] ;  /* 0x000008044c5e7981 */ /* 0x000f68000c1e9900 */
[----:B0-----:R0:W5:Y:S04]  /*1e750*/  LDG.E.CONSTANT R84, desc[UR8][R82.64] ;  /* 0x0000000852547981 */ /* 0x001168000c1e9900 */
[----:B------:R-:W5:Y:S04]  /*1e760*/  LDG.E.CONSTANT R109, desc[UR6][R76.64+0x4] ;  /* 0x000004064c6d7981 */ /* 0x000f68000c1e9900 */
[----:B------:R-:W5:Y:S01]  /*1e770*/  LDG.E.CONSTANT R85, desc[UR4][R76.64] ;  /* 0x000000044c557981 */ /* 0x000f62000c1e9900 */
[----:B--2---:R-:W-:-:S04]  /*1e780*/  I2FP.F32.U32 R124, R124 ;  /* 0x0000007c007c7245 */ /* 0x004fc80000201000 */
[----:B------:R-:W1:Y:S02]  /*1e790*/  F2I.TRUNC.NTZ R79, R124 ;  /* 0x0000007c004f7305 */ /* 0x000e64000020f100 */
[----:B-1----:R-:W-:-:S04]  /*1e7a0*/  IADD3 R114, PT, PT, R120, R79, RZ ;  /* 0x0000004f78727210 */ /* 0x002fc80007ffe0ff */
[----:B------:R-:W-:-:S05]  /*1e7b0*/  LOP3.LUT R78, R114, 0xff, RZ, 0xc0, !PT ;  /* 0x000000ff724e7812 */ /* 0x000fca00078ec0ff */
[----:B------:R-:W-:Y:S01]  /*1e7c0*/  IMAD.IADD R78, R1, 0x1, R78 ;  /* 0x00000001014e7824 */ /* 0x000fe200078e024e */
[----:B----4-:R-:W-:Y:S02]  /*1e7d0*/  I2FP.F32.U32 R122, R122 ;  /* 0x0000007a007a7245 */ /* 0x010fe40000201000 */
[----:B------:R-:W-:Y:S02]  /*1e7e0*/  I2FP.F32.U32 R123, R123 ;  /* 0x0000007b007b7245 */ /* 0x000fe40000201000 */
[----:B------:R1:W2:Y:S01]  /*1e7f0*/  LDL.U8 R111, [R78+0x860] ;  /* 0x000860004e6f7983 */ /* 0x0002a20000100000 */
[----:B------:R-:W4:Y:S08]  /*1e800*/  F2I.TRUNC.NTZ R79, R122 ;  /* 0x0000007a004f7305 */ /* 0x000f30000020f100 */
[----:B------:R-:W0:Y:S01]  /*1e810*/  F2I.U32.TRUNC.NTZ R123, R123 ;  /* 0x0000007b007b7305 */ /* 0x000e22000020f000 */
[----:B----4-:R-:W-:-:S02]  /*1e820*/  IADD3 R120, PT, PT, R120, R79, RZ ;  /* 0x0000004f78787210 */ /* 0x010fc40007ffe0ff */
[----:B0-----:R-:W-:Y:S02]  /*1e830*/  LOP3.LUT R79, R123, 0xf, RZ, 0xc0, !PT ;  /* 0x0000000f7b4f7812 */ /* 0x001fe400078ec0ff */
[----:B------:R-:W-:-:S03]  /*1e840*/  LOP3.LUT R82, R120, 0xff, RZ, 0xc0, !PT ;  /* 0x000000ff78527812 */ /* 0x000fc600078ec0ff */
[----:B-1----:R-:W-:-:S04]  /*1e850*/  IMAD.WIDE.U32 R78, R79, 0xc, R80 ;  /* 0x0000000c4f4e7825 */ /* 0x002fc800078e0050 */
[----:B------:R-:W-:Y:S01]  /*1e860*/  IMAD.IADD R83, R1, 0x1, R82 ;  /* 0x0000000101537824 */ /* 0x000fe200078e0252 */
[----:B------:R-:W4:Y:S01]  /*1e870*/  LDG.E.CONSTANT R122, desc[UR8][R78.64+0x8] ;  /* 0x000008084e7a7981 */ /* 0x000f22000c1e9900 */
[----:B------:R-:W-:-:S03]  /*1e880*/  IADD3 R120, PT, PT, R120, 0x1, RZ ;  /* 0x0000000178787810 */ /* 0x000fc60007ffe0ff */
[----:B------:R-:W4:Y:S04]  /*1e890*/  LDG.E.CONSTANT R124, desc[UR6][R78.64+0x4] ;  /* 0x000004064e7c7981 */ /* 0x000f28000c1e9900 */
[----:B------:R-:W4:Y:S01]  /*1e8a0*/  LDL.U8 R83, [R83+0x860] ;  /* 0x0008600053537983 */ /* 0x000f220000100000 */
[----:B------:R-:W-:-:S04]  /*1e8b0*/  LOP3.LUT R82, R120, 0xff, RZ, 0xc0, !PT ;  /* 0x000000ff78527812 */ /* 0x000fc800078ec0ff */
[----:B------:R-:W-:-:S05]  /*1e8c0*/  IADD3 R82, PT, PT, R1, R82, RZ ;  /* 0x0000005201527210 */ /* 0x000fca0007ffe0ff */
[----:B------:R-:W4:Y:S01]  /*1e8d0*/  LDL.U8 R121, [R82+0x860] ;  /* 0x0008600052797983 */ /* 0x000f220000100000 */
[----:B---3--:R-:W-:Y:S02]  /*1e8e0*/  I2FP.F32.U32 R126, R126 ;  /* 0x0000007e007e7245 */ /* 0x008fe40000201000 */
[----:B-----5:R-:W-:-:S04]  /*1e8f0*/  I2FP.F32.U32 R125, R125 ;  /* 0x0000007d007d7245 */ /* 0x020fc80000201000 */
[----:B------:R-:W0:Y:S08]  /*1e900*/  F2I.U32.TRUNC.NTZ R126, R126 ;  /* 0x0000007e007e7305 */ /* 0x000e30000020f000 */
[----:B------:R-:W1:Y:S01]  /*1e910*/  F2I.U32.TRUNC.NTZ R125, R125 ;  /* 0x0000007d007d7305 */ /* 0x000e62000020f000 */
[----:B------:R-:W-:Y:S02]  /*1e920*/  FFMA R93, R116, 32, R93 ;  /* 0x42000000745d7823 */ /* 0x000fe4000000005d */
[----:B------:R1:W3:Y:S01]  /*1e930*/  LDG.E.CONSTANT R116, desc[UR4][R78.64] ;  /* 0x000000044e747981 */ /* 0x0002e2000c1e9900 */
[----:B0-----:R-:W-:-:S05]  /*1e940*/  LOP3.LUT R77, R126, 0xf, RZ, 0xc0, !PT ;  /* 0x0000000f7e4d7812 */ /* 0x001fca00078ec0ff */
[----:B------:R-:W-:Y:S01]  /*1e950*/  IMAD.WIDE.U32 R76, R77, 0xc, R80 ;  /* 0x0000000c4d4c7825 */ /* 0x000fe200078e0050 */
[----:B-1----:R-:W-:-:S04]  /*1e960*/  LOP3.LUT R79, R125, 0xf, RZ, 0xc0, !PT ;  /* 0x0000000f7d4f7812 */ /* 0x002fc800078ec0ff */
[----:B------:R-:W5:Y:S04]  /*1e970*/  LDG.E.CONSTANT R132, desc[UR14][R76.64+0x8] ;  /* 0x0000080e4c847981 */ /* 0x000f68000c1e9900 */
[----:B------:R-:W3:Y:S04]  /*1e980*/  LDG.E.CONSTANT R130, desc[UR10][R76.64] ;  /* 0x0000000a4c827981 */ /* 0x000ee8000c1e9900 */
[----:B------:R0:W3:Y:S02]  /*1e990*/  LDG.E.CONSTANT R117, desc[UR12][R76.64+0x4] ;  /* 0x0000040c4c757981 */ /* 0x0000e4000c1e9900 */
[----:B0-----:R-:W-:-:S04]  /*1e9a0*/  IMAD.WIDE.U32 R76, R79, 0xc, R80 ;  /* 0x0000000c4f4c7825 */ /* 0x001fc800078e0050 */
[----:B------:R-:W-:Y:S01]  /*1e9b0*/  FMUL R115, R115, R94 ;  /* 0x0000005e73737220 */ /* 0x000fe20000400000 */
[----:B------:R-:W-:-:S03]  /*1e9c0*/  FADD R118, -R119, R118 ;  /* 0x0000007677767221 */ /* 0x000fc60000000100 */
[----:B------:R-:W-:Y:S01]  /*1e9d0*/  FFMA R109, R14, R109, R115 ;  /* 0x0000006d0e6d7223 */ /* 0x000fe20000000073 */
[----:B------:R-:W-:Y:S01]  /*1e9e0*/  FFMA R119, R71, R118, R119 ;  /* 0x0000007647777223 */ /* 0x000fe20000000077 */
[----:B------:R-:W-:Y:S01]  /*1e9f0*/  FFMA R93, R112, 64, R93 ;  /* 0x42800000705d7823 */ /* 0x000fe2000000005d */
[----:B------:R-:W3:Y:S01]  /*1ea00*/  LDG.E.CONSTANT R136, desc[UR6][R76.64+0x8] ;  /* 0x000008064c887981 */ /* 0x000ee2000c1e9900 */
[----:B------:R-:W-:-:S03]  /*1ea10*/  FFMA R118, R68, R85, R109 ;  /* 0x0000005544767223 */ /* 0x000fc6000000006d */
[----:B------:R-:W3:Y:S04]  /*1ea20*/  LDG.E.CONSTANT R134, desc[UR4][R76.64+0x4] ;  /* 0x000004044c867981 */ /* 0x000ee8000c1e9900 */
[----:B------:R-:W3:Y:S01]  /*1ea30*/  LDG.E.CONSTANT R112, desc[UR4][R76.64] ;  /* 0x000000044c707981 */ /* 0x000ee2000c1e9900 */
[----:B------:R-:W-:Y:S01]  /*1ea40*/  FFMA R120, R68, R84, R113 ;  /* 0x0000005444787223 */ /* 0x000fe20000000071 */
[----:B--2---:R-:W-:-:S06]  /*1ea50*/  I2FP.F32.U32 R111, R111 ;  /* 0x0000006f006f7245 */ /* 0x004fcc0000201000 */
[----:B------:R-:W0:Y:S02]  /*1ea60*/  F2I.U32.TRUNC.NTZ R111, R111 ;  /* 0x0000006f006f7305 */ /* 0x000e24000020f000 */
[----:B0-----:R-:W-:-:S05]  /*1ea70*/  LOP3.LUT R79, R111, 0xf, RZ, 0xc0, !PT ;  /* 0x0000000f6f4f7812 */ /* 0x001fca00078ec0ff */
[----:B------:R-:W-:-:S05]  /*1ea80*/  IMAD.WIDE.U32 R78, R79, 0xc, R80 ;  /* 0x0000000c4f4e7825 */ /* 0x000fca00078e0050 */
[----:B------:R-:W2:Y:S01]  /*1ea90*/  LDG.E.CONSTANT R126, desc[UR6][R78.64+0x4] ;  /* 0x000004064e7e7981 */ /* 0x000ea2000c1e9900 */
[----:B----4-:R-:W-:-:S03]  /*1eaa0*/  FMUL R82, R91, R122 ;  /* 0x0000007a5b527220 */ /* 0x010fc60000400000 */
[----:B------:R-:W4:Y:S04]  /*1eab0*/  LDG.E.CONSTANT R128, desc[UR8][R78.64+0x8] ;  /* 0x000008084e807981 */ /* 0x000f28000c1e9900 */
[----:B------:R0:W2:Y:S01]  /*1eac0*/  LDG.E.CONSTANT R122, desc[UR4][R78.64] ;  /* 0x000000044e7a7981 */ /* 0x0000a2000c1e9900 */
[----:B------:R-:W-:Y:S02]  /*1ead0*/  I2FP.F32.U32 R83, R83 ;  /* 0x0000005300537245 */ /* 0x000fe40000201000 */
[----:B0-----:R-:W-:-:S04]  /*1eae0*/  IADD3 R78, PT, PT, R86, 0x1, RZ ;  /* 0x00000001564e7810 */ /* 0x001fc80007ffe0ff */
[----:B------:R-:W-:Y:S01]  /*1eaf0*/  LOP3.LUT R78, R78, 0xff, RZ, 0xc0, !PT ;  /* 0x000000ff4e4e7812 */ /* 0x000fe200078ec0ff */
[----:B------:R-:W0:Y:S04]  /*1eb00*/  F2I.U32.TRUNC.NTZ R83, R83 ;  /* 0x0000005300537305 */ /* 0x000e28000020f000 */
[----:B------:R-:W-:-:S06]  /*1eb10*/  IMAD.IADD R85, R1, 0x1, R78 ;  /* 0x0000000101557824 */ /* 0x000fcc00078e024e */
[----:B------:R-:W4:Y:S01]  /*1eb20*/  LDL.U8 R85, [R85+0x860] ;  /* 0x0008600055557983 */ /* 0x000f220000100000 */
[----:B------:R-:W-:Y:S01]  /*1eb30*/  FFMA R109, R17, R124, R82 ;  /* 0x0000007c116d7223 */ /* 0x000fe20000000052 */
[----:B0-----:R-:W-:Y:S02]  /*1eb40*/  LOP3.LUT R77, R83, 0xf, RZ, 0xc0, !PT ;  /* 0x0000000f534d7812 */ /* 0x001fe400078ec0ff */
[----:B------:R-:W-:-:S03]  /*1eb50*/  I2FP.F32.U32 R121, R121 ;  /* 0x0000007900797245 */ /* 0x000fc60000201000 */
[----:B------:R-:W-:-:S05]  /*1eb60*/  IMAD.WIDE.U32 R82, R77, 0xc, R80 ;  /* 0x0000000c4d527825 */ /* 0x000fca00078e0050 */
[----:B------:R-:W2:Y:S01]  /*1eb70*/  LDG.E.CONSTANT R76, desc[UR6][R82.64+0x8] ;  /* 0x00000806524c7981 */ /* 0x000ea2000c1e9900 */
[----:B------:R-:W0:Y:S03]  /*1eb80*/  F2I.U32.TRUNC.NTZ R121, R121 ;  /* 0x0000007900797305 */ /* 0x000e26000020f000 */
[----:B------:R-:W2:Y:S01]  /*1eb90*/  LDG.E.CONSTANT R124, desc[UR4][R82.64+0x4] ;  /* 0x00000404527c7981 */ /* 0x000ea2000c1e9900 */
[----:B-----5:R-:W-:Y:S01]  /*1eba0*/  FMUL R132, R91, R132 ;  /* 0x000000845b847220 */ /* 0x020fe20000400000 */
[----:B------:R-:W-:Y:S01]  /*1ebb0*/  FADD R138, R17, -1 ;  /* 0xbf800000118a7421 */ /* 0x000fe20000000000 */
[----:B0-----:R-:W-:Y:S01]  /*1ebc0*/  LOP3.LUT R79, R121, 0xf, RZ, 0xc0, !PT ;  /* 0x0000000f794f7812 */ /* 0x001fe200078ec0ff */
[----:B------:R-:W-:Y:S01]  /*1ebd0*/  FADD R115, R69, -1 ;  /* 0xbf80000045737421 */ /* 0x000fe20000000000 */
[----:B------:R-:W-:Y:S01]  /*1ebe0*/  FADD R94, -R108, R119 ;  /* 0x000000776c5e7221 */ /* 0x000fe20000000100 */
[----:B------:R-:W-:Y:S01]  /*1ebf0*/  FADD R113, R91, -1 ;  /* 0xbf8000005b717421 */ /* 0x000fe20000000000 */
[----:B------:R-:W-:Y:S01]  /*1ec00*/  FADD R90, -R118, R90 ;  /* 0x0000005a765a7221 */ /* 0x000fe20000000100 */
[----:B------:R-:W-:Y:S01]  /*1ec10*/  IMAD.WIDE.U32 R78, R79, 0xc, R80 ;  /* 0x0000000c4f4e7825 */ /* 0x000fe200078e0050 */
[----:B------:R-:W5:Y:S04]  /*1ec20*/  LDG.E.CONSTANT R83, desc[UR4][R82.64] ;  /* 0x0000000452537981 */ /* 0x000f68000c1e9900 */
[----:B------:R-:W5:Y:S01]  /*1ec30*/  LDG.E.CONSTANT R84, desc[UR10][R78.64+0x8] ;  /* 0x0000080a4e547981 */ /* 0x000f62000c1e9900 */
[----:B---3--:R-:W-:Y:S01]  /*1ec40*/  FFMA R132, R138, R117, R132 ;  /* 0x000000758a847223 */ /* 0x008fe20000000084 */
[----:B------:R-:W-:Y:S01]  /*1ec50*/  FFMA R109, R116, R115, R109 ;  /* 0x00000073746d7223 */ /* 0x000fe2000000006d */
[----:B------:R-:W-:Y:S01]  /*1ec60*/  FFMA R94, R39, R94, R108 ;  /* 0x0000005e275e7223 */ /* 0x000fe2000000006c */
[----:B------:R-:W3:Y:S01]  /*1ec70*/  LDG.E.CONSTANT R116, desc[UR8][R78.64+0x4] ;  /* 0x000004084e747981 */ /* 0x000ee2000c1e9900 */
[----:B----4-:R-:W-:Y:S01]  /*1ec80*/  I2FP.F32.U32 R86, R85 ;  /* 0x0000005500567245 */ /* 0x010fe20000201000 */
[----:B--2---:R-:W-:-:S05]  /*1ec90*/  FMUL R77, R91, R76 ;  /* 0x0000004c5b4d7220 */ /* 0x004fca0000400000 */
[----:B------:R-:W0:Y:S01]  /*1eca0*/  F2I.U32.TRUNC.NTZ R86, R86 ;  /* 0x0000005600567305 */ /* 0x000e22000020f000 */
[----:B------:R-:W-:Y:S01]  /*1ecb0*/  FFMA R111, R115, R130, R132 ;  /* 0x00000082736f7223 */ /* 0x000fe20000000084 */
[----:B------:R-:W-:Y:S01]  /*1ecc0*/  FMUL R136, R113, R136 ;  /* 0x0000008871887220 */ /* 0x000fe20000400000 */
[----:B------:R-:W-:Y:S01]  /*1ecd0*/  FFMA R124, R138, R124, R77 ;  /* 0x0000007c8a7c7223 */ /* 0x000fe2000000004d */
[----:B------:R-:W-:Y:S01]  /*1ece0*/  FFMA R118, R71, R90, R118 ;  /* 0x0000005a47767223 */ /* 0x000fe20000000076 */
[----:B------:R-:W-:Y:S01]  /*1ecf0*/  FMUL R128, R91, R128 ;  /* 0x000000805b807220 */ /* 0x000fe20000400000 */
[----:B------:R-:W2:Y:S01]  /*1ed00*/  LDG.E.CONSTANT R79, desc[UR10][R78.64] ;  /* 0x0000000a4e4f7981 */ /* 0x000ea2000c1e9900 */
[----:B0-----:R-:W-:-:S05]  /*1ed10*/  LOP3.LUT R117, R86, 0xf, RZ, 0xc0, !PT ;  /* 0x0000000f56757812 */ /* 0x001fca00078ec0ff */
[----:B------:R-:W-:-:S05]  /*1ed20*/  IMAD.WIDE.U32 R76, R117, 0xc, R80 ;  /* 0x0000000c754c7825 */ /* 0x000fca00078e0050 */
[----:B------:R-:W4:Y:S01]  /*1ed30*/  LDG.E.CONSTANT R108, desc[UR6][R76.64+0x8] ;  /* 0x000008064c6c7981 */ /* 0x000f22000c1e9900 */
[----:B-----5:R-:W-:-:S03]  /*1ed40*/  FMUL R85, R113, R84 ;  /* 0x0000005471557220 */ /* 0x020fc60000400000 */
[----:B------:R-:W5:Y:S01]  /*1ed50*/  LDG.E.CONSTANT R84, desc[UR4][R76.64+0x4] ;  /* 0x000004044c547981 */ /* 0x000f62000c1e9900 */
[----:B------:R-:W-:Y:S01]  /*1ed60*/  FFMA R117, R110, 0.001953125, R19 ;  /* 0x3b0000006e757823 */ /* 0x000fe20000000013 */
[C---:B---3--:R-:W-:Y:S01]  /*1ed70*/  FFMA R116, R138.reuse, R116, R85 ;  /* 0x000000748a747223 */ /* 0x048fe20000000055 */
[----:B------:R-:W-:Y:S01]  /*1ed80*/  LOP3.LUT R86, R105, 0xff, RZ, 0xc0, !PT ;  /* 0x000000ff69567812 */ /* 0x000fe200078ec0ff */
[----:B------:R0:W3:Y:S01]  /*1ed90*/  LDG.E.CONSTANT R110, desc[UR4][R76.64] ;  /* 0x000000044c6e7981 */ /* 0x0000e2000c1e9900 */
[----:B----4-:R-:W-:Y:S02]  /*1eda0*/  FMUL R85, R113, R108 ;  /* 0x0000006c71557220 */ /* 0x010fe40000400000 */
[----:B------:R-:W1:Y:S02]  /*1edb0*/  FRND.FLOOR R108, R117 ;  /* 0x00000075006c7307 */ /* 0x000e640000205000 */
[----:B-----5:R-:W-:Y:S01]  /*1edc0*/  FFMA R130, R138, R84, R85 ;  /* 0x000000548a827223 */ /* 0x020fe20000000055 */
[----:B-1----:R-:W-:-:S05]  /*1edd0*/  FADD R108, R117, -R108 ;  /* 0x8000006c756c7221 */ /* 0x002fca0000000000 */
[----:B------:R-:W1:Y:S02]  /*1ede0*/  F2F.F64.F32 R84, R108 ;  /* 0x0000006c00547310 */ /* 0x000e640000201800 */
[----:B-1----:R-:W-:-:S08]  /*1edf0*/  DFMA R88, R84, R88, -15 ;  /* 0xc02e00005458742b */ /* 0x002fd00000000058 */
[----:B------:R-:W-:Y:S01]  /*1ee00*/  DFMA R88, R84, R88, 10 ;  /* 0x402400005458742b */ /* 0x000fe20000000058 */
[----:B------:R-:W-:-:S04]  /*1ee10*/  FMUL R85, R108, R108 ;  /* 0x0000006c6c557220 */ /* 0x000fc80000400000 */
[----:B------:R-:W-:-:S04]  /*1ee20*/  FMUL R119, R108, R85 ;  /* 0x000000556c777220 */ /* 0x000fc80000400000 */
[----:B------:R-:W1:Y:S02]  /*1ee30*/  F2F.F64.F32 R84, R119 ;  /* 0x0000007700547310 */ /* 0x000e640000201800 */
[----:B-1----:R-:W-:Y:S01]  /*1ee40*/  DMUL R84, R84, R88 ;  /* 0x0000005854547228 */ /* 0x002fe20000000000 */
[----:B------:R-:W-:-:S05]  /*1ee50*/  IADD3 R89, PT, PT, R1, R86, RZ ;  /* 0x0000005601597210 */ /* 0x000fca0007ffe0ff */
[----:B------:R-:W4:Y:S01]  /*1ee60*/  LDL.U8 R86, [R89+0x96c] ;  /* 0x00096c0059567983 */ /* 0x000f220000100000 */
[----:B0-----:R-:W-:-:S04]  /*1ee70*/  IADD3 R76, PT, PT, R105, 0x1, RZ ;  /* 0x00000001694c7810 */ /* 0x001fc80007ffe0ff */
[----:B------:R-:W-:-:S05]  /*1ee80*/  LOP3.LUT R76, R76, 0xff, RZ, 0xc0, !PT ;  /* 0x000000ff4c4c7812 */ /* 0x000fca00078ec0ff */
[----:B------:R-:W-:-:S05]  /*1ee90*/  IMAD.IADD R123, R1, 0x1, R76 ;  /* 0x00000001017b7824 */ /* 0x000fca00078e024c */
[----:B------:R-:W5:Y:S01]  /*1eea0*/  LDL.U8 R121, [R123+0x96c] ;  /* 0x00096c007b797983 */ /* 0x000f620000100000 */
[----:B------:R-:W-:-:S04]  /*1eeb0*/  FFMA R134, R17, R134, R136 ;  /* 0x0000008611867223 */ /* 0x000fc80000000088 */
[----:B------:R-:W-:Y:S01]  /*1eec0*/  FFMA R112, R115, R112, R134 ;  /* 0x0000007073707223 */ /* 0x000fe20000000086 */
[----:B----4-:R-:W-:-:S04]  /*1eed0*/  I2FP.F32.U32 R77, R86 ;  /* 0x00000056004d7245 */ /* 0x010fc80000201000 */
[----:B------:R-:W0:Y:S01]  /*1eee0*/  F2I.TRUNC.NTZ R88, R77 ;  /* 0x0000004d00587305 */ /* 0x000e22000020f100 */
[----:B---3--:R-:W-:Y:S01]  /*1eef0*/  FFMA R86, R115, R110, R130 ;  /* 0x0000006e73567223 */ /* 0x008fe20000000082 */
[----:B0-----:R-:W-:-:S04]  /*1ef00*/  IADD3 R88, PT, PT, R51, R88, RZ ;  /* 0x0000005833587210 */ /* 0x001fc80007ffe0ff */
[----:B------:R-:W-:-:S04]  /*1ef10*/  LOP3.LUT R76, R88, 0xff, RZ, 0xc0, !PT ;  /* 0x000000ff584c7812 */ /* 0x000fc800078ec0ff */
[----:B------:R-:W-:-:S05]  /*1ef20*/  IADD3 R115, PT, PT, R1, R76, RZ ;  /* 0x0000004c01737210 */ /* 0x000fca0007ffe0ff */
[----:B------:R0:W3:Y:S01]  /*1ef30*/  LDL.U8 R89, [R115+0x96c] ;  /* 0x00096c0073597983 */ /* 0x0000e20000100000 */
[----:B-----5:R-:W-:-:S04]  /*1ef40*/  I2FP.F32.U32 R121, R121 ;  /* 0x0000007900797245 */ /* 0x020fc80000201000 */
[----:B------:R-:W1:Y:S01]  /*1ef50*/  F2I.TRUNC.NTZ R130, R121 ;  /* 0x0000007900827305 */ /* 0x000e62000020f100 */
[----:B------:R-:W-:-:S05]  /*1ef60*/  VIADD R76, R114, 0x1 ;  /* 0x00000001724c7836 */ /* 0x000fca0000000000 */
[----:B------:R-:W-:Y:S01]  /*1ef70*/  LOP3.LUT R76, R76, 0xff, RZ, 0xc0, !PT ;  /* 0x000000ff4c4c7812 */ /* 0x000fe200078ec0ff */
[----:B------:R-:W-:-:S03]  /*1ef80*/  VIADD R88, R88, 0x1 ;  /* 0x0000000158587836 */ /* 0x000fc60000000000 */
[----:B------:R-:W-:Y:S02]  /*1ef90*/  IADD3 R77, PT, PT, R1, R76, RZ ;  /* 0x0000004c014d7210 */ /* 0x000fe40007ffe0ff */
[----:B-1----:R-:W-:Y:S01]  /*1efa0*/  IADD3 R130, PT, PT, R51, R130, RZ ;  /* 0x0000008233827210 */ /* 0x002fe20007ffe0ff */
[----:B------:R1:W-:Y:S03]  /*1efb0*/  F2I.FLOOR.NTZ R110, R117 ;  /* 0x00000075006e7305 */ /* 0x0003e60000207100 */
[----:B------:R-:W4:Y:S01]  /*1efc0*/  LDL.U8 R77, [R77+0x860] ;  /* 0x000860004d4d7983 */ /* 0x000f220000100000 */
[----:B------:R-:W-:-:S04]  /*1efd0*/  LOP3.LUT R76, R130, 0xff, RZ, 0xc0, !PT ;  /* 0x000000ff824c7812 */ /* 0x000fc800078ec0ff */
[----:B0-----:R-:W-:Y:S02]  /*1efe0*/  IADD3 R115, PT, PT, R1, R76, RZ ;  /* 0x0000004c01737210 */ /* 0x001fe40007ffe0ff */
[----:B------:R-:W-:-:S04]  /*1eff0*/  LOP3.LUT R76, R88, 0xff, RZ, 0xc0, !PT ;  /* 0x000000ff584c7812 */ /* 0x000fc800078ec0ff */
[C---:B------:R-:W-:Y:S01]  /*1f000*/  IADD3 R114, PT, PT, R1.reuse, R76, RZ ;  /* 0x0000004c01727210 */ /* 0x040fe20007ffe0ff */
[----:B------:R-:W-:Y:S01]  /*1f010*/  VIADD R76, R130, 0x1 ;  /* 0x00000001824c7836 */ /* 0x000fe20000000000 */
[----:B------:R-:W5:Y:S04]  /*1f020*/  LDL.U8 R115, [R115+0x96c] ;  /* 0x00096c0073737983 */ /* 0x000f680000100000 */
[----:B------:R-:W-:Y:S01]  /*1f030*/  LOP3.LUT R76, R76, 0xff, RZ, 0xc0, !PT ;  /* 0x000000ff4c4c7812 */ /* 0x000fe200078ec0ff */
[----:B------:R-:W2:Y:S03]  /*1f040*/  LDL.U8 R114, [R114+0x96c] ;  /* 0x00096c0072727983 */ /* 0x000ea60000100000 */
[----:B-1----:R-:W-:-:S06]  /*1f050*/  IADD3 R117, PT, PT, R1, R76, RZ ;  /* 0x0000004c01757210 */ /* 0x002fcc0007ffe0ff */
[----:B------:R-:W2:Y:S01]  /*1f060*/  LDL.U8 R117, [R117+0x96c] ;  /* 0x00096c0075757983 */ /* 0x000ea20000100000 */
[----:B---3--:R-:W-:-:S06]  /*1f070*/  I2FP.F32.U32 R89, R89 ;  /* 0x0000005900597245 */ /* 0x008fcc0000201000 */
[----:B------:R-:W0:Y:S02]  /*1f080*/  F2I.TRUNC.NTZ R89, R89 ;  /* 0x0000005900597305 */ /* 0x000e24000020f100 */
[----:B0-----:R-:W-:-:S04]  /*1f090*/  IADD3 R88, PT, PT, R110, R89, RZ ;  /* 0x000000596e587210 */ /* 0x001fc80007ffe0ff */
[----:B------:R-:W-:-:S05]  /*1f0a0*/  LOP3.LUT R76, R88, 0xff, RZ, 0xc0, !PT ;  /* 0x000000ff584c7812 */ /* 0x000fca00078ec0ff */
[----:B------:R-:W-:-:S05]  /*1f0b0*/  IMAD.IADD R76, R1, 0x1, R76 ;  /* 0x00000001014c7824 */ /* 0x000fca00078e024c */
[----:B------:R0:W3:Y:S01]  /*1f0c0*/  LDL.U8 R119, [R76+0x96c] ;  /* 0x00096c004c777983 */ /* 0x0000e20000100000 */
[----:B----4-:R-:W-:Y:S02]  /*1f0d0*/  I2FP.F32.U32 R77, R77 ;  /* 0x0000004d004d7245 */ /* 0x010fe40000201000 */
[----:B-----5:R-:W-:-:S04]  /*1f0e0*/  I2FP.F32.U32 R115, R115 ;  /* 0x0000007300737245 */ /* 0x020fc80000201000 */
[----:B------:R-:W1:Y:S01]  /*1f0f0*/  F2I.U32.TRUNC.NTZ R77, R77 ;  /* 0x0000004d004d7305 */ /* 0x000e62000020f000 */
[----:B--2---:R-:W-:-:S07]  /*1f100*/  I2FP.F32.U32 R90, R114 ;  /* 0x00000072005a7245 */ /* 0x004fce0000201000 */
[----:B------:R-:W-:Y:S01]  /*1f110*/  F2I.TRUNC.NTZ R115, R115 ;  /* 0x0000007300737305 */ /* 0x000fe2000020f100 */
[----:B------:R-:W-:-:S07]  /*1f120*/  I2FP.F32.U32 R117, R117 ;  /* 0x0000007500757245 */ /* 0x000fce0000201000 */
[----:B------:R-:W2:Y:S01]  /*1f130*/  F2I.TRUNC.NTZ R91, R90 ;  /* 0x0000005a005b7305 */ /* 0x000ea2000020f100 */
[----:B-1----:R-:W-:-:S07]  /*1f140*/  LOP3.LUT R77, R77, 0xf, RZ, 0xc0, !PT ;  /* 0x0000000f4d4d7812 */ /* 0x002fce00078ec0ff */
[----:B------:R-:W1:Y:S01]  /*1f150*/  F2I.TRUNC.NTZ R117, R117 ;  /* 0x0000007500757305 */ /* 0x000e62000020f100 */
[----:B------:R-:W-:Y:S01]  /*1f160*/  FFMA R126, R17, R126, R128 ;  /* 0x0000007e117e7223 */ /* 0x000fe20000000080 */
[----:B0-----:R-:W-:Y:S01]  /*1f170*/  IMAD.WIDE.U32 R76, R77, 0xc, R80 ;  /* 0x0000000c4d4c7825 */ /* 0x001fe200078e0050 */
[----:B------:R-:W-:-:S05]  /*1f180*/  IADD3 R78, PT, PT, R88, 0x1, RZ ;  /* 0x00000001584e7810 */ /* 0x000fca0007ffe0ff */
[----:B------:R0:W4:Y:S01]  /*1f190*/  F2F.F32.F64 R84, R84 ;  /* 0x0000005400547310 */ /* 0x0001220000301000 */
[----:B--2---:R-:W-:Y:S02]  /*1f1a0*/  IMAD.IADD R91, R110, 0x1, R91 ;  /* 0x000000016e5b7824 */ /* 0x004fe400078e025b */
[----:B------:R-:W-:Y:S01]  /*1f1b0*/  FFMA R89, R69, R122, R126 ;  /* 0x0000007a45597223 */ /* 0x000fe2000000007e */
[----:B------:R-:W-:Y:S01]  /*1f1c0*/  LOP3.LUT R78, R78, 0xff, RZ, 0xc0, !PT ;  /* 0x000000ff4e4e7812 */ /* 0x000fe200078ec0ff */
[----:B------:R-:W2:Y:S04]  /*1f1d0*/  LDG.E.CONSTANT R114, desc[UR4][R76.64] ;  /* 0x000000044c727981 */ /* 0x000ea8000c1e9900 */
[----:B------:R-:W5:Y:S01]  /*1f1e0*/  LDG.E.CONSTANT R122, desc[UR8][R76.64+0x8] ;  /* 0x000008084c7a7981 */ /* 0x000f62000c1e9900 */
[----:B0-----:R-:W-:Y:S01]  /*1f1f0*/  FADD R85, -R120, R95 ;  /* 0x0000005f78557221 */ /* 0x001fe20000000100 */
[----:B------:R-:W-:-:S04]  /*1f200*/  IADD3 R95, PT, PT, R110, R115, RZ ;  /* 0x000000736e5f7210 */ /* 0x000fc80007ffe0ff */
[----:B------:R-:W-:Y:S01]  /*1f210*/  LOP3.LUT R82, R95, 0xff, RZ, 0xc0, !PT ;  /* 0x000000ff5f527812 */ /* 0x000fe200078ec0ff */
[----:B------:R-:W-:Y:S02]  /*1f220*/  FFMA R85, R71, R85, R120 ;  /* 0x0000005547557223 */ /* 0x000fe40000000078 */
[----:B------:R0:W4:Y:S01]  /*1f230*/  LDG.E.CONSTANT R120, desc[UR6][R76.64+0x4] ;  /* 0x000004064c787981 */ /* 0x000122000c1e9900 */
[C---:B------:R-:W-:Y:S02]  /*1f240*/  IADD3 R82, PT, PT, R1.reuse, R82, RZ ;  /* 0x0000005201527210 */ /* 0x040fe40007ffe0ff */
[----:B-1----:R-:W-:Y:S02]  /*1f250*/  IADD3 R90, PT, PT, R110, R117, RZ ;  /* 0x000000756e5a7210 */ /* 0x002fe40007ffe0ff */
[----:B------:R-:W-:Y:S01]  /*1f260*/  IADD3 R121, PT, PT, R1, R78, RZ ;  /* 0x0000004e01797210 */ /* 0x000fe20007ffe0ff */
[----:B------:R-:W-:Y:S01]  /*1f270*/  VIADD R78, R95, 0x1 ;  /* 0x000000015f4e7836 */ /* 0x000fe20000000000 */
[----:B------:R-:W2:Y:S01]  /*1f280*/  LDL.U8 R82, [R82+0x96c] ;  /* 0x00096c0052527983 */ /* 0x000ea20000100000 */
[----:B0-----:R-:W-:-:S03]  /*1f290*/  LOP3.LUT R76, R91, 0xff, RZ, 0xc0, !PT ;  /* 0x000000ff5b4c7812 */ /* 0x001fc600078ec0ff */
[----:B------:R-:W5:Y:S01]  /*1f2a0*/  LDL.U8 R121, [R121+0x96c] ;  /* 0x00096c0079797983 */ /* 0x000f620000100000 */
[----:B------:R-:W-:Y:S02]  /*1f2b0*/  IADD3 R110, PT, PT, R1, R76, RZ ;  /* 0x0000004c016e7210 */ /* 0x000fe40007ffe0ff */
[----:B------:R-:W-:Y:S02]  /*1f2c0*/  LOP3.LUT R76, R90, 0xff, RZ, 0xc0, !PT ;  /* 0x000000ff5a4c7812 */ /* 0x000fe400078ec0ff */
[----:B------:R-:W-:Y:S02]  /*1f2d0*/  LOP3.LUT R78, R78, 0xff, RZ, 0xc0, !PT ;  /* 0x000000ff4e4e7812 */ /* 0x000fe400078ec0ff */
[----:B------:R-:W-:Y:S01]  /*1f2e0*/  IADD3 R91, PT, PT, R91, 0x1, RZ ;  /* 0x000000015b5b7810 */ /* 0x000fe20007ffe0ff */
[----:B------:R-:W-:Y:S01]  /*1f2f0*/  VIADD R90, R90, 0x1 ;  /* 0x000000015a5a7836 */ /* 0x000fe20000000000 */
[----:B------:R-:W-:Y:S01]  /*1f300*/  IADD3 R123, PT, PT, R1, R78, RZ ;  /* 0x0000004e017b7210 */ /* 0x000fe20007ffe0ff */
[----:B------:R-:W4:Y:S01]  /*1f310*/  LDL.U8 R110, [R110+0x96c] ;  /* 0x00096c006e6e7983 */ /* 0x000f220000100000 */
[----:B------:R-:W-:-:S03]  /*1f320*/  LOP3.LUT R78, R91, 0xff, RZ, 0xc0, !PT ;  /* 0x000000ff5b4e7812 */ /* 0x000fc600078ec0ff */
[----:B------:R-:W4:Y:S01]  /*1f330*/  LDL.U8 R91, [R123+0x96c] ;  /* 0x00096c007b5b7983 */ /* 0x000f220000100000 */
[----:B------:R-:W-:Y:S02]  /*1f340*/  IADD3 R95, PT, PT, R1, R78, RZ ;  /* 0x0000004e015f7210 */ /* 0x000fe40007ffe0ff */
[----:B------:R-:W-:-:S03]  /*1f350*/  LOP3.LUT R78, R90, 0xff, RZ, 0xc0, !PT ;  /* 0x000000ff5a4e7812 */ /* 0x000fc600078ec0ff */
[----:B------:R-:W4:Y:S01]  /*1f360*/  LDL.U8 R90, [R95+0x96c] ;  /* 0x00096c005f5a7983 */ /* 0x000f220000100000 */
[----:B------:R-:W-:-:S06]  /*1f370*/  IADD3 R88, PT, PT, R1, R78, RZ ;  /* 0x0000004e01587210 */ /* 0x000fcc0007ffe0ff */
[----:B------:R-:W4:Y:S01]  /*1f380*/  LDL.U8 R88, [R88+0x96c] ;  /* 0x00096c0058587983 */ /* 0x000f220000100000 */
[----:B---3--:R-:W-:-:S06]  /*1f390*/  I2FP.F32.U32 R119, R119 ;  /* 0x0000007700777245 */ /* 0x008fcc0000201000 */
[----:B------:R-:W0:Y:S02]  /*1f3a0*/  F2I.U32.TRUNC.NTZ R119, R119 ;  /* 0x0000007700777305 */ /* 0x000e24000020f000 */
[----:B0-----:R-:W-:Y:S01]  /*1f3b0*/  LOP3.LUT R77, R119, 0xf, RZ, 0xc0, !PT ;  /* 0x0000000f774d7812 */ /* 0x001fe200078ec0ff */
[----:B------:R-:W-:-:S06]  /*1f3c0*/  IMAD.IADD R119, R1, 0x1, R76 ;  /* 0x0000000101777824 */ /* 0x000fcc00078e024c */
[----:B------:R-:W3:Y:S01]  /*1f3d0*/  LDL.U8 R119, [R119+0x96c] ;  /* 0x00096c0077777983 */ /* 0x000ee20000100000 */
[----:B------:R-:W-:-:S05]  /*1f3e0*/  IMAD.WIDE.U32 R76, R77, 0xc, R80 ;  /* 0x0000000c4d4c7825 */ /* 0x000fca00078e0050 */
[----:B------:R-:W3:Y:S04]  /*1f3f0*/  LDG.E.CONSTANT R117, desc[UR6][R76.64+0x8] ;  /* 0x000008064c757981 */ /* 0x000ee8000c1e9900 */
[----:B------:R-:W3:Y:S01]  /*1f400*/  LDG.E.CONSTANT R115, desc[UR4][R76.64+0x4] ;  /* 0x000004044c737981 */ /* 0x000ee2000c1e9900 */
[C---:B------:R-:W-:Y:S01]  /*1f410*/  FFMA R79, R69.reuse, R79, R116 ;  /* 0x0000004f454f7223 */ /* 0x040fe20000000074 */
[----:B------:R-:W-:Y:S01]  /*1f420*/  FFMA R83, R69, R83, R124 ;  /* 0x0000005345537223 */ /* 0x000fe2000000007c */
[----:B------:R-:W-:-:S03]  /*1f430*/  FADD R85, -R118, R85 ;  /* 0x0000005576557221 */ /* 0x000fc60000000100 */
[----:B------:R-:W-:Y:S01]  /*1f440*/  FADD R78, -R83, R111 ;  /* 0x0000006f534e7221 */ /* 0x000fe20000000100 */
[----:B--2---:R-:W-:-:S06]  /*1f450*/  I2FP.F32.U32 R82, R82 ;  /* 0x0000005200527245 */ /* 0x004fcc0000201000 */
[----:B------:R-:W0:Y:S01]  /*1f460*/  F2I.U32.TRUNC.NTZ R82, R82 ;  /* 0x0000005200527305 */ /* 0x000e22000020f000 */
[----:B-----5:R-:W-:Y:S02]  /*1f470*/  I2FP.F32.U32 R116, R121 ;  /* 0x0000007900747245 */ /* 0x020fe40000201000 */
[----:B----4-:R-:W-:-:S05]  /*1f480*/  I2FP.F32.U32 R110, R110 ;  /* 0x0000006e006e7245 */ /* 0x010fca0000201000 */
[----:B------:R-:W-:Y:S01]  /*1f490*/  F2I.U32.TRUNC.NTZ R116, R116 ;  /* 0x0000007400747305 */ /* 0x000fe2000020f000 */
[----:B------:R-:W-:Y:S01]  /*1f4a0*/  FFMA R85, R39, R85, R118 ;  /* 0x0000005527557223 */ /* 0x000fe20000000076 */
[----:B------:R-:W-:-:S06]  /*1f4b0*/  FFMA R78, R72, R78, R83 ;  /* 0x0000004e484e7223 */ /* 0x000fcc0000000053 */
[----:B------:R-:W1:Y:S01]  /*1f4c0*/  F2I.U32.TRUNC.NTZ R110, R110 ;  /* 0x0000006e006e7305 */ /* 0x000e62000020f000 */
[----:B0-----:R-:W-:Y:S02]  /*1f4d0*/  LOP3.LUT R83, R82, 0xf, RZ, 0xc0, !PT ;  /* 0x0000000f52537812 */ /* 0x001fe400078ec0ff */
[----:B------:R-:W-:Y:S02]  /*1f4e0*/  I2FP.F32.U32 R118, R91 ;  /* 0x0000005b00767245 */ /* 0x000fe40000201000 */
[----:B------:R-:W-:Y:S01]  /*1f4f0*/  I2FP.F32.U32 R90, R90 ;  /* 0x0000005a005a7245 */ /* 0x000fe20000201000 */
[----:B------:R-:W-:Y:S01]  /*1f500*/  FMUL R122, R113, R122 ;  /* 0x0000007a717a7220 */ /* 0x000fe20000400000 */
[----:B------:R-:W-:Y:S01]  /*1f510*/  FADD R109, -R89, R109 ;  /* 0x0000006d596d7221 */ /* 0x000fe20000000100 */
[----:B------:R-:W-:Y:S01]  /*1f520*/  I2FP.F32.U32 R88, R88 ;  /* 0x0000005800587245 */ /* 0x000fe20000201000 */
[----:B------:R-:W-:Y:S01]  /*1f530*/  FADD R86, -R79, R86 ;  /* 0x000000564f567221 */ /* 0x000fe20000000100 */
[----:B------:R-:W-:-:S04]  /*1f540*/  IMAD.WIDE.U32 R82, R83, 0xc, R80 ;  /* 0x0000000c53527825 */ /* 0x000fc800078e0050 */
[----:B------:R-:W-:Y:S01]  /*1f550*/  FFMA R120, R17, R120, R122 ;  /* 0x0000007811787223 */ /* 0x000fe2000000007a */
[----:B------:R-:W-:Y:S01]  /*1f560*/  FFMA R89, R72, R109, R89 ;  /* 0x0000006d48597223 */ /* 0x000fe20000000059 */
[----:B------:R-:W-:Y:S01]  /*1f570*/  F2I.U32.TRUNC.NTZ R118, R118 ;  /* 0x0000007600767305 */ /* 0x000fe2000020f000 */
[----:B------:R-:W-:Y:S01]  /*1f580*/  R2UR UR20, R74 ;  /* 0x000000004a1472ca */ /* 0x000fe200000e0000 */
[----:B------:R-:W-:Y:S01]  /*1f590*/  FFMA R86, R72, R86, R79 ;  /* 0x0000005648567223 */ /* 0x000fe2000000004f */
[----:B------:R-:W-:Y:S01]  /*1f5a0*/  R2UR UR21, R75 ;  /* 0x000000004b1572ca */ /* 0x000fe200000e0000 */
[----:B------:R-:W2:Y:S01]  /*1f5b0*/  LDG.E.CONSTANT R109, desc[UR4][R76.64] ;  /* 0x000000044c6d7981 */ /* 0x000ea2000c1e9900 */
[----:B-1----:R-:W-:-:S03]  /*1f5c0*/  LOP3.LUT R79, R110, 0xf, RZ, 0xc0, !PT ;  /* 0x0000000f6e4f7812 */ /* 0x002fc600078ec0ff */
[----:B------:R-:W-:Y:S01]  /*1f5d0*/  F2I.U32.TRUNC.NTZ R90, R90 ;  /* 0x0000005a005a7305 */ /* 0x000fe2000020f000 */
[----:B------:R-:W-:Y:S01]  /*1f5e0*/  FFMA R95, R69, R114, R120 ;  /* 0x00000072455f7223 */ /* 0x000fe20000000078 */
[----:B------:R-:W-:Y:S01]  /*1f5f0*/  FADD R78, -R89, R78 ;  /* 0x0000004e594e7221 */ /* 0x000fe20000000100 */
[----:B------:R-:W4:Y:S04]  /*1f600*/  LDG.E.CONSTANT R110, desc[UR4][R82.64] ;  /* 0x00000004526e7981 */ /* 0x000f28000c1e9900 */
[----:B------:R-:W5:Y:S01]  /*1f610*/  LDG.E.CONSTANT R111, desc[UR6][R82.64+0x4] ;  /* 0x00000406526f7981 */ /* 0x000f62000c1e9900 */
[----:B------:R-:W0:Y:S03]  /*1f620*/  F2I.U32.TRUNC.NTZ R88, R88 ;  /* 0x0000005800587305 */ /* 0x000e26000020f000 */
[----:B------:R1:W4:Y:S01]  /*1f630*/  LDG.E.CONSTANT R113, desc[UR8][R82.64+0x8] ;  /* 0x0000080852717981 */ /* 0x000322000c1e9900 */
[----:B------:R-:W-:Y:S01]  /*1f640*/  FADD R112, -R95, R112 ;  /* 0x000000705f707221 */ /* 0x000fe20000000100 */
[----:B------:R-:W-:Y:S01]  /*1f650*/  FFMA R89, R40, R78, R89 ;  /* 0x0000004e28597223 */ /* 0x000fe20000000059 */
[----:B------:R-:W-:Y:S01]  /*1f660*/  IMAD.WIDE.U32 R78, R79, 0xc, R80 ;  /* 0x0000000c4f4e7825 */ /* 0x000fe200078e0050 */
[----:B-1----:R-:W-:-:S03]  /*1f670*/  LOP3.LUT R83, R116, 0xf, RZ, 0xc0, !PT ;  /* 0x0000000f74537812 */ /* 0x002fc600078ec0ff */
[----:B------:R-:W-:Y:S02]  /*1f680*/  FFMA R95, R72, R112, R95 ;  /* 0x00000070485f7223 */ /* 0x000fe4000000005f */
[----:B------:R-:W5:Y:S01]  /*1f690*/  LDG.E.CONSTANT R112, desc[UR12][R78.64+0x4] ;  /* 0x0000040c4e707981 */ /* 0x000f62000c1e9900 */
[----:B------:R-:W-:-:S05]  /*1f6a0*/  IMAD.WIDE.U32 R82, R83, 0xc, R80 ;  /* 0x0000000c53527825 */ /* 0x000fca00078e0050 */
[----:B------:R-:W5:Y:S04]  /*1f6b0*/  LDG.E.CONSTANT R123, desc[UR4][R82.64] ;  /* 0x00000004527b7981 */ /* 0x000f68000c1e9900 */
[----:B------:R-:W5:Y:S04]  /*1f6c0*/  LDG.E.CONSTANT R125, desc[UR6][R82.64+0x4] ;  /* 0x00000406527d7981 */ /* 0x000f68000c1e9900 */
[----:B------:R0:W5:Y:S02]  /*1f6d0*/  LDG.E.CONSTANT R127, desc[UR8][R82.64+0x8] ;  /* 0x00000808527f7981 */ /* 0x000164000c1e9900 */
[----:B0-----:R-:W-:-:S02]  /*1f6e0*/  LOP3.LUT R83, R88, 0xf, RZ, 0xc0, !PT ;  /* 0x0000000f58537812 */ /* 0x001fc400078ec0ff */
[----:B---3--:R-:W-:-:S06]  /*1f6f0*/  I2FP.F32.U32 R119, R119 ;  /* 0x0000007700777245 */ /* 0x008fcc0000201000 */
[----:B------:R-:W0:Y:S01]  /*1f700*/  F2I.U32.TRUNC.NTZ R119, R119 ;  /* 0x0000007700777305 */ /* 0x000e22000020f000 */
[----:B------:R-:W-:-:S04]  /*1f710*/  FMUL R117, R108, R117 ;  /* 0x000000756c757220 */ /* 0x000fc80000400000 */
[----:B------:R-:W-:Y:S02]  /*1f720*/  FFMA R115, R18, R115, R117 ;  /* 0x0000007312737223 */ /* 0x000fe40000000075 */
[----:B------:R-:W3:Y:S01]  /*1f730*/  LDG.E.CONSTANT R117, desc[UR10][R78.64] ;  /* 0x0000000a4e757981 */ /* 0x000ee2000c1e9900 */
[----:B0-----:R-:W-:-:S03]  /*1f740*/  LOP3.LUT R77, R119, 0xf, RZ, 0xc0, !PT ;  /* 0x0000000f774d7812 */ /* 0x001fc600078ec0ff */
[----:B------:R0:W3:Y:S02]  /*1f750*/  LDG.E.CONSTANT R119, desc[UR14][R78.64+0x8] ;  /* 0x0000080e4e777981 */ /* 0x0000e4000c1e9900 */
[----:B------:R-:W-:-:S05]  /*1f760*/  IMAD.WIDE.U32 R76, R77, 0xc, R80 ;  /* 0x0000000c4d4c7825 */ /* 0x000fca00078e0050 */
[----:B------:R-:W3:Y:S01]  /*1f770*/  LDG.E.CONSTANT R91, desc[UR16][R76.64] ;  /* 0x000000104c5b7981 */ /* 0x000ee2000c1e9900 */
[----:B0-----:R-:W-:-:S03]  /*1f780*/  LOP3.LUT R79, R118, 0xf, RZ, 0xc0, !PT ;  /* 0x0000000f764f7812 */ /* 0x001fc600078ec0ff */
[----:B------:R-:W3:Y:S04]  /*1f790*/  LDG.E.CONSTANT R114, desc[UR18][R76.64+0x4] ;  /* 0x000004124c727981 */ /* 0x000ee8000c1e9900 */
[----:B------:R0:W3:Y:S01]  /*1f7a0*/  LDG.E.CONSTANT R121, desc[UR20][R76.64+0x8] ;  /* 0x000008144c797981 */ /* 0x0000e2000c1e9900 */
[----:B------:R-:W-:-:S05]  /*1f7b0*/  IMAD.WIDE.U32 R78, R79, 0xc, R80 ;  /* 0x0000000c4f4e7825 */ /* 0x000fca00078e0050 */
[----:B------:R-:W3:Y:S01]  /*1f7c0*/  LDG.E.CONSTANT R133, desc[UR14][R78.64+0x8] ;  /* 0x0000080e4e857981 */ /* 0x000ee2000c1e9900 */
[----:B0-----:R-:W-:-:S03]  /*1f7d0*/  LOP3.LUT R77, R90, 0xf, RZ, 0xc0, !PT ;  /* 0x0000000f5a4d7812 */ /* 0x001fc600078ec0ff */
[----:B------:R-:W3:Y:S02]  /*1f7e0*/  LDG.E.CONSTANT R131, desc[UR12][R78.64+0x4] ;  /* 0x0000040c4e837981 */ /* 0x000ee4000c1e9900 */
[--C-:B------:R-:W-:Y:S02]  /*1f7f0*/  IMAD.WIDE.U32 R76, R77, 0xc, R80.reuse ;  /* 0x0000000c4d4c7825 */ /* 0x100fe400078e0050 */
[----:B------:R2:W3:Y:S02]  /*1f800*/  LDG.E.CONSTANT R129, desc[UR10][R78.64] ;  /* 0x0000000a4e817981 */ /* 0x0004e4000c1e9900 */
[----:B------:R-:W-:Y:S02]  /*1f810*/  IMAD.WIDE.U32 R80, R83, 0xc, R80 ;  /* 0x0000000c53507825 */ /* 0x000fe400078e0050 */
[----:B------:R-:W3:Y:S04]  /*1f820*/  LDG.E.CONSTANT R135, desc[UR8][R76.64+0x8] ;  /* 0x000008084c877981 */ /* 0x000ee8000c1e9900 */
[----:B------:R-:W3:Y:S04]  /*1f830*/  LDG.E.CONSTANT R139, desc[UR14][R80.64+0x8] ;  /* 0x0000080e508b7981 */ /* 0x000ee8000c1e9900 */
[----:B------:R-:W3:Y:S04]  /*1f840*/  LDG.E.CONSTANT R83, desc[UR6][R76.64+0x4] ;  /* 0x000004064c537981 */ /* 0x000ee8000c1e9900 */
[----:B------:R-:W3:Y:S04]  /*1f850*/  LDG.E.CONSTANT R90, desc[UR12][R80.64+0x4] ;  /* 0x0000040c505a7981 */ /* 0x000ee8000c1e9900 */
[----:B------:R0:W3:Y:S04]  /*1f860*/  LDG.E.CONSTANT R79, desc[UR4][R76.64] ;  /* 0x000000044c4f7981 */ /* 0x0000e8000c1e9900 */
[----:B------:R1:W3:Y:S01]  /*1f870*/  LDG.E.CONSTANT R137, desc[UR10][R80.64] ;  /* 0x0000000a50897981 */ /* 0x0002e2000c1e9900 */
[----:B--2---:R-:W-:Y:S01]  /*1f880*/  FFMA R78, R70, R109, R115 ;  /* 0x0000006d464e7223 */ /* 0x004fe20000000073 */
[----:B------:R-:W-:Y:S01]  /*1f890*/  FADD R109, R18, -1 ;  /* 0xbf800000126d7421 */ /* 0x000fe20000000000 */
[----:B----4-:R-:W-:Y:S01]  /*1f8a0*/  FMUL R113, R108, R113 ;  /* 0x000000716c717220 */ /* 0x010fe20000400000 */
[----:B0-----:R-:W-:-:S03]  /*1f8b0*/  FADD R76, R70, -1 ;  /* 0xbf800000464c7421 */ /* 0x001fc60000000000 */
[----:B-----5:R-:W-:-:S04]  /*1f8c0*/  FFMA R111, R18, R111, R113 ;  /* 0x0000006f126f7223 */ /* 0x020fc80000000071 */
[----:B------:R-:W-:-:S04]  /*1f8d0*/  FFMA R111, R110, R76, R111 ;  /* 0x0000004c6e6f7223 */ /* 0x000fc8000000006f */
[----:B------:R-:W-:Y:S01]  /*1f8e0*/  FADD R111, -R78, R111 ;  /* 0x0000006f4e6f7221 */ /* 0x000fe20000000100 */
[----:B------:R-:W-:-:S03]  /*1f8f0*/  FADD R86, -R95, R86 ;  /* 0x000000565f567221 */ /* 0x000fc60000000100 */
[----:B------:R-:W-:Y:S01]  /*1f900*/  FFMA R78, R73, R111, R78 ;  /* 0x0000006f494e7223 */ /* 0x000fe2000000004e */
[----:B------:R-:W-:Y:S01]  /*1f910*/  FADD R85, -R94, R85 ;  /* 0x000000555e557221 */ /* 0x000fe20000000100 */
[----:B------:R-:W-:-:S03]  /*1f920*/  FFMA R86, R40, R86, R95 ;  /* 0x0000005628567223 */ /* 0x000fc6000000005f */
[----:B------:R-:W-:Y:S01]  /*1f930*/  FFMA R94, R87, R85, R94 ;  /* 0x00000055575e7223 */ /* 0x000fe2000000005e */
[----:B------:R-:W-:-:S03]  /*1f940*/  FADD R86, -R89, R86 ;  /* 0x0000005659567221 */ /* 0x000fc60000000100 */
[----:B------:R-:W-:Y:S01]  /*1f950*/  FFMA R93, R94, 128, R93 ;  /* 0x430000005e5d7823 */ /* 0x000fe2000000005d */
[----:B------:R-:W-:-:S04]  /*1f960*/  FFMA R86, R92, R86, R89 ;  /* 0x000000565c567223 */ /* 0x000fc80000000059 */
[----:B------:R-:W-:Y:S01]  /*1f970*/  FFMA R86, R86, 256, R93 ;  /* 0x4380000056567823 */ /* 0x000fe2000000005d */
[----:B---3--:R-:W-:-:S04]  /*1f980*/  FMUL R119, R108, R119 ;  /* 0x000000776c777220 */ /* 0x008fc80000400000 */
[----:B------:R-:W-:Y:S01]  /*1f990*/  FFMA R119, R109, R112, R119 ;  /* 0x000000706d777223 */ /* 0x000fe20000000077 */
[C---:B------:R-:W-:Y:S01]  /*1f9a0*/  FMUL R121, R108.reuse, R121 ;  /* 0x000000796c797220 */ /* 0x040fe20000400000 */
[----:B------:R-:W-:-:S04]  /*1f9b0*/  FADD R108, R108, -1 ;  /* 0xbf8000006c6c7421 */ /* 0x000fc80000000000 */
[C---:B------:R-:W-:Y:S01]  /*1f9c0*/  FMUL R127, R108.reuse, R127 ;  /* 0x0000007f6c7f7220 */ /* 0x040fe20000400000 */
[----:B-1----:R-:W-:Y:S01]  /*1f9d0*/  FMUL R80, R108, R133 ;  /* 0x000000856c507220 */ /* 0x002fe20000400000 */
[----:B------:R-:W-:Y:S02]  /*1f9e0*/  FFMA R121, R109, R114, R121 ;  /* 0x000000726d797223 */ /* 0x000fe40000000079 */
[C---:B------:R-:W-:Y:S01]  /*1f9f0*/  FFMA R125, R18.reuse, R125, R127 ;  /* 0x0000007d127d7223 */ /* 0x040fe2000000007f */
[----:B------:R-:W-:Y:S01]  /*1fa00*/  FFMA R131, R18, R131, R80 ;  /* 0x0000008312837223 */ /* 0x000fe20000000050 */
[----:B------:R-:W-:Y:S01]  /*1fa10*/  FFMA R82, R70, R117, R119 ;  /* 0x0000007546527223 */ /* 0x000fe20000000077 */
[C---:B------:R-:W-:Y:S01]  /*1fa20*/  FMUL R88, R108.reuse, R135 ;  /* 0x000000876c587220 */ /* 0x040fe20000400000 */
[----:B------:R-:W-:-:S03]  /*1fa30*/  FMUL R139, R108, R139 ;  /* 0x0000008b6c8b7220 */ /* 0x000fc60000400000 */
[C---:B------:R-:W-:Y:S01]  /*1fa40*/  FFMA R88, R109.reuse, R83, R88 ;  /* 0x000000536d587223 */ /* 0x040fe20000000058 */
[----:B------:R-:W-:Y:S01]  /*1fa50*/  FFMA R90, R109, R90, R139 ;  /* 0x0000005a6d5a7223 */ /* 0x000fe2000000008b */
[----:B------:R-:W-:Y:S01]  /*1fa60*/  FFMA R91, R76, R91, R121 ;  /* 0x0000005b4c5b7223 */ /* 0x000fe20000000079 */
[----:B------:R-:W-:Y:S01]  /*1fa70*/  FFMA R80, R70, R123, R125 ;  /* 0x0000007b46507223 */ /* 0x000fe2000000007d */
[----:B------:R-:W-:Y:S01]  /*1fa80*/  FFMA R129, R76, R129, R131 ;  /* 0x000000814c817223 */ /* 0x000fe20000000083 */
[----:B------:R-:W-:Y:S01]  /*1fa90*/  FFMA R88, R70, R79, R88 ;  /* 0x0000004f46587223 */ /* 0x000fe20000000058 */
[----:B------:R-:W-:Y:S01]  /*1faa0*/  FFMA R137, R76, R137, R90 ;  /* 0x000000894c897223 */ /* 0x000fe2000000005a */
[----:B------:R-:W-:Y:S01]  /*1fab0*/  FADD R91, -R82, R91 ;  /* 0x0000005b525b7221 */ /* 0x000fe20000000100 */
[----:B------:R-:W-:Y:S02]  /*1fac0*/  FADD R129, -R80, R129 ;  /* 0x0000008150817221 */ /* 0x000fe40000000100 */
[----:B------:R-:W-:Y:S01]  /*1fad0*/  FADD R137, -R88, R137 ;  /* 0x0000008958897221 */ /* 0x000fe20000000100 */
[C---:B------:R-:W-:Y:S01]  /*1fae0*/  FFMA R91, R73.reuse, R91, R82 ;  /* 0x0000005b495b7223 */ /* 0x040fe20000000052 */
[----:B------:R-:W-:-:S02]  /*1faf0*/  FFMA R80, R73, R129, R80 ;  /* 0x0000008149507223 */ /* 0x000fc40000000050 */
[----:B------:R-:W-:Y:S01]  /*1fb00*/  FFMA R137, R73, R137, R88 ;  /* 0x0000008949897223 */ /* 0x000fe20000000058 */
[----:B------:R-:W-:-:S03]  /*1fb10*/  FADD R91, -R78, R91 ;  /* 0x0000005b4e5b7221 */ /* 0x000fc60000000100 */
[----:B------:R-:W-:Y:S01]  /*1fb20*/  FADD R137, -R80, R137 ;  /* 0x0000008950897221 */ /* 0x000fe20000000100 */
[----:B------:R-:W-:-:S03]  /*1fb30*/  FFMA R91, R41, R91, R78 ;  /* 0x0000005b295b7223 */ /* 0x000fc6000000004e */
[----:B------:R-:W-:-:S04]  /*1fb40*/  FFMA R80, R41, R137, R80 ;  /* 0x0000008929507223 */ /* 0x000fc80000000050 */
[----:B------:R-:W-:-:S04]  /*1fb50*/  FADD R80, -R91, R80 ;  /* 0x000000505b507221 */ /* 0x000fc80000000100 */
[----:B------:R-:W-:-:S04]  /*1fb60*/  FFMA R91, R84, R80, R91 ;  /* 0x00000050545b7223 */ /* 0x000fc8000000005b */
[----:B------:R-:W-:-:S05]  /*1fb70*/  FFMA R86, R91, 512, R86 ;  /* 0x440000005b567823 */ /* 0x000fca0000000056 */
[----:B------:R-:W-:-:S13]  /*1fb80*/  FSETP.GEU.AND P2, PT, R86, -512, PT ;  /* 0xc40000005600780b */ /* 0x000fda0003f4e000 */
[----:B------:R-:W-:Y:S05]  /*1fb90*/  @P2 BRA `(.L_x_83) ;  /* 0x0000000000342947 */ /* 0x000fea0003800000 */
[----:B------:R-:W0:Y:S01]  /*1fba0*/  S2R R78, SR_TID.X ;  /* 0x00000000004e7919 */ /* 0x000e220000002100 */
[----:B------:R-:W0:Y:S01]  /*1fbb0*/  S2UR UR4, SR_CTAID.X ;  /* 0x00000000000479c3 */ /* 0x000e220000002500 */
[----:B------:R-:W-:Y:S02]  /*1fbc0*/  R2UR UR6, R74 ;  /* 0x000000004a0672ca */ /* 0x000fe400000e0000 */
[----:B------:R-:W-:-:S05]  /*1fbd0*/  R2UR UR7, R75 ;  /* 0x000000004b0772ca */ /* 0x000fca00000e0000 */
[----:B------:R-:W0:Y:S08]  /*1fbe0*/  LDC R79, c[0x0][0x360] ;  /* 0x0000d800ff4f7b82 */ /* 0x000e300000000800 */
[----:B------:R-:W1:Y:S01]  /*1fbf0*/  LDC.64 R76, c[0x0][0x388] ;  /* 0x0000e200ff4c7b82 */ /* 0x000e620000000a00 */
[----:B0-----:R-:W-:-:S04]  /*1fc00*/  IMAD R79, R79, UR4, R78 ;  /* 0x000000044f4f7c24 */ /* 0x001fc8000f8e024e */
[----:B-1----:R-:W-:-:S05]  /*1fc10*/  IMAD.WIDE.U32 R76, R79, 0x4, R76 ;  /* 0x000000044f4c7825 */ /* 0x002fca00078e004c */
[----:B------:R-:W2:Y:S01]  /*1fc20*/  LDG.E R78, desc[UR6][R76.64] ;  /* 0x000000064c4e7981 */ /* 0x000ea2000c1e1900 */
[----:B------:R-:W-:Y:S02]  /*1fc30*/  R2UR UR4, R74 ;  /* 0x000000004a0472ca */ /* 0x000fe400000e0000 */
[----:B------:R-:W-:Y:S01]  /*1fc40*/  R2UR UR5, R75 ;  /* 0x000000004b0572ca */ /* 0x000fe200000e0000 */
[----:B--2---:R-:W-:-:S12]  /*1fc50*/  FADD R79, R78, 16 ;  /* 0x418000004e4f7421 */ /* 0x004fd80000000000 */
[----:B------:R0:W-:Y:S02]  /*1fc60*/  STG.E desc[UR4][R76.64], R79 ;  /* 0x0000004f4c007986 */ /* 0x0001e4000c101904 */
.L_x_83:
[----:B------:R-:W-:Y:S05]  /*1fc70*/  BSYNC.RECONVERGENT B1 ;  /* 0x0000000000017941 */ /* 0x000fea0003800200 */
.L_x_82:
[----:B------:R-:W-:Y:S05]  /*1fc80*/  @!P1 BRA `(.L_x_84) ;  /* 0xffffff7c00789947 */ /* 0x000fea000383ffff */
[----:B------:R-:W-:Y:S05]  /*1fc90*/  BSYNC.RECONVERGENT B3 ;  /* 0x0000000000037941 */ /* 0x000fea0003800200 */
.L_x_73:
[----:B------:R-:W-:Y:S05]  /*1fca0*/  @!P0 BRA `(.L_x_85) ;  /* 0xffffff74005c8947 */ /* 0x000fea000383ffff */
[----:B------:R-:W-:Y:S05]  /*1fcb0*/  EXIT ;  /* 0x000000000000794d */ /* 0x000fea0003800000 */
        .weak           $__internal_0_$__cuda_sm3x_div_rn_noftz_f32_slowpath
        .type           $__internal_0_$__cuda_sm3x_div_rn_noftz_f32_slowpath,@function
        .size           $__internal_0_$__cuda_sm3x_div_rn_noftz_f32_slowpath,(.L_x_165 - $__internal_0_$__cuda_sm3x_div_rn_noftz_f32_slowpath)
$__internal_0_$__cuda_sm3x_div_rn_noftz_f32_slowpath:
[----:B------:R-:W-:Y:S01]  /*1fcc0*/  SHF.R.U32.HI R81, RZ, 0x17, R91 ;  /* 0x00000017ff517819 */ /* 0x000fe2000001165b */
[----:B------:R-:W-:Y:S01]  /*1fcd0*/  BSSY.RECONVERGENT B1, `(.L_x_86) ;  /* 0x0000063000017945 */ /* 0x000fe20003800200 */
[----:B------:R-:W-:Y:S02]  /*1fce0*/  SHF.R.U32.HI R77, RZ, 0x17, R76 ;  /* 0x00000017ff4d7819 */ /* 0x000fe4000001164c */
[----:B------:R-:W-:Y:S02]  /*1fcf0*/  LOP3.LUT R86, R81, 0xff, RZ, 0xc0, !PT ;  /* 0x000000ff51567812 */ /* 0x000fe400078ec0ff */
[----:B------:R-:W-:Y:S02]  /*1fd00*/  LOP3.LUT R84, R77, 0xff, RZ, 0xc0, !PT ;  /* 0x000000ff4d547812 */ /* 0x000fe400078ec0ff */
[----:B------:R-:W-:Y:S01]  /*1fd10*/  MOV R77, R91 ;  /* 0x0000005b004d7202 */ /* 0x000fe20000000f00 */
[----:B------:R-:W-:Y:S01]  /*1fd20*/  VIADD R83, R86, 0xffffffff ;  /* 0xffffffff56537836 */ /* 0x000fe20000000000 */
[----:B------:R-:W-:-:S04]  /*1fd30*/  IADD3 R82, PT, PT, R84, -0x1, RZ ;  /* 0xffffffff54527810 */ /* 0x000fc80007ffe0ff */
[----:B------:R-:W-:-:S04]  /*1fd40*/  ISETP.GT.U32.AND P2, PT, R83, 0xfd, PT ;  /* 0x000000fd5300780c */ /* 0x000fc80003f44070 */
[----:B------:R-:W-:-:S13]  /*1fd50*/  ISETP.GT.U32.OR P2, PT, R82, 0xfd, P2 ;  /* 0x000000fd5200780c */ /* 0x000fda0001744470 */
[----:B------:R-:W-:Y:S01]  /*1fd60*/  @!P2 IMAD.MOV.U32 R81, RZ, RZ, RZ ;  /* 0x000000ffff51a224 */ /* 0x000fe200078e00ff */
[----:B------:R-:W-:Y:S06]  /*1fd70*/  @!P2 BRA `(.L_x_87) ;  /* 0x00000000005ca947 */ /* 0x000fec0003800000 */
[----:B------:R-:W-:Y:S02]  /*1fd80*/  FSETP.GTU.FTZ.AND P2, PT, |R76|, +INF , PT ;  /* 0x7f8000004c00780b */ /* 0x000fe40003f5c200 */
[----:B------:R-:W-:-:S04]  /*1fd90*/  FSETP.GTU.FTZ.AND P3, PT, |R91|, +INF , PT ;  /* 0x7f8000005b00780b */ /* 0x000fc80003f7c200 */
[----:B------:R-:W-:-:S13]  /*1fda0*/  PLOP3.LUT P2, PT, P2, P3, PT, 0xf8, 0x8f ;  /* 0x00000000008f781c */ /* 0x000fda0001747f70 */
[----:B------:R-:W-:Y:S05]  /*1fdb0*/  @P2 BRA `(.L_x_88) ;  /* 0x00000004004c2947 */ /* 0x000fea0003800000 */
[----:B------:R-:W-:-:S13]  /*1fdc0*/  LOP3.LUT P2, RZ, R77, 0x7fffffff, R76, 0xc8, !PT ;  /* 0x7fffffff4dff7812 */ /* 0x000fda000784c84c */
[----:B------:R-:W-:Y:S05]  /*1fdd0*/  @!P2 BRA `(.L_x_89) ;  /* 0x00000004003ca947 */ /* 0x000fea0003800000 */
[C---:B------:R-:W-:Y:S02]  /*1fde0*/  FSETP.NEU.FTZ.AND P4, PT, |R76|.reuse, +INF , PT ;  /* 0x7f8000004c00780b */ /* 0x040fe40003f9d200 */
[----:B------:R-:W-:Y:S02]  /*1fdf0*/  FSETP.NEU.FTZ.AND P3, PT, |R91|, +INF , PT ;  /* 0x7f8000005b00780b */ /* 0x000fe40003f7d200 */
[----:B------:R-:W-:-:S11]  /*1fe00*/  FSETP.NEU.FTZ.AND P2, PT, |R76|, +INF , PT ;  /* 0x7f8000004c00780b */ /* 0x000fd60003f5d200 */
[----:B------:R-:W-:Y:S05]  /*1fe10*/  @!P3 BRA !P4, `(.L_x_89) ;  /* 0x00000004002cb947 */ /* 0x000fea0006000000 */
[----:B------:R-:W-:-:S04]  /*1fe20*/  LOP3.LUT P4, RZ, R76, 0x7fffffff, RZ, 0xc0, !PT ;  /* 0x7fffffff4cff7812 */ /* 0x000fc8000788c0ff */
[----:B------:R-:W-:-:S13]  /*1fe30*/  PLOP3.LUT P3, PT, P3, P4, PT, 0x2f, 0xf2 ;  /* 0x0000000000f2781c */ /* 0x000fda0001f68577 */
[----:B------:R-:W-:Y:S05]  /*1fe40*/  @P3 BRA `(.L_x_90) ;  /* 0x0000000400183947 */ /* 0x000fea0003800000 */
[----:B------:R-:W-:-:S04]  /*1fe50*/  LOP3.LUT P3, RZ, R77, 0x7fffffff, RZ, 0xc0, !PT ;  /* 0x7fffffff4dff7812 */ /* 0x000fc8000786c0ff */
[----:B------:R-:W-:-:S13]  /*1fe60*/  PLOP3.LUT P2, PT, P2, P3, PT, 0x2f, 0xf2 ;  /* 0x0000000000f2781c */ /* 0x000fda0001746577 */
[----:B------:R-:W-:Y:S05]  /*1fe70*/  @P2 BRA `(.L_x_91) ;  /* 0x0000000400002947 */ /* 0x000fea0003800000 */
[----:B------:R-:W-:Y:S02]  /*1fe80*/  ISETP.GE.AND P2, PT, R82, RZ, PT ;  /* 0x000000ff5200720c */ /* 0x000fe40003f46270 */
[----:B------:R-:W-:-:S11]  /*1fe90*/  ISETP.GE.AND P3, PT, R83, RZ, PT ;  /* 0x000000ff5300720c */ /* 0x000fd60003f66270 */
[----:B------:R-:W-:Y:S01]  /*1fea0*/  @P2 MOV R81, RZ ;  /* 0x000000ff00512202 */ /* 0x000fe20000000f00 */
[----:B------:R-:W-:Y:S01]  /*1feb0*/  @!P2 FFMA R76, R76, 1.84467440737095516160e+19, RZ ;  /* 0x5f8000004c4ca823 */ /* 0x000fe200000000ff */
[----:B------:R-:W-:Y:S01]  /*1fec0*/  @!P2 MOV R81, 0xffffffc0 ;  /* 0xffffffc00051a802 */ /* 0x000fe20000000f00 */
[----:B------:R-:W-:-:S04]  /*1fed0*/  @!P3 FFMA R77, R91, 1.84467440737095516160e+19, RZ ;  /* 0x5f8000005b4db823 */ /* 0x000fc800000000ff */
[----:B------:R-:W-:-:S07]  /*1fee0*/  @!P3 VIADD R81, R81, 0x40 ;  /* 0x000000405151b836 */ /* 0x000fce0000000000 */
.L_x_87:
[----:B------:R-:W-:Y:S01]  /*1fef0*/  LEA R82, R86, 0xc0800000, 0x17 ;  /* 0xc080000056527811 */ /* 0x000fe200078eb8ff */
[----:B------:R-:W-:Y:S03]  /*1ff00*/  BSSY.RECONVERGENT B2, `(.L_x_92) ;  /* 0x0000036000027945 */ /* 0x000fe60003800200 */
[----:B------:R-:W-:Y:S02]  /*1ff10*/  IADD3 R82, PT, PT, -R82, R77, RZ ;  /* 0x0000004d52527210 */ /* 0x000fe40007ffe1ff */
[----:B------:R-:W-:Y:S02]  /*1ff20*/  IADD3 R77, PT, PT, R84, -0x7f, RZ ;  /* 0xffffff81544d7810 */ /* 0x000fe40007ffe0ff */
[----:B------:R0:W1:Y:S01]  /*1ff30*/  MUFU.RCP R83, R82 ;  /* 0x0000005200537308 */ /* 0x0000620000001000 */
[----:B------:R-:W-:Y:S02]  /*1ff40*/  FADD.FTZ R85, -R82, -RZ ;  /* 0x800000ff52557221 */ /* 0x000fe40000010100 */
[C---:B------:R-:W-:Y:S01]  /*1ff50*/  IMAD R76, R77.reuse, -0x800000, R76 ;  /* 0xff8000004d4c7824 */ /* 0x040fe200078e024c */
[----:B0-----:R-:W-:-:S05]  /*1ff60*/  IADD3 R82, PT, PT, R77, 0x7f, -R86 ;  /* 0x0000007f4d527810 */ /* 0x001fca0007ffe856 */
[----:B------:R-:W-:Y:S02]  /*1ff70*/  IMAD.IADD R82, R82, 0x1, R81 ;  /* 0x0000000152527824 */ /* 0x000fe400078e0251 */
[----:B-1----:R-:W-:-:S04]  /*1ff80*/  FFMA R84, R83, R85, 1 ;  /* 0x3f80000053547423 */ /* 0x002fc80000000055 */
[----:B------:R-:W-:-:S04]  /*1ff90*/  FFMA R88, R83, R84, R83 ;  /* 0x0000005453587223 */ /* 0x000fc80000000053 */
[----:B------:R-:W-:-:S04]  /*1ffa0*/  FFMA R83, R76, R88, RZ ;  /* 0x000000584c537223 */ /* 0x000fc800000000ff */
[----:B------:R-:W-:-:S04]  /*1ffb0*/  FFMA R84, R85, R83, R76 ;  /* 0x0000005355547223 */ /* 0x000fc8000000004c */
[----:B------:R-:W-:-:S04]  /*1ffc0*/  FFMA R87, R88, R84, R83 ;  /* 0x0000005458577223 */ /* 0x000fc80000000053 */
[----:B------:R-:W-:-:S04]  /*1ffd0*/  FFMA R84, R85, R87, R76 ;  /* 0x0000005755547223 */ /* 0x000fc8000000004c */
[----:B------:R-:W-:-:S05]  /*1ffe0*/  FFMA R83, R88, R84, R87 ;  /* 0x0000005458537223 */ /* 0x000fca0000000057 */
[----:B------:R-:W-:-:S04]  /*1fff0*/  SHF.R.U32.HI R76, RZ, 0x17, R83 ;  /* 0x00000017ff4c7819 */ /* 0x000fc80000011653 */
[----:B------:R-:W-:-:S04]  /*20000*/  LOP3.LUT R76, R76, 0xff, RZ, 0xc0, !PT ;  /* 0x000000ff4c4c7812 */ /* 0x000fc800078ec0ff */
[----:B------:R-:W-:-:S04]  /*20010*/  IADD3 R85, PT, PT, R76, R82, RZ ;  /* 0x000000524c557210 */ /* 0x000fc80007ffe0ff */
[----:B------:R-:W-:-:S04]  /*20020*/  IADD3 R76, PT, PT, R85, -0x1, RZ ;  /* 0xffffffff554c7810 */ /* 0x000fc80007ffe0ff */
[----:B------:R-:W-:-:S13]  /*20030*/  ISETP.GE.U32.AND P2, PT, R76, 0xfe, PT ;  /* 0x000000fe4c00780c */ /* 0x000fda0003f46070 */
[----:B------:R-:W-:Y:S05]  /*20040*/  @!P2 BRA `(.L_x_93) ;  /* 0x000000000080a947 */ /* 0x000fea0003800000 */
[----:B------:R-:W-:-:S13]  /*20050*/  ISETP.GT.AND P2, PT, R85, 0xfe, PT ;  /* 0x000000fe5500780c */ /* 0x000fda0003f44270 */
[----:B------:R-:W-:Y:S05]  /*20060*/  @P2 BRA `(.L_x_94) ;  /* 0x00000000006c2947 */ /* 0x000fea0003800000 */
[----:B------:R-:W-:-:S13]  /*20070*/  ISETP.GE.AND P2, PT, R85, 0x1, PT ;  /* 0x000000015500780c */ /* 0x000fda0003f46270 */
[----:B------:R-:W-:Y:S05]  /*20080*/  @P2 BRA `(.L_x_95) ;  /* 0x0000000000742947 */ /* 0x000fea0003800000 */
[----:B------:R-:W-:Y:S02]  /*20090*/  ISETP.GE.AND P2, PT, R85, -0x18, PT ;  /* 0xffffffe85500780c */ /* 0x000fe40003f46270 */
[----:B------:R-:W-:-:S11]  /*200a0*/  LOP3.LUT R83, R83, 0x80000000, RZ, 0xc0, !PT ;  /* 0x8000000053537812 */ /* 0x000fd600078ec0ff */
[----:B------:R-:W-:Y:S05]  /*200b0*/  @!P2 BRA `(.L_x_95) ;  /* 0x000000000068a947 */ /* 0x000fea0003800000 */
[CCC-:B------:R-:W-:Y:S01]  /*200c0*/  FFMA.RZ R76, R88.reuse, R84.reuse, R87.reuse ;  /* 0x00000054584c7223 */ /* 0x1c0fe2000000c057 */
[C---:B------:R-:W-:Y:S02]  /*200d0*/  VIADD R82, R85.reuse, 0x20 ;  /* 0x0000002055527836 */ /* 0x040fe40000000000 */
[-CC-:B------:R-:W-:Y:S01]  /*200e0*/  FFMA.RM R77, R88, R84.reuse, R87.reuse ;  /* 0x00000054584d7223 */ /* 0x180fe20000004057 */
[C---:B------:R-:W-:Y:S02]  /*200f0*/  ISETP.NE.AND P4, PT, R85.reuse, RZ, PT ;  /* 0x000000ff5500720c */ /* 0x040fe40003f85270 */
[----:B------:R-:W-:Y:S01]  /*20100*/  LOP3.LUT R81, R76, 0x7fffff, RZ, 0xc0, !PT ;  /* 0x007fffff4c517812 */ /* 0x000fe200078ec0ff */
[----:B------:R-:W-:Y:S01]  /*20110*/  FFMA.RP R76, R88, R84, R87 ;  /* 0x00000054584c7223 */ /* 0x000fe20000008057 */
[----:B------:R-:W-:Y:S02]  /*20120*/  ISETP.NE.AND P3, PT, R85, RZ, PT ;  /* 0x000000ff5500720c */ /* 0x000fe40003f65270 */
[----:B------:R-:W-:-:S02]  /*20130*/  LOP3.LUT R81, R81, 0x800000, RZ, 0xfc, !PT ;  /* 0x0080000051517812 */ /* 0x000fc400078efcff */
[----:B------:R-:W-:Y:S02]  /*20140*/  IADD3 R84, PT, PT, -R85, RZ, RZ ;  /* 0x000000ff55547210 */ /* 0x000fe40007ffe1ff */
[----:B------:R-:W-:Y:S02]  /*20150*/  SHF.L.U32 R82, R81, R82, RZ ;  /* 0x0000005251527219 */ /* 0x000fe400000006ff */
[----:B------:R-:W-:Y:S02]  /*20160*/  FSETP.NEU.FTZ.AND P2, PT, R76, R77, PT ;  /* 0x0000004d4c00720b */ /* 0x000fe40003f5d000 */
[----:B------:R-:W-:Y:S02]  /*20170*/  SEL R76, R84, RZ, P4 ;  /* 0x000000ff544c7207 */ /* 0x000fe40002000000 */
[----:B------:R-:W-:Y:S02]  /*20180*/  ISETP.NE.AND P3, PT, R82, RZ, P3 ;  /* 0x000000ff5200720c */ /* 0x000fe40001f65270 */
[----:B------:R-:W-:-:S02]  /*20190*/  SHF.R.U32.HI R76, RZ, R76, R81 ;  /* 0x0000004cff4c7219 */ /* 0x000fc40000011651 */
[----:B------:R-:W-:Y:S02]  /*201a0*/  PLOP3.LUT P2, PT, P2, P3, PT, 0xf8, 0x8f ;  /* 0x00000000008f781c */ /* 0x000fe40001747f70 */
[----:B------:R-:W-:Y:S02]  /*201b0*/  SHF.R.U32.HI R82, RZ, 0x1, R76 ;  /* 0x00000001ff527819 */ /* 0x000fe4000001164c */
[----:B------:R-:W-:-:S04]  /*201c0*/  SEL R77, RZ, 0x1, !P2 ;  /* 0x00000001ff4d7807 */ /* 0x000fc80005000000 */
[----:B------:R-:W-:-:S04]  /*201d0*/  LOP3.LUT R77, R77, 0x1, R82, 0xf8, !PT ;  /* 0x000000014d4d7812 */ /* 0x000fc800078ef852 */
[----:B------:R-:W-:-:S04]  /*201e0*/  LOP3.LUT R77, R77, R76, RZ, 0xc0, !PT ;  /* 0x0000004c4d4d7212 */ /* 0x000fc800078ec0ff */
[----:B------:R-:W-:-:S04]  /*201f0*/  IADD3 R82, PT, PT, R82, R77, RZ ;  /* 0x0000004d52527210 */ /* 0x000fc80007ffe0ff */
[----:B------:R-:W-:Y:S01]  /*20200*/  LOP3.LUT R83, R82, R83, RZ, 0xfc, !PT ;  /* 0x0000005352537212 */ /* 0x000fe200078efcff */
[----:B------:R-:W-:Y:S06]  /*20210*/  BRA `(.L_x_95) ;  /* 0x0000000000107947 */ /* 0x000fec0003800000 */
.L_x_94:
[----:B------:R-:W-:-:S04]  /*20220*/  LOP3.LUT R83, R83, 0x80000000, RZ, 0xc0, !PT ;  /* 0x8000000053537812 */ /* 0x000fc800078ec0ff */
[----:B------:R-:W-:Y:S01]  /*20230*/  LOP3.LUT R83, R83, 0x7f800000, RZ, 0xfc, !PT ;  /* 0x7f80000053537812 */ /* 0x000fe200078efcff */
[----:B------:R-:W-:Y:S06]  /*20240*/  BRA `(.L_x_95) ;  /* 0x0000000000047947 */ /* 0x000fec0003800000 */
.L_x_93:
[----:B------:R-:W-:-:S07]  /*20250*/  IMAD R83, R82, 0x800000, R83 ;  /* 0x0080000052537824 */ /* 0x000fce00078e0253 */
.L_x_95:
[----:B------:R-:W-:Y:S05]  /*20260*/  BSYNC.RECONVERGENT B2 ;  /* 0x0000000000027941 */ /* 0x000fea0003800200 */
.L_x_92:
[----:B------:R-:W-:Y:S05]  /*20270*/  BRA `(.L_x_96) ;  /* 0x0000000000207947 */ /* 0x000fea0003800000 */
.L_x_91:
[----:B------:R-:W-:-:S04]  /*20280*/  LOP3.LUT R76, R77, 0x80000000, R76, 0x48, !PT ;  /* 0x800000004d4c7812 */ /* 0x000fc800078e484c */
[----:B------:R-:W-:Y:S01]  /*20290*/  LOP3.LUT R83, R76, 0x7f800000, RZ, 0xfc, !PT ;  /* 0x7f8000004c537812 */ /* 0x000fe200078efcff */
[----:B------:R-:W-:Y:S06]  /*202a0*/  BRA `(.L_x_96) ;  /* 0x0000000000147947 */ /* 0x000fec0003800000 */
.L_x_90:
[----:B------:R-:W-:Y:S01]  /*202b0*/  LOP3.LUT R83, R77, 0x80000000, R76, 0x48, !PT ;  /* 0x800000004d537812 */ /* 0x000fe200078e484c */
[----:B------:R-:W-:Y:S06]  /*202c0*/  BRA `(.L_x_96) ;  /* 0x00000000000c7947 */ /* 0x000fec0003800000 */
.L_x_89:
[----:B------:R-:W0:Y:S01]  /*202d0*/  MUFU.RSQ R83, -QNAN ;  /* 0xffc0000000537908 */ /* 0x000e220000001400 */
[----:B------:R-:W-:Y:S05]  /*202e0*/  BRA `(.L_x_96) ;  /* 0x0000000000047947 */ /* 0x000fea0003800000 */
.L_x_88:
[----:B------:R-:W-:-:S07]  /*202f0*/  FADD.FTZ R83, R76, R91 ;  /* 0x0000005b4c537221 */ /* 0x000fce0000010000 */
.L_x_96:
[----:B------:R-:W-:Y:S05]  /*20300*/  BSYNC.RECONVERGENT B1 ;  /* 0x0000000000017941 */ /* 0x000fea0003800200 */
.L_x_86:
[----:B------:R-:W-:Y:S01]  /*20310*/  HFMA2 R77, -RZ, RZ, 0, 0 ;  /* 0x00000000ff4d7431 */ /* 0x000fe200000001ff */
[----:B------:R-:W-:-:S04]  /*20320*/  MOV R76, R78 ;  /* 0x0000004e004c7202 */ /* 0x000fc80000000f00 */
[----:B0-----:R-:W-:Y:S05]  /*20330*/  RET.REL.NODEC R76 `(_Z30get_monoliths_world_per_threadiiPf) ;  /* 0xfffffdfc4c307950 */ /* 0x001fea0003c3ffff */
.L_x_97:
[----:B------:R-:W-:-:S00]  /*20340*/  BRA `(.L_x_97) ;  /* 0xfffffffc00fc7947 */ /* 0x000fc0000383ffff */
[----:B------:R-:W-:-:S00]  /*20350*/  NOP ;  /* 0x0000000000007918 */ /* 0x000fc00000000000 */
        /* <DEDUP_REMOVED lines=10> */
.L_x_165:


//--------------------- .text._Z29get_monoliths_world_per_blockiiPf --------------------------
	.section	.text._Z29get_monoliths_world_per_blockiiPf,"ax",@progbits
	.align	128
        .global         _Z29get_monoliths_world_per_blockiiPf
        .type           _Z29get_monoliths_world_per_blockiiPf,@function
        .size           _Z29get_monoliths_world_per_blockiiPf,(.L_x_166 - _Z29get_monoliths_world_per_blockiiPf)
        .other          _Z29get_monoliths_world_per_blockiiPf,@"STO_CUDA_ENTRY STV_DEFAULT"
_Z29get_monoliths_world_per_blockiiPf:
.text._Z29get_monoliths_world_per_blockiiPf:
[----:B------:R-:W0:Y:S01]  /*0000*/  LDC R1, c[0x0][0x37c] ;  /* 0x0000df00ff017b82 */ /* 0x000e220000000800 */
[----:B------:R-:W1:Y:S01]  /*0010*/  S2R R0, SR_TID.X ;  /* 0x0000000000007919 */ /* 0x000e620000002100 */
[----:B------:R-:W2:Y:S01]  /*0020*/  LDCU UR4, c[0x0][0x2f8] ;  /* 0x00005f00ff0477ac */ /* 0x000ea20008000800 */
[----:B0-----:R-:W-:Y:S01]  /*0030*/  IADD3 R1, PT, PT, R1, -0x8, RZ ;  /* 0xfffffff801017810 */ /* 0x001fe20007ffe0ff */
[----:B------:R-:W0:Y:S01]  /*0040*/  LDCU UR5, c[0x0][0x2fc] ;  /* 0x00005f80ff0577ac */ /* 0x000e220008000800 */
[----:B------:R-:W3:Y:S02]  /*0050*/  LDCU.64 UR36, c[0x0][0x358] ;  /* 0x00006b00ff2477ac */ /* 0x000ee40008000a00 */
[----:B--2---:R-:W-:-:S05]  /*0060*/  IADD3 R6, P1, PT, R1, UR4, RZ ;  /* 0x0000000401067c10 */ /* 0x004fca000ff3e0ff */
[----:B0-----:R-:W-:Y:S01]  /*0070*/  IMAD.X R7, RZ, RZ, UR5, P1 ;  /* 0x00000005ff077e24 */ /* 0x001fe200088e06ff */
[----:B-1----:R-:W-:-:S13]  /*0080*/  ISETP.NE.AND P0, PT, R0, RZ, PT ;  /* 0x000000ff0000720c */ /* 0x002fda0003f05270 */
[----:B---3--:R-:W-:Y:S05]  /*0090*/  @P0 BRA `(.L_x_98) ;  /* 0x0000005000340947 */ /* 0x008fea0003800000 */
[----:B------:R-:W0:Y:S01]  /*00a0*/  S2R R2, SR_CTAID.X ;  /* 0x0000000000027919 */ /* 0x000e220000002500 */
[----:B------:R-:W0:Y:S01]  /*00b0*/  LDCU UR4, c[0x0][0x380] ;  /* 0x00007000ff0477ac */ /* 0x000e220008000800 */
[----:B------:R-:W1:Y:S01]  /*00c0*/  S2UR UR5, SR_CgaCtaId ;  /* 0x00000000000579c3 */ /* 0x000e620000008800 */
[----:B------:R-:W-:Y:S02]  /*00d0*/  HFMA2 R5, -RZ, RZ, 0, 0.033721923828125 ;  /* 0x00002851ff057431 */ /* 0x000fe400000001ff */
[----:B------:R-:W-:Y:S01]  /*00e0*/  IMAD.MOV.U32 R4, RZ, RZ, -0x4770f7e0 ;  /* 0xb88f0820ff047424 */ /* 0x000fe200078e00ff */
[----:B0-----:R-:W-:Y:S01]  /*00f0*/  IADD3 R3, PT, PT, R2, UR4, RZ ;  /* 0x0000000402037c10 */ /* 0x001fe2000fffe0ff */
[----:B------:R-:W-:Y:S02]  /*0100*/  UMOV UR4, 0x400 ;  /* 0x0000040000047882 */ /* 0x000fe40000000000 */
[----:B-1----:R-:W-:Y:S01]  /*0110*/  ULEA UR4, UR5, UR4, 0x18 ;  /* 0x0000000405047291 */ /* 0x002fe2000f8ec0ff */
[----:B------:R-:W-:-:S02]  /*0120*/  SHF.R.S32.HI R0, RZ, 0x1f, R3 ;  /* 0x0000001fff007819 */ /* 0x000fc40000011403 */
[----:B------:R-:W-:Y:S02]  /*0130*/  LOP3.LUT R9, R3, 0xdeece66d, RZ, 0x3c, !PT ;  /* 0xdeece66d03097812 */ /* 0x000fe400078e3cff */
[----:B------:R-:W-:Y:S02]  /*0140*/  LOP3.LUT R0, R0, 0x5, RZ, 0x3c, !PT ;  /* 0x0000000500007812 */ /* 0x000fe400078e3cff */
[----:B------:R-:W-:Y:S01]  /*0150*/  MOV R16, UR4 ;  /* 0x0000000400107c02 */ /* 0x000fe20008000f00 */
[----:B------:R-:W-:Y:S01]  /*0160*/  IMAD.WIDE.U32 R4, R9, -0x6642877f, R4 ;  /* 0x99bd788109047825 */ /* 0x000fe200078e0004 */
[----:B------:R-:W-:-:S03]  /*0170*/  UMOV UR4, URZ ;  /* 0x000000ff00047c82 */ /* 0x000fc60008000000 */
[----:B------:R-:W-:-:S04]  /*0180*/  IMAD R0, R0, -0x6642877f, RZ ;  /* 0x99bd788100007824 */ /* 0x000fc800078e02ff */
[----:B------:R-:W-:Y:S02]  /*0190*/  IMAD R9, R9, 0xe341, R0 ;  /* 0x0000e34109097824 */ /* 0x000fe400078e0200 */
[----:B------:R-:W-:Y:S02]  /*01a0*/  IMAD.MOV.U32 R0, RZ, RZ, R4 ;  /* 0x000000ffff007224 */ /* 0x000fe400078e0004 */
[----:B------:R-:W-:-:S05]  /*01b0*/  IMAD.IADD R5, R5, 0x1, R9 ;  /* 0x0000000105057824 */ /* 0x000fca00078e0209 */
[----:B------:R-:W-:-:S07]  /*01c0*/  LOP3.LUT R5, R5, 0xffff, RZ, 0xc0, !PT ;  /* 0x0000ffff05057812 */ /* 0x000fce00078ec0ff */
.L_x_106:
[----:B------:R-:W-:Y:S01]  /*01d0*/  R2UR UR6, R16 ;  /* 0x00000000100672ca */ /* 0x000fe200000e0000 */
[C---:B------:R-:W-:Y:S01]  /*01e0*/  IMAD R25, R5.reuse, -0x4b9ff597, RZ ;  /* 0xb4600a6905197824 */ /* 0x040fe200078e02ff */
[----:B------:R-:W-:Y:S01]  /*01f0*/  MOV R19, 0x40 ;  /* 0x0000004000137802 */ /* 0x000fe20000000f00 */
[C---:B------:R-:W-:Y:S01]  /*0200*/  IMAD R23, R5.reuse, -0x22633260, RZ ;  /* 0xdd9ccda005177824 */ /* 0x040fe200078e02ff */
[----:B0-----:R-:W-:Y:S01]  /*0210*/  MOV R13, 0x0 ;  /* 0x00000000000d7802 */ /* 0x001fe20000000f00 */
[C---:B------:R-:W-:Y:S01]  /*0220*/  IMAD R29, R5.reuse, 0x772c5f11, RZ ;  /* 0x772c5f11051d7824 */ /* 0x040fe200078e02ff */
[----:B------:R-:W-:Y:S01]  /*0230*/  MOV R15, 0x89712d38 ;  /* 0x89712d38000f7802 */ /* 0x000fe20000000f00 */
[C---:B------:R-:W-:Y:S01]  /*0240*/  IMAD R17, R5.reuse, -0x5ea76960, RZ ;  /* 0xa15896a005117824 */ /* 0x040fe200078e02ff */
[----:B-1----:R-:W-:Y:S01]  /*0250*/  MOV R11, 0x2501550a ;  /* 0x2501550a000b7802 */ /* 0x002fe20000000f00 */
[C---:B------:R-:W-:Y:S01]  /*0260*/  IMAD R27, R5.reuse, 0x3749a7f9, RZ ;  /* 0x3749a7f9051b7824 */ /* 0x040fe200078e02ff */
[----:B------:R-:W-:Y:S01]  /*0270*/  MOV R9, 0x630baad2 ;  /* 0x630baad200097802 */ /* 0x000fe20000000f00 */
[----:B------:R-:W-:Y:S01]  /*0280*/  IMAD R21, R5, -0x60c7f860, RZ ;  /* 0x9f3807a005157824 */ /* 0x000fe200078e02ff */
[----:B------:R-:W-:Y:S01]  /*0290*/  MOV R5, 0x699d1761 ;  /* 0x699d176100057802 */ /* 0x000fe20000000f00 */
[----:B------:R-:W-:Y:S01]  /*02a0*/  IMAD.MOV.U32 R18, RZ, RZ, -0x6bd21946 ;  /* 0x942de6baff127424 */ /* 0x000fe200078e00ff */
[----:B------:R-:W-:Y:S01]  /*02b0*/  UIMAD UR6, UR4, 0x10c, UR6 ;  /* 0x0000010c040678a4 */ /* 0x000fe2000f8e0206 */
[----:B------:R-:W-:Y:S01]  /*02c0*/  IMAD.MOV.U32 R12, RZ, RZ, 0x160 ;  /* 0x00000160ff0c7424 */ /* 0x000fe200078e00ff */
[----:B------:R-:W-:Y:S01]  /*02d0*/  MOV R20, 0x3020100 ;  /* 0x0302010000147802 */ /* 0x000fe20000000f00 */
[----:B------:R-:W-:Y:S01]  /*02e0*/  IMAD.MOV.U32 R14, RZ, RZ, 0x73c4cd04 ;  /* 0x73c4cd04ff0e7424 */ /* 0x000fe200078e00ff */
[----:B------:R-:W-:Y:S01]  /*02f0*/  MOV R24, 0xb0a0908 ;  /* 0x0b0a090800187802 */ /* 0x000fe20000000f00 */
[----:B------:R-:W-:Y:S01]  /*0300*/  IMAD.MOV.U32 R10, RZ, RZ, -0x7634d860 ;  /* 0x89cb27a0ff0a7424 */ /* 0x000fe200078e00ff */
[----:B------:R-:W-:Y:S01]  /*0310*/  MOV R26, 0x13121110 ;  /* 0x13121110001a7802 */ /* 0x000fe20000000f00 */
[----:B------:R-:W-:Y:S01]  /*0320*/  IMAD.MOV.U32 R8, RZ, RZ, 0x559c57e0 ;  /* 0x559c57e0ff087424 */ /* 0x000fe200078e00ff */
[----:B------:R-:W-:Y:S01]  /*0330*/  MOV R30, 0x1b1a1918 ;  /* 0x1b1a1918001e7802 */ /* 0x000fe20000000f00 */
[----:B------:R-:W-:Y:S01]  /*0340*/  IMAD.MOV.U32 R4, RZ, RZ, 0x7168255e ;  /* 0x7168255eff047424 */ /* 0x000fe200078e00ff */
[----:B------:R0:W-:Y:S01]  /*0350*/  STS [UR6], R20 ;  /* 0x00000014ff007988 */ /* 0x0001e20008000806 */
[C---:B------:R-:W-:Y:S01]  /*0360*/  IMAD R25, R0.reuse, 0x7760bb20, R25 ;  /* 0x7760bb2000197824 */ /* 0x040fe200078e0219 */
[----:B------:R-:W-:Y:S01]  /*0370*/  MOV R33, 0x33323130 ;  /* 0x3332313000217802 */ /* 0x000fe20000000f00 */
[----:B------:R-:W-:Y:S01]  /*0380*/  IMAD.WIDE.U32 R18, R0, -0x4b9ff597, R18 ;  /* 0xb4600a6900127825 */ /* 0x000fe200078e0012 */
[----:B------:R1:W-:Y:S01]  /*0390*/  STS [UR6+0x8], R24 ;  /* 0x00000818ff007988 */ /* 0x0003e20008000806 */
[----:B------:R-:W-:-:S02]  /*03a0*/  UIADD3 UR4, UPT, UPT, UR4, 0x1, URZ ;  /* 0x0000000104047890 */ /* 0x000fc4000fffe0ff */
[C---:B------:R-:W-:Y:S01]  /*03b0*/  IMAD R23, R0.reuse, 0xbb, R23 ;  /* 0x000000bb00177824 */ /* 0x040fe200078e0217 */
[----:B------:R-:W-:Y:S01]  /*03c0*/  IADD3 R25, PT, PT, R19, R25, RZ ;  /* 0x0000001913197210 */ /* 0x000fe20007ffe0ff */
[----:B------:R-:W-:Y:S01]  /*03d0*/  IMAD.WIDE.U32 R12, R0, -0x22633260, R12 ;  /* 0xdd9ccda0000c7825 */ /* 0x000fe200078e000c */
[----:B0-----:R-:W-:Y:S01]  /*03e0*/  MOV R20, 0x23222120 ;  /* 0x2322212000147802 */ /* 0x001fe20000000f00 */
[----:B------:R-:W-:Y:S01]  /*03f0*/  STS [UR6+0x10], R26 ;  /* 0x0000101aff007988 */ /* 0x000fe20008000806 */
[----:B------:R-:W-:Y:S01]  /*0400*/  SHF.R.U64 R18, R18, 0x15, R25 ;  /* 0x0000001512127819 */ /* 0x000fe20000001219 */
[C---:B------:R-:W-:Y:S01]  /*0410*/  IMAD R29, R0.reuse, 0x530f32eb, R29 ;  /* 0x530f32eb001d7824 */ /* 0x040fe200078e021d */
[----:B-1----:R-:W-:Y:S01]  /*0420*/  MOV R24, 0x2b2a2928 ;  /* 0x2b2a292800187802 */ /* 0x002fe20000000f00 */
[----:B------:R-:W-:Y:S01]  /*0430*/  IMAD.WIDE.U32 R14, R0, 0x772c5f11, R14 ;  /* 0x772c5f11000e7825 */ /* 0x000fe200078e000e */
[----:B------:R0:W-:Y:S01]  /*0440*/  STS [UR6+0x20], R20 ;  /* 0x00002014ff007988 */ /* 0x0001e20008000806 */
[----:B------:R-:W-:-:S02]  /*0450*/  UISETP.NE.AND UP0, UPT, UR4, 0xa, UPT ;  /* 0x0000000a0400788c */ /* 0x000fc4000bf05270 */
[C---:B------:R-:W-:Y:S01]  /*0460*/  IMAD R17, R0.reuse, 0x181a9317, R17 ;  /* 0x181a931700117824 */ /* 0x040fe200078e0211 */
[----:B------:R-:W-:Y:S01]  /*0470*/  IADD3 R29, PT, PT, R15, R29, RZ ;  /* 0x0000001d0f1d7210 */ /* 0x000fe20007ffe0ff */
[----:B------:R-:W-:Y:S01]  /*0480*/  IMAD.WIDE.U32 R10, R0, -0x5ea76960, R10 ;  /* 0xa15896a0000a7825 */ /* 0x000fe200078e000a */
[----:B------:R-:W-:Y:S01]  /*0490*/  LOP3.LUT R15, R18, 0x7ffffff, RZ, 0xc0, !PT ;  /* 0x07ffffff120f7812 */ /* 0x000fe200078ec0ff */
[----:B------:R1:W-:Y:S01]  /*04a0*/  STS [UR6+0x18], R30 ;  /* 0x0000181eff007988 */ /* 0x0003e20008000806 */
[----:B------:R-:W-:Y:S01]  /*04b0*/  SHF.R.U64 R14, R14, 0x15, R29 ;  /* 0x000000150e0e7819 */ /* 0x000fe2000000121d */
[C---:B------:R-:W-:Y:S01]  /*04c0*/  IMAD R27, R0.reuse, 0x2dae45d7, R27 ;  /* 0x2dae45d7001b7824 */ /* 0x040fe200078e021b */
[----:B------:R-:W-:Y:S01]  /*04d0*/  IADD3 R17, PT, PT, R11, R17, RZ ;  /* 0x000000110b117210 */ /* 0x000fe20007ffe0ff */
[C---:B------:R-:W-:Y:S01]  /*04e0*/  IMAD R21, R0.reuse, 0x700dc01f, R21 ;  /* 0x700dc01f00157824 */ /* 0x040fe200078e0215 */
[----:B------:R-:W-:Y:S01]  /*04f0*/  LOP3.LUT R12, R15, 0xf8000000, R12, 0xf8, !PT ;  /* 0xf80000000f0c7812 */ /* 0x000fe200078ef80c */
[C---:B------:R-:W-:Y:S01]  /*0500*/  IMAD.WIDE.U32 R8, R0.reuse, -0x60c7f860, R8 ;  /* 0x9f3807a000087825 */ /* 0x040fe200078e0008 */
[----:B------:R-:W-:Y:S01]  /*0510*/  LOP3.LUT R11, R17, 0x1fffff, RZ, 0xc0, !PT ;  /* 0x001fffff110b7812 */ /* 0x000fe200078ec0ff */
[----:B------:R-:W-:Y:S01]  /*0520*/  STS [UR6+0x28], R24 ;  /* 0x00002818ff007988 */ /* 0x000fe20008000806 */
[----:B0-----:R-:W-:Y:S01]  /*0530*/  MOV R20, 0x4b4a4948 ;  /* 0x4b4a494800147802 */ /* 0x001fe20000000f00 */
[----:B------:R-:W-:Y:S01]  /*0540*/  IMAD.WIDE.U32 R4, R0, 0x3749a7f9, R4 ;  /* 0x3749a7f900047825 */ /* 0x000fe200078e0004 */
[----:B------:R-:W-:Y:S01]  /*0550*/  MOV R26, 0x3b3a3938 ;  /* 0x3b3a3938001a7802 */ /* 0x000fe20000000f00 */
[----:B------:R-:W-:Y:S01]  /*0560*/  STS [UR6+0x30], R33 ;  /* 0x00003021ff007988 */ /* 0x000fe20008000806 */
[----:B-1----:R-:W-:Y:S01]  /*0570*/  MOV R30, 0x43424140 ;  /* 0x43424140001e7802 */ /* 0x002fe20000000f00 */
[----:B------:R-:W-:Y:S01]  /*0580*/  IMAD.MOV.U32 R0, RZ, RZ, 0xf0e0d0c ;  /* 0x0f0e0d0cff007424 */ /* 0x000fe200078e00ff */
[----:B------:R-:W-:Y:S01]  /*0590*/  MOV R18, 0xafaeadac ;  /* 0xafaeadac00127802 */ /* 0x000fe20000000f00 */
[----:B------:R-:W-:Y:S01]  /*05a0*/  IMAD.IADD R27, R5, 0x1, R27 ;  /* 0x00000001051b7824 */ /* 0x000fe200078e021b */
[----:B------:R-:W-:Y:S01]  /*05b0*/  LOP3.LUT R5, R14, 0x7ffffff, RZ, 0xc0, !PT ;  /* 0x07ffffff0e057812 */ /* 0x000fe200078ec0ff */
[----:B------:R-:W-:Y:S01]  /*05c0*/  IMAD.IADD R23, R13, 0x1, R23 ;  /* 0x000000010d177824 */ /* 0x000fe200078e0217 */
[----:B------:R0:W-:Y:S01]  /*05d0*/  STS [UR6+0xc], R0 ;  /* 0x00000c00ff007988 */ /* 0x0001e20008000806 */
[----:B------:R-:W-:Y:S01]  /*05e0*/  IMAD.IADD R21, R9, 0x1, R21 ;  /* 0x0000000109157824 */ /* 0x000fe200078e0215 */
[----:B------:R-:W-:Y:S01]  /*05f0*/  LOP3.LUT R10, R5, 0xf8000000, R10, 0xf8, !PT ;  /* 0xf8000000050a7812 */ /* 0x000fe200078ef80a */
[----:B------:R-:W-:Y:S01]  /*0600*/  IMAD.MOV.U32 R22, RZ, RZ, 0x7060504 ;  /* 0x07060504ff167424 */ /* 0x000fe200078e00ff */
[----:B------:R-:W-:Y:S01]  /*0610*/  LOP3.LUT R5, R27, 0xffff, RZ, 0xc0, !PT ;  /* 0x0000ffff1b057812 */ /* 0x000fe200078ec0ff */
[----:B------:R1:W-:Y:S01]  /*0620*/  STS [UR6+0x48], R20 ;  /* 0x00004814ff007988 */ /* 0x0003e20008000806 */
[----:B------:R-:W-:Y:S01]  /*0630*/  LOP3.LUT R13, R23, 0x1fffff, RZ, 0xc0, !PT ;  /* 0x001fffff170d7812 */ /* 0x000fe200078ec0ff */
[----:B------:R-:W-:Y:S01]  /*0640*/  IMAD.MOV.U32 R28, RZ, RZ, 0x17161514 ;  /* 0x17161514ff1c7424 */ /* 0x000fe200078e00ff */
[----:B------:R-:W-:Y:S01]  /*0650*/  SHF.R.U64 R9, R4, 0x15, R5 ;  /* 0x0000001504097819 */ /* 0x000fe20000001205 */
[----:B0-----:R-:W-:Y:S01]  /*0660*/  IMAD.MOV.U32 R0, RZ, RZ, 0x37363534 ;  /* 0x37363534ff007424 */ /* 0x001fe200078e00ff */
[----:B------:R-:W0:Y:S01]  /*0670*/  I2F.F64.U64 R10, R10 ;  /* 0x0000000a000a7312 */ /* 0x000e220000301800 */
[----:B------:R2:W-:Y:S01]  /*0680*/  STS [UR6+0x4], R22 ;  /* 0x00000416ff007988 */ /* 0x0005e20008000806 */
[----:B------:R-:W-:Y:S01]  /*0690*/  LOP3.LUT R8, R9, 0xf8000000, R8, 0xf8, !PT ;  /* 0xf800000009087812 */ /* 0x000fe200078ef808 */
[----:B------:R-:W-:Y:S01]  /*06a0*/  IMAD.MOV.U32 R31, RZ, RZ, 0x1f1e1d1c ;  /* 0x1f1e1d1cff1f7424 */ /* 0x000fe200078e00ff */
[----:B-1----:R-:W-:Y:S01]  /*06b0*/  MOV R20, 0x73727170 ;  /* 0x7372717000147802 */ /* 0x002fe20000000f00 */
[----:B------:R1:W-:Y:S01]  /*06c0*/  STS [UR6+0x34], R0 ;  /* 0x00003400ff007988 */ /* 0x0003e20008000806 */
[----:B------:R-:W-:Y:S01]  /*06d0*/  IMAD.MOV.U32 R32, RZ, RZ, 0x2f2e2d2c ;  /* 0x2f2e2d2cff207424 */ /* 0x000fe200078e00ff */
[----:B------:R-:W-:Y:S01]  /*06e0*/  MOV R24, 0x53525150 ;  /* 0x5352515000187802 */ /* 0x000fe20000000f00 */
[----:B------:R-:W3:Y:S01]  /*06f0*/  I2F.F64.U64 R12, R12 ;  /* 0x0000000c000c7312 */ /* 0x000ee20000301800 */
[----:B--2---:R-:W-:Y:S01]  /*0700*/  IMAD.MOV.U32 R22, RZ, RZ, 0x27262524 ;  /* 0x27262524ff167424 */ /* 0x004fe200078e00ff */
[----:B------:R2:W-:Y:S01]  /*0710*/  STS [UR6+0x14], R28 ;  /* 0x0000141cff007988 */ /* 0x0005e20008000806 */
[----:B------:R-:W-:Y:S01]  /*0720*/  IMAD.MOV.U32 R14, RZ, RZ, -0x4c4d4e50 ;  /* 0xb3b2b1b0ff0e7424 */ /* 0x000fe200078e00ff */
[----:B------:R-:W-:Y:S01]  /*0730*/  MOV R15, 0xb7b6b5b4 ;  /* 0xb7b6b5b4000f7802 */ /* 0x000fe20000000f00 */
[----:B-1----:R-:W-:Y:S01]  /*0740*/  IMAD.MOV.U32 R0, RZ, RZ, 0x5f5e5d5c ;  /* 0x5f5e5d5cff007424 */ /* 0x002fe200078e00ff */
[----:B------:R1:W-:Y:S01]  /*0750*/  STS [UR6+0x24], R22 ;  /* 0x00002416ff007988 */ /* 0x0003e20008000806 */
[----:B0-----:R-:W-:Y:S01]  /*0760*/  DMUL R10, R10, 1.1102230246251565404e-16 ;  /* 0x3ca000000a0a7828 */ /* 0x001fe20000000000 */
[----:B------:R-:W-:Y:S01]  /*0770*/  MOV R33, 0x5b5a5958 ;  /* 0x5b5a595800217802 */ /* 0x000fe20000000f00 */
[----:B------:R-:W-:Y:S01]  /*0780*/  IMAD.MOV.U32 R17, RZ, RZ, -0x40414244 ;  /* 0xbfbebdbcff117424 */ /* 0x000fe200078e00ff */
[----:B------:R0:W-:Y:S01]  /*0790*/  STS [UR6+0x5c], R0 ;  /* 0x00005c00ff007988 */ /* 0x0001e20008000806 */
[----:B--2---:R-:W-:Y:S01]  /*07a0*/  IMAD.MOV.U32 R28, RZ, RZ, 0x3f3e3d3c ;  /* 0x3f3e3d3cff1c7424 */ /* 0x004fe200078e00ff */
[----:B------:R-:W-:Y:S01]  /*07b0*/  UMOV UR5, URZ ;  /* 0x000000ff00057c82 */ /* 0x000fe20008000000 */
[----:B------:R-:W-:Y:S01]  /*07c0*/  IMAD.MOV.U32 R19, RZ, RZ, -0x38393a3c ;  /* 0xc7c6c5c4ff137424 */ /* 0x000fe200078e00ff */
[----:B------:R2:W-:Y:S01]  /*07d0*/  STS [UR6+0x1c], R31 ;  /* 0x00001c1fff007988 */ /* 0x0005e20008000806 */
[----:B---3--:R-:W-:Y:S01]  /*07e0*/  DMUL R12, R12, 1.1102230246251565404e-16 ;  /* 0x3ca000000c0c7828 */ /* 0x008fe20000000000 */
[----:B-1----:R-:W-:Y:S01]  /*07f0*/  IMAD.MOV.U32 R22, RZ, RZ, 0x4f4e4d4c ;  /* 0x4f4e4d4cff167424 */ /* 0x002fe200078e00ff */
[----:B------:R-:W-:Y:S01]  /*0800*/  DMUL R10, R10, 256 ;  /* 0x407000000a0a7828 */ /* 0x000fe20000000000 */
[----:B0-----:R-:W-:Y:S01]  /*0810*/  IMAD.MOV.U32 R0, RZ, RZ, -0x78797a7c ;  /* 0x87868584ff007424 */ /* 0x001fe200078e00ff */
[----:B------:R0:W-:Y:S01]  /*0820*/  STS [UR6+0x2c], R32 ;  /* 0x00002c20ff007988 */ /* 0x0001e20008000806 */
[----:B--2---:R-:W-:-:S03]  /*0830*/  IMAD.MOV.U32 R31, RZ, RZ, 0x47464544 ;  /* 0x47464544ff1f7424 */ /* 0x004fc600078e00ff */
[----:B------:R1:W-:Y:S01]  /*0840*/  STS [UR6+0x84], R0 ;  /* 0x00008400ff007988 */ /* 0x0003e20008000806 */
[----:B------:R-:W-:-:S03]  /*0850*/  DMUL R12, R12, 256 ;  /* 0x407000000c0c7828 */ /* 0x000fc60000000000 */
[----:B------:R2:W-:Y:S01]  /*0860*/  STS [UR6+0x4c], R22 ;  /* 0x00004c16ff007988 */ /* 0x0005e20008000806 */
[----:B0-----:R-:W-:Y:S01]  /*0870*/  IMAD.MOV.U32 R32, RZ, RZ, 0x57565554 ;  /* 0x57565554ff207424 */ /* 0x001fe200078e00ff */
[----:B------:R0:W-:Y:S01]  /*0880*/  F2F.F32.F64 R10, R10 ;  /* 0x0000000a000a7310 */ /* 0x0001e20000301000 */
[----:B-1----:R-:W-:Y:S01]  /*0890*/  IMAD.MOV.U32 R0, RZ, RZ, -0x54555658 ;  /* 0xabaaa9a8ff007424 */ /* 0x002fe200078e00ff */
[----:B------:R1:W-:Y:S01]  /*08a0*/  STS [UR6+0x70], R20 ;  /* 0x00007014ff007988 */ /* 0x0003e20008000806 */
[----:B--2---:R-:W-:-:S03]  /*08b0*/  IMAD.MOV.U32 R22, RZ, RZ, 0x77767574 ;  /* 0x77767574ff167424 */ /* 0x004fc600078e00ff */
[----:B------:R2:W-:Y:S02]  /*08c0*/  STS [UR6+0xa8], R0 ;  /* 0x0000a800ff007988 */ /* 0x0005e40008000806 */
[----:B------:R-:W-:Y:S01]  /*08d0*/  F2F.F32.F64 R12, R12 ;  /* 0x0000000c000c7310 */ /* 0x000fe20000301000 */
[----:B0-----:R-:W-:Y:S01]  /*08e0*/  IMAD.MOV.U32 R11, RZ, RZ, -0x10111214 ;  /* 0xefeeedecff0b7424 */ /* 0x001fe200078e00ff */
[----:B-1----:R-:W-:Y:S01]  /*08f0*/  MOV R20, 0x9b9a9998 ;  /* 0x9b9a999800147802 */ /* 0x002fe20000000f00 */
[----:B------:R0:W-:Y:S01]  /*0900*/  STS [UR6+0x38], R26 ;  /* 0x0000381aff007988 */ /* 0x0001e20008000806 */
[----:B--2---:R-:W-:-:S03]  /*0910*/  SHF.R.U32.HI R0, RZ, 0x15, R5 ;  /* 0x00000015ff007819 */ /* 0x004fc60000011605 */
[----:B------:R1:W-:Y:S01]  /*0920*/  STS [UR6+0x3c], R28 ;  /* 0x00003c1cff007988 */ /* 0x0003e20008000806 */
[----:B------:R-:W-:-:S03]  /*0930*/  LOP3.LUT R9, R0, 0x1fffff, R21, 0xf8, !PT ;  /* 0x001fffff00097812 */ /* 0x000fc600078ef815 */
[----:B------:R2:W-:Y:S01]  /*0940*/  STS [UR6+0x40], R30 ;  /* 0x0000401eff007988 */ /* 0x0005e20008000806 */
[----:B0-----:R-:W-:Y:S01]  /*0950*/  MOV R26, 0x63626160 ;  /* 0x63626160001a7802 */ /* 0x001fe20000000f00 */
[----:B------:R-:W-:Y:S01]  /*0960*/  IMAD.MOV.U32 R21, RZ, RZ, -0x28292a2c ;  /* 0xd7d6d5d4ff157424 */ /* 0x000fe200078e00ff */
[----:B------:R-:W-:Y:S01]  /*0970*/  MOV R0, 0xbbbab9b8 ;  /* 0xbbbab9b800007802 */ /* 0x000fe20000000f00 */
[----:B------:R0:W-:Y:S01]  /*0980*/  STS [UR6+0x44], R31 ;  /* 0x0000441fff007988 */ /* 0x0001e20008000806 */
[----:B------:R-:W3:Y:S01]  /*0990*/  I2F.F64.U64 R8, R8 ;  /* 0x0000000800087312 */ /* 0x000ee20000301800 */
[----:B-1----:R-:W-:Y:S02]  /*09a0*/  IMAD.MOV.U32 R28, RZ, RZ, 0x67666564 ;  /* 0x67666564ff1c7424 */ /* 0x002fe400078e00ff */
[----:B------:R1:W-:Y:S01]  /*09b0*/  STS [UR6+0x50], R24 ;  /* 0x00005018ff007988 */ /* 0x0003e20008000806 */
[----:B--2---:R-:W-:-:S03]  /*09c0*/  MOV R30, 0x6b6a6968 ;  /* 0x6b6a6968001e7802 */ /* 0x004fc60000000f00 */
[----:B------:R2:W-:Y:S01]  /*09d0*/  STS [UR6+0x54], R32 ;  /* 0x00005420ff007988 */ /* 0x0005e20008000806 */
[----:B0-----:R-:W-:-:S03]  /*09e0*/  IMAD.MOV.U32 R31, RZ, RZ, 0x6f6e6d6c ;  /* 0x6f6e6d6cff1f7424 */ /* 0x001fc600078e00ff */
[----:B------:R0:W-:Y:S01]  /*09f0*/  STS [UR6+0x74], R22 ;  /* 0x00007416ff007988 */ /* 0x0001e20008000806 */
[----:B-1----:R-:W-:Y:S01]  /*0a00*/  MOV R24, 0x7b7a7978 ;  /* 0x7b7a797800187802 */ /* 0x002fe20000000f00 */
[----:B---3--:R-:W-:Y:S02]  /*0a10*/  DMUL R8, R8, 1.1102230246251565404e-16 ;  /* 0x3ca0000008087828 */ /* 0x008fe40000000000 */
[----:B------:R1:W-:Y:S01]  /*0a20*/  STS [UR6+0x98], R20 ;  /* 0x00009814ff007988 */ /* 0x0003e20008000806 */
[----:B--2---:R-:W-:Y:S02]  /*0a30*/  IMAD.MOV.U32 R32, RZ, RZ, 0x7f7e7d7c ;  /* 0x7f7e7d7cff207424 */ /* 0x004fe400078e00ff */
[----:B0-----:R-:W-:Y:S01]  /*0a40*/  IMAD.MOV.U32 R22, RZ, RZ, -0x60616264 ;  /* 0x9f9e9d9cff167424 */ /* 0x001fe200078e00ff */
[----:B------:R0:W-:Y:S02]  /*0a50*/  STS [UR6+0xac], R18 ;  /* 0x0000ac12ff007988 */ /* 0x0001e40008000806 */
[----:B------:R-:W-:-:S02]  /*0a60*/  DMUL R8, R8, 256 ;  /* 0x4070000008087828 */ /* 0x000fc40000000000 */
[----:B------:R2:W-:Y:S01]  /*0a70*/  STS [UR6+0xb0], R14 ;  /* 0x0000b00eff007988 */ /* 0x0005e20008000806 */
[----:B-1----:R-:W-:-:S03]  /*0a80*/  MOV R20, 0xd3d2d1d0 ;  /* 0xd3d2d1d000147802 */ /* 0x002fc60000000f00 */
[----:B------:R1:W-:Y:S01]  /*0a90*/  STS [UR6+0xb4], R15 ;  /* 0x0000b40fff007988 */ /* 0x0003e20008000806 */
[----:B------:R3:W4:Y:S01]  /*0aa0*/  F2F.F32.F64 R13, R8 ;  /* 0x00000008000d7310 */ /* 0x0007220000301000 */
[----:B0-----:R-:W-:Y:S02]  /*0ab0*/  MOV R18, 0xc3c2c1c0 ;  /* 0xc3c2c1c000127802 */ /* 0x001fe40000000f00 */
[----:B--2---:R-:W-:Y:S01]  /*0ac0*/  MOV R14, 0xcbcac9c8 ;  /* 0xcbcac9c8000e7802 */ /* 0x004fe20000000f00 */
[----:B------:R0:W-:Y:S01]  /*0ad0*/  STS [UR6+0x58], R33 ;  /* 0x00005821ff007988 */ /* 0x0001e20008000806 */
[----:B-1----:R-:W-:-:S03]  /*0ae0*/  IMAD.MOV.U32 R15, RZ, RZ, -0x30313234 ;  /* 0xcfcecdccff0f7424 */ /* 0x002fc600078e00ff */
[----:B------:R1:W-:Y:S01]  /*0af0*/  STS [UR6+0x60], R26 ;  /* 0x0000601aff007988 */ /* 0x0003e20008000806 */
[----:B---3--:R-:W-:Y:S01]  /*0b00*/  IMAD.MOV.U32 R8, RZ, RZ, 0xb ;  /* 0x0000000bff087424 */ /* 0x008fe200078e00ff */
[----:B------:R-:W-:Y:S02]  /*0b10*/  MOV R9, 0x0 ;  /* 0x0000000000097802 */ /* 0x000fe40000000f00 */
[----:B------:R2:W-:Y:S01]  /*0b20*/  STS [UR6+0x64], R28 ;  /* 0x0000641cff007988 */ /* 0x0005e20008000806 */
[----:B0-----:R-:W-:-:S03]  /*0b30*/  MOV R33, 0x83828180 ;  /* 0x8382818000217802 */ /* 0x001fc60000000f00 */
[----:B------:R0:W-:Y:S01]  /*0b40*/  STS [UR6+0x68], R30 ;  /* 0x0000681eff007988 */ /* 0x0001e20008000806 */
[----:B-1----:R-:W-:-:S03]  /*0b50*/  MOV R26, 0x8b8a8988 ;  /* 0x8b8a8988001a7802 */ /* 0x002fc60000000f00 */
[----:B------:R1:W-:Y:S01]  /*0b60*/  STS [UR6+0x6c], R31 ;  /* 0x00006c1fff007988 */ /* 0x0003e20008000806 */
[----:B--2---:R-:W-:-:S03]  /*0b70*/  IMAD.MOV.U32 R28, RZ, RZ, -0x70717274 ;  /* 0x8f8e8d8cff1c7424 */ /* 0x004fc600078e00ff */
[----:B------:R2:W-:Y:S01]  /*0b80*/  STS [UR6+0x78], R24 ;  /* 0x00007818ff007988 */ /* 0x0005e20008000806 */
[----:B0-----:R-:W-:-:S03]  /*0b90*/  MOV R30, 0x93929190 ;  /* 0x93929190001e7802 */ /* 0x001fc60000000f00 */
[----:B------:R0:W-:Y:S01]  /*0ba0*/  STS [UR6+0x7c], R32 ;  /* 0x00007c20ff007988 */ /* 0x0001e20008000806 */
[----:B-1----:R-:W-:-:S03]  /*0bb0*/  IMAD.MOV.U32 R31, RZ, RZ, -0x68696a6c ;  /* 0x97969594ff1f7424 */ /* 0x002fc600078e00ff */
[----:B------:R1:W-:Y:S01]  /*0bc0*/  STS [UR6+0x9c], R22 ;  /* 0x00009c16ff007988 */ /* 0x0003e20008000806 */
[----:B--2---:R-:W-:-:S03]  /*0bd0*/  MOV R24, 0xa3a2a1a0 ;  /* 0xa3a2a1a000187802 */ /* 0x004fc60000000f00 */
[----:B------:R2:W-:Y:S01]  /*0be0*/  STS [UR6+0xbc], R17 ;  /* 0x0000bc11ff007988 */ /* 0x0005e20008000806 */
[----:B0-----:R-:W-:-:S03]  /*0bf0*/  IMAD.MOV.U32 R32, RZ, RZ, -0x58595a5c ;  /* 0xa7a6a5a4ff207424 */ /* 0x001fc600078e00ff */
[----:B------:R0:W-:Y:S01]  /*0c00*/  STS [UR6+0xc0], R18 ;  /* 0x0000c012ff007988 */ /* 0x0001e20008000806 */
[----:B-1----:R-:W-:-:S03]  /*0c10*/  IMAD.MOV.U32 R22, RZ, RZ, -0x10204 ;  /* 0xfffefdfcff167424 */ /* 0x002fc600078e00ff */
[----:B------:R1:W-:Y:S01]  /*0c20*/  STS [UR6+0xc4], R19 ;  /* 0x0000c413ff007988 */ /* 0x0003e20008000806 */
[----:B--2---:R-:W-:-:S03]  /*0c30*/  IMAD.MOV.U32 R17, RZ, RZ, -0x20212224 ;  /* 0xdfdedddcff117424 */ /* 0x004fc600078e00ff */
[----:B------:R2:W-:Y:S01]  /*0c40*/  STS [UR6+0xc8], R14 ;  /* 0x0000c80eff007988 */ /* 0x0005e20008000806 */
[----:B0-----:R-:W-:-:S03]  /*0c50*/  MOV R18, 0xe3e2e1e0 ;  /* 0xe3e2e1e000127802 */ /* 0x001fc60000000f00 */
[----:B------:R0:W-:Y:S01]  /*0c60*/  STS [UR6+0xcc], R15 ;  /* 0x0000cc0fff007988 */ /* 0x0001e20008000806 */
[----:B-1----:R-:W-:-:S03]  /*0c70*/  MOV R19, 0xebeae9e8 ;  /* 0xebeae9e800137802 */ /* 0x002fc60000000f00 */
[----:B------:R1:W-:Y:S01]  /*0c80*/  STS [UR6+0xd0], R20 ;  /* 0x0000d014ff007988 */ /* 0x0003e20008000806 */
[----:B--2---:R-:W-:-:S03]  /*0c90*/  IMAD.MOV.U32 R14, RZ, RZ, -0x18191a1c ;  /* 0xe7e6e5e4ff0e7424 */ /* 0x004fc600078e00ff */
[----:B------:R2:W-:Y:S01]  /*0ca0*/  STS [UR6+0xd4], R21 ;  /* 0x0000d415ff007988 */ /* 0x0005e20008000806 */
[----:B0-----:R-:W-:Y:S01]  /*0cb0*/  MOV R15, 0xf3f2f1f0 ;  /* 0xf3f2f1f0000f7802 */ /* 0x001fe20000000f00 */
[----:B-1----:R-:W-:Y:S02]  /*0cc0*/  IMAD.MOV.U32 R20, RZ, RZ, -0x8090a0c ;  /* 0xf7f6f5f4ff147424 */ /* 0x002fe400078e00ff */
[----:B------:R-:W-:Y:S01]  /*0cd0*/  STS [UR6+0x80], R33 ;  /* 0x00008021ff007988 */ /* 0x000fe20008000806 */
[----:B--2---:R-:W-:-:S03]  /*0ce0*/  MOV R21, 0xfbfaf9f8 ;  /* 0xfbfaf9f800157802 */ /* 0x004fc60000000f00 */
[----:B------:R-:W-:Y:S04]  /*0cf0*/  STS [UR6+0x88], R26 ;  /* 0x0000881aff007988 */ /* 0x000fe80008000806 */
        /* <DEDUP_REMOVED lines=16> */
[----:B----4-:R-:W-:Y:S04]  /*0e00*/  STS [UR6+0x108], R13 ;  /* 0x0001080dff007988 */ /* 0x010fe80008000806 */
[----:B------:R0:W-:Y:S02]  /*0e10*/  STS [UR6+0xb8], R0 ;  /* 0x0000b800ff007988 */ /* 0x0001e40008000806 */
[----:B0-----:R-:W-:-:S05]  /*0e20*/  MOV R0, 0xdbdad9d8 ;  /* 0xdbdad9d800007802 */ /* 0x001fca0000000f00 */
[----:B------:R0:W-:Y:S02]  /*0e30*/  STS [UR6+0xd8], R0 ;  /* 0x0000d800ff007988 */ /* 0x0001e40008000806 */
[----:B0-----:R-:W-:-:S07]  /*0e40*/  MOV R0, R4 ;  /* 0x0000000400007202 */ /* 0x001fce0000000f00 */
.L_x_105:
[----:B------:R-:W-:Y:S02]  /*0e50*/  UIADD3 UR7, UPT, UPT, -UR5, 0x100, URZ ;  /* 0x0000010005077890 */ /* 0x000fe4000fffe1ff */
[----:B------:R-:W-:-:S04]  /*0e60*/  UIADD3 UR8, UPT, UPT, -UR5, 0xff, URZ ;  /* 0x000000ff05087890 */ /* 0x000fc8000fffe1ff */
[----:B------:R-:W-:-:S09]  /*0e70*/  ULOP3.LUT UP1, URZ, UR7, UR8, URZ, 0xc0, !UPT ;  /* 0x0000000807ff7292 */ /* 0x000fd2000f82c0ff */
[----:B01----:R-:W-:Y:S05]  /*0e80*/  BRA.U UP1, `(.L_x_99) ;  /* 0x0000000101347547 */ /* 0x003fea000b800000 */
        /* <DEDUP_REMOVED lines=8> */
[----:B------:R-:W-:Y:S02]  /*0f10*/  IMAD R5, R5, UR7, RZ ;  /* 0x0000000705057c24 */ /* 0x000fe4000f8e02ff */
[----:B------:R-:W-:-:S05]  /*0f20*/  IMAD.WIDE.U32 R10, R10, UR7, RZ ;  /* 0x000000070a0a7c25 */ /* 0x000fca000f8e00ff */
[----:B------:R-:W-:-:S04]  /*0f30*/  IADD3 R5, PT, PT, R11, R5, RZ ;  /* 0x000000050b057210 */ /* 0x000fc80007ffe0ff */
[----:B------:R-:W-:Y:S01]  /*0f40*/  SHF.R.U64 R12, R10, 0x1f, R5 ;  /* 0x0000001f0a0c7819 */ /* 0x000fe20000001205 */
[----:B------:R-:W-:Y:S06]  /*0f50*/  BRA `(.L_x_100) ;  /* 0x0000000000607947 */ /* 0x000fec0003800000 */
.L_x_99:
        /* <DEDUP_REMOVED lines=9> */
[----:B------:R-:W-:Y:S02]  /*0ff0*/  LOP3.LUT R0, R13, 0xffff, RZ, 0xc0, !PT ;  /* 0x0000ffff0d007812 */ /* 0x000fe400078ec0ff */
[----:B0-----:R-:W-:Y:S02]  /*1000*/  IADD3 R10, PT, PT, R12, 0xffffffe, RZ ;  /* 0x0ffffffe0c0a7810 */ /* 0x001fe40007ffe0ff */
[----:B------:R-:W-:Y:S02]  /*1010*/  SHF.R.U64 R12, R4, 0x11, R0 ;  /* 0x00000011040c7819 */ /* 0x000fe40000001200 */
[----:B------:R0:W1:Y:S02]  /*1020*/  F2I.FTZ.U32.TRUNC.NTZ R11, R10 ;  /* 0x0000000a000b7305 */ /* 0x000064000021f000 */
[----:B0-----:R-:W-:-:S02]  /*1030*/  IMAD.MOV.U32 R10, RZ, RZ, RZ ;  /* 0x000000ffff0a7224 */ /* 0x001fc400078e00ff */
[----:B-1----:R-:W-:-:S04]  /*1040*/  IMAD R5, R15, R11, RZ ;  /* 0x0000000b0f057224 */ /* 0x002fc800078e02ff */
[----:B------:R-:W-:-:S06]  /*1050*/  IMAD.HI.U32 R11, R11, R5, R10 ;  /* 0x000000050b0b7227 */ /* 0x000fcc00078e000a */
[----:B------:R-:W-:-:S05]  /*1060*/  IMAD.HI.U32 R11, R11, R12, RZ ;  /* 0x0000000c0b0b7227 */ /* 0x000fca00078e00ff */
[----:B------:R-:W-:-:S05]  /*1070*/  IADD3 R11, PT, PT, -R11, RZ, RZ ;  /* 0x000000ff0b0b7210 */ /* 0x000fca0007ffe1ff */
[----:B------:R-:W-:-:S05]  /*1080*/  IMAD R12, R11, UR7, R12 ;  /* 0x000000070b0c7c24 */ /* 0x000fca000f8e020c */
[----:B------:R-:W-:-:S13]  /*1090*/  ISETP.GE.U32.AND P0, PT, R12, UR7, PT ;  /* 0x000000070c007c0c */ /* 0x000fda000bf06070 */
[----:B------:R-:W-:-:S05]  /*10a0*/  @P0 VIADD R12, R12, -UR7 ;  /* 0x800000070c0c0c36 */ /* 0x000fca0008000000 */
[----:B------:R-:W-:-:S13]  /*10b0*/  ISETP.GE.U32.AND P0, PT, R12, UR7, PT ;  /* 0x000000070c007c0c */ /* 0x000fda000bf06070 */
[----:B------:R-:W-:Y:S02]  /*10c0*/  @P0 IADD3 R12, PT, PT, R12, -UR7, RZ ;  /* 0x800000070c0c0c10 */ /* 0x000fe4000fffe0ff */
[----:B------:R-:W-:-:S07]  /*10d0*/  @!P1 LOP3.LUT R12, RZ, UR7, RZ, 0x33, !PT ;  /* 0x00000007ff0c9c12 */ /* 0x000fce000f8e33ff */
.L_x_100:
[----:B------:R-:W0:Y:S01]  /*10e0*/  I2F.U32.RP R13, UR8 ;  /* 0x00000008000d7d06 */ /* 0x000e220008209000 */
[----:B------:R-:W-:Y:S01]  /*10f0*/  IMAD R14, R0, -0x21131993, RZ ;  /* 0xdeece66d000e7824 */ /* 0x000fe200078e02ff */
[----:B------:R-:W-:Y:S01]  /*1100*/  UIADD3 UR7, UPT, UPT, UR6, UR5, URZ ;  /* 0x0000000506077290 */ /* 0x000fe2000fffe0ff */
[----:B------:R-:W-:Y:S01]  /*1110*/  IMAD.WIDE.U32 R4, R17, -0x21131993, R8 ;  /* 0xdeece66d11047825 */ /* 0x000fe200078e0008 */
[----:B------:R-:W-:-:S03]  /*1120*/  ISETP.NE.U32.AND P1, PT, RZ, UR8, PT ;  /* 0x00000008ff007c0c */ /* 0x000fc6000bf25070 */
[----:B------:R-:W-:Y:S02]  /*1130*/  IMAD R15, R17, 0x5, R14 ;  /* 0x00000005110f7824 */ /* 0x000fe400078e020e */
[----:B------:R-:W-:Y:S02]  /*1140*/  IMAD R19, RZ, RZ, -UR8 ;  /* 0x80000008ff137e24 */ /* 0x000fe4000f8e02ff */
[----:B------:R-:W-:Y:S01]  /*1150*/  IMAD.U32 R18, RZ, RZ, UR5 ;  /* 0x00000005ff127e24 */ /* 0x000fe2000f8e00ff */
[----:B------:R-:W-:Y:S01]  /*1160*/  IADD3 R5, PT, PT, R5, R15, RZ ;  /* 0x0000000f05057210 */ /* 0x000fe20007ffe0ff */
[----:B------:R-:W-:Y:S01]  /*1170*/  IMAD R0, R0, -0x4b9ff597, RZ ;  /* 0xb4600a6900007824 */ /* 0x000fe200078e02ff */
[----:B0-----:R-:W0:Y:S02]  /*1180*/  MUFU.RCP R13, R13 ;  /* 0x0000000d000d7308 */ /* 0x001e240000001000 */
[----:B------:R-:W-:Y:S01]  /*1190*/  SHF.R.U64 R4, R4, 0x11, R5 ;  /* 0x0000001104047819 */ /* 0x000fe20000001205 */
[----:B------:R-:W-:-:S03]  /*11a0*/  IMAD.MOV.U32 R5, RZ, RZ, 0x40 ;  /* 0x00000040ff057424 */ /* 0x000fc600078e00ff */
[----:B------:R-:W-:Y:S02]  /*11b0*/  LOP3.LUT R4, R4, 0x7fffffff, RZ, 0xc0, !PT ;  /* 0x7fffffff04047812 */ /* 0x000fe400078ec0ff */
[----:B0-----:R-:W-:-:S04]  /*11c0*/  IADD3 R10, PT, PT, R13, 0xffffffe, RZ ;  /* 0x0ffffffe0d0a7810 */ /* 0x001fc80007ffe0ff */
[----:B------:R0:W1:Y:S02]  /*11d0*/  F2I.FTZ.U32.TRUNC.NTZ R11, R10 ;  /* 0x0000000a000b7305 */ /* 0x000064000021f000 */
[----:B0-----:R-:W-:Y:S02]  /*11e0*/  IMAD.MOV.U32 R10, RZ, RZ, RZ ;  /* 0x000000ffff0a7224 */ /* 0x001fe400078e00ff */
[----:B-1----:R-:W-:Y:S02]  /*11f0*/  IMAD R15, R19, R11, RZ ;  /* 0x0000000b130f7224 */ /* 0x002fe400078e02ff */
[----:B------:R-:W-:Y:S02]  /*1200*/  IMAD R19, R17, 0x7760bb20, R0 ;  /* 0x7760bb2011137824 */ /* 0x000fe400078e0200 */
[----:B------:R-:W-:Y:S02]  /*1210*/  IMAD.HI.U32 R11, R11, R15, R10 ;  /* 0x0000000f0b0b7227 */ /* 0x000fe400078e000a */
[----:B------:R-:W0:Y:S04]  /*1220*/  LDS.U8 R10, [R12+UR7] ;  /* 0x000000070c0a7984 */ /* 0x000e280008000000 */
[----:B------:R-:W-:-:S05]  /*1230*/  IMAD.HI.U32 R11, R11, R4, RZ ;  /* 0x000000040b0b7227 */ /* 0x000fca00078e00ff */
[----:B------:R-:W-:-:S05]  /*1240*/  IADD3 R11, PT, PT, -R11, RZ, RZ ;  /* 0x000000ff0b0b7210 */ /* 0x000fca0007ffe1ff */
[----:B------:R-:W-:Y:S01]  /*1250*/  IMAD R13, R11, UR8, R4 ;  /* 0x000000080b0d7c24 */ /* 0x000fe2000f8e0204 */
[----:B------:R-:W-:Y:S01]  /*1260*/  MOV R4, 0x942de6ba ;  /* 0x942de6ba00047802 */ /* 0x000fe20000000f00 */
[----:B------:R-:W1:Y:S03]  /*1270*/  LDS.U8 R11, [R18+UR6] ;  /* 0x00000006120b7984 */ /* 0x000e660008000000 */
[----:B------:R-:W-:Y:S01]  /*1280*/  ISETP.GE.U32.AND P0, PT, R13, UR8, PT ;  /* 0x000000080d007c0c */ /* 0x000fe2000bf06070 */
[----:B------:R-:W-:-:S05]  /*1290*/  IMAD.WIDE.U32 R4, R17, -0x4b9ff597, R4 ;  /* 0xb4600a6911047825 */ /* 0x000fca00078e0004 */
[----:B------:R-:W-:-:S04]  /*12a0*/  IADD3 R19, PT, PT, R5, R19, RZ ;  /* 0x0000001305137210 */ /* 0x000fc80007ffe0ff */
[----:B------:R-:W-:-:S03]  /*12b0*/  LOP3.LUT R17, R19, 0xffff, RZ, 0xc0, !PT ;  /* 0x0000ffff13117812 */ /* 0x000fc600078ec0ff */
[----:B------:R-:W-:-:S04]  /*12c0*/  @P0 IADD3 R13, PT, PT, R13, -UR8, RZ ;  /* 0x800000080d0d0c10 */ /* 0x000fc8000fffe0ff */
[----:B------:R-:W-:Y:S01]  /*12d0*/  ISETP.GE.U32.AND P0, PT, R13, UR8, PT ;  /* 0x000000080d007c0c */ /* 0x000fe2000bf06070 */
[----:B0-----:R-:W-:-:S12]  /*12e0*/  STS.U8 [R18+UR6], R10 ;  /* 0x0000000a12007988 */ /* 0x001fd80008000006 */
[----:B------:R-:W-:Y:S01]  /*12f0*/  @P0 VIADD R13, R13, -UR8 ;  /* 0x800000080d0d0c36 */ /* 0x000fe20008000000 */
[----:B------:R-:W-:Y:S01]  /*1300*/  @!P1 LOP3.LUT R13, RZ, UR8, RZ, 0x33, !PT ;  /* 0x00000008ff0d9c12 */ /* 0x000fe2000f8e33ff */
[----:B------:R-:W-:-:S04]  /*1310*/  UIADD3 UR8, UPT, UPT, -UR5, 0xfe, URZ ;  /* 0x000000fe05087890 */ /* 0x000fc8000fffe1ff */
[----:B------:R-:W-:Y:S01]  /*1320*/  ULOP3.LUT UP1, URZ, UR8, 0xfc, URZ, 0xc0, !UPT ;  /* 0x000000fc08ff7892 */ /* 0x000fe2000f82c0ff */
[----:B-1----:R-:W-:Y:S04]  /*1330*/  STS.U8 [R12+UR7], R11 ;  /* 0x0000000b0c007988 */ /* 0x002fe80008000007 */
[----:B------:R-:W0:Y:S04]  /*1340*/  LDS.U8 R15, [R13+UR7+0x1] ;  /* 0x000001070d0f7984 */ /* 0x000e280008000000 */
[----:B------:R-:W1:Y:S04]  /*1350*/  LDS.U8 R14, [R18+UR6+0x1] ;  /* 0x00000106120e7984 */ /* 0x000e680008000000 */
[----:B0-----:R0:W-:Y:S04]  /*1360*/  STS.U8 [R18+UR6+0x1], R15 ;  /* 0x0000010f12007988 */ /* 0x0011e80008000006 */
[----:B-1----:R0:W-:Y:S01]  /*1370*/  STS.U8 [R13+UR7+0x1], R14 ;  /* 0x0000010e0d007988 */ /* 0x0021e20008000007 */
[----:B------:R-:W-:Y:S05]  /*1380*/  BRA.U !UP1, `(.L_x_101) ;  /* 0x00000001094c7547 */ /* 0x000fea000b800000 */
[----:B------:R-:W1:Y:S01]  /*1390*/  I2F.U32.RP R0, UR8 ;  /* 0x0000000800007d06 */ /* 0x000e620008209000 */
[----:B0-----:R-:W-:Y:S02]  /*13a0*/  IADD3 R13, PT, PT, RZ, -UR8, RZ ;  /* 0x80000008ff0d7c10 */ /* 0x001fe4000fffe0ff */
[----:B------:R-:W-:Y:S02]  /*13b0*/  SHF.R.U64 R12, R4, 0x11, R17 ;  /* 0x00000011040c7819 */ /* 0x000fe40000001211 */
[----:B------:R-:W-:-:S03]  /*13c0*/  ISETP.NE.U32.AND P1, PT, RZ, UR8, PT ;  /* 0x00000008ff007c0c */ /* 0x000fc6000bf25070 */
[----:B-1----:R-:W0:Y:S02]  /*13d0*/  MUFU.RCP R0, R0 ;  /* 0x0000000000007308 */ /* 0x002e240000001000 */
[----:B0-----:R-:W-:-:S06]  /*13e0*/  VIADD R10, R0, 0xffffffe ;  /* 0x0ffffffe000a7836 */ /* 0x001fcc0000000000 */
[----:B------:R0:W1:Y:S02]  /*13f0*/  F2I.FTZ.U32.TRUNC.NTZ R11, R10 ;  /* 0x0000000a000b7305 */ /* 0x000064000021f000 */
[----:B0-----:R-:W-:Y:S02]  /*1400*/  IMAD.MOV.U32 R10, RZ, RZ, RZ ;  /* 0x000000ffff0a7224 */ /* 0x001fe400078e00ff */
        /* <DEDUP_REMOVED lines=9> */
[----:B------:R-:W-:Y:S01]  /*14a0*/  @!P1 LOP3.LUT R0, RZ, UR8, RZ, 0x33, !PT ;  /* 0x00000008ff009c12 */ /* 0x000fe2000f8e33ff */
[----:B------:R-:W-:Y:S06]  /*14b0*/  BRA `(.L_x_102) ;  /* 0x0000000000047947 */ /* 0x000fec0003800000 */
.L_x_101:
[----:B------:R-:W-:-:S07]  /*14c0*/  SHF.R.U32.HI R0, RZ, 0xf, R17 ;  /* 0x0000000fff007819 */ /* 0x000fce0000011611 */
.L_x_102:
[----:B------:R-:W1:Y:S01]  /*14d0*/  LDS.U8 R10, [R0+UR7+0x2] ;  /* 0x00000207000a7984 */ /* 0x000e620008000000 */
[----:B------:R-:W-:-:S03]  /*14e0*/  UIADD3 UR8, UPT, UPT, -UR5, 0xfd, URZ ;  /* 0x000000fd05087890 */ /* 0x000fc6000fffe1ff */
[----:B------:R-:W2:Y:S01]  /*14f0*/  LDS.U8 R11, [UR7+0x2] ;  /* 0x00000207ff0b7984 */ /* 0x000ea20008000000 */
[----:B------:R-:W-:-:S03]  /*1500*/  ULOP3.LUT UP1, URZ, UR8, 0xfc, URZ, 0xc0, !UPT ;  /* 0x000000fc08ff7892 */ /* 0x000fc6000f82c0ff */
[----:B-1----:R1:W-:Y:S04]  /*1510*/  STS.U8 [UR7+0x2], R10 ;  /* 0x0000020aff007988 */ /* 0x0023e80008000007 */
[----:B--2---:R1:W-:Y:S02]  /*1520*/  STS.U8 [R0+UR7+0x2], R11 ;  /* 0x0000020b00007988 */ /* 0x0043e40008000007 */
[----:B------:R-:W-:Y:S05]  /*1530*/  BRA.U !UP1, `(.L_x_103) ;  /* 0x0000000109687547 */ /* 0x000fea000b800000 */
[----:B-1----:R-:W1:Y:S01]  /*1540*/  I2F.U32.RP R0, UR8 ;  /* 0x0000000800007d06 */ /* 0x002e620008209000 */
[----:B------:R-:W-:Y:S01]  /*1550*/  IMAD R5, R19, -0x21131993, RZ ;  /* 0xdeece66d13057824 */ /* 0x000fe200078e02ff */
[----:B0-----:R-:W-:Y:S02]  /*1560*/  IADD3 R15, PT, PT, RZ, -UR8, RZ ;  /* 0x80000008ff0f7c10 */ /* 0x001fe4000fffe0ff */
[----:B------:R-:W-:Y:S01]  /*1570*/  ISETP.NE.U32.AND P1, PT, RZ, UR8, PT ;  /* 0x00000008ff007c0c */ /* 0x000fe2000bf25070 */
[C---:B------:R-:W-:Y:S02]  /*1580*/  IMAD R13, R4.reuse, 0x5, R5 ;  /* 0x00000005040d7824 */ /* 0x040fe400078e0205 */
[----:B------:R-:W-:-:S04]  /*1590*/  IMAD.WIDE.U32 R4, R4, -0x21131993, R8 ;  /* 0xdeece66d04047825 */ /* 0x000fc800078e0008 */
[----:B------:R-:W-:Y:S01]  /*15a0*/  IMAD.IADD R5, R5, 0x1, R13 ;  /* 0x0000000105057824 */ /* 0x000fe200078e020d */
[----:B-1----:R-:W0:Y:S04]  /*15b0*/  MUFU.RCP R0, R0 ;  /* 0x0000000000007308 */ /* 0x002e280000001000 */
[----:B------:R-:W-:Y:S01]  /*15c0*/  LOP3.LUT R5, R5, 0xffff, RZ, 0xc0, !PT ;  /* 0x0000ffff05057812 */ /* 0x000fe200078ec0ff */
[----:B0-----:R-:W-:Y:S01]  /*15d0*/  VIADD R10, R0, 0xffffffe ;  /* 0x0ffffffe000a7836 */ /* 0x001fe20000000000 */
[----:B------:R-:W-:-:S03]  /*15e0*/  MOV R0, R4 ;  /* 0x0000000400007202 */ /* 0x000fc60000000f00 */
[----:B------:R0:W1:Y:S02]  /*15f0*/  F2I.FTZ.U32.TRUNC.NTZ R11, R10 ;  /* 0x0000000a000b7305 */ /* 0x000064000021f000 */
[----:B0-----:R-:W-:Y:S02]  /*1600*/  HFMA2 R10, -RZ, RZ, 0, 0 ;  /* 0x00000000ff0a7431 */ /* 0x001fe400000001ff */
[----:B-1----:R-:W-:-:S04]  /*1610*/  IMAD R13, R15, R11, RZ ;  /* 0x0000000b0f0d7224 */ /* 0x002fc800078e02ff */
[----:B------:R-:W-:Y:S01]  /*1620*/  IMAD.HI.U32 R11, R11, R13, R10 ;  /* 0x0000000d0b0b7227 */ /* 0x000fe200078e000a */
[----:B------:R-:W-:-:S05]  /*1630*/  SHF.R.U64 R10, R4, 0x11, R5 ;  /* 0x00000011040a7819 */ /* 0x000fca0000001205 */
[----:B------:R-:W-:-:S04]  /*1640*/  IMAD.HI.U32 R11, R11, R10, RZ ;  /* 0x0000000a0b0b7227 */ /* 0x000fc800078e00ff */
[----:B------:R-:W-:-:S04]  /*1650*/  IMAD.MOV R11, RZ, RZ, -R11 ;  /* 0x000000ffff0b7224 */ /* 0x000fc800078e0a0b */
[----:B------:R-:W-:-:S05]  /*1660*/  IMAD R10, R11, UR8, R10 ;  /* 0x000000080b0a7c24 */ /* 0x000fca000f8e020a */
[----:B------:R-:W-:-:S13]  /*1670*/  ISETP.GE.U32.AND P0, PT, R10, UR8, PT ;  /* 0x000000080a007c0c */ /* 0x000fda000bf06070 */
[----:B------:R-:W-:-:S04]  /*1680*/  @P0 IADD3 R10, PT, PT, R10, -UR8, RZ ;  /* 0x800000080a0a0c10 */ /* 0x000fc8000fffe0ff */
[----:B------:R-:W-:-:S13]  /*1690*/  ISETP.GE.U32.AND P0, PT, R10, UR8, PT ;  /* 0x000000080a007c0c */ /* 0x000fda000bf06070 */
[----:B------:R-:W-:Y:S01]  /*16a0*/  @P0 VIADD R10, R10, -UR8 ;  /* 0x800000080a0a0c36 */ /* 0x000fe20008000000 */
[----:B------:R-:W-:-:S05]  /*16b0*/  @!P1 LOP3.LUT R10, RZ, UR8, RZ, 0x33, !PT ;  /* 0x00000008ff0a9c12 */ /* 0x000fca000f8e33ff */
[----:B------:R-:W-:Y:S01]  /*16c0*/  IMAD.MOV.U32 R4, RZ, RZ, R10 ;  /* 0x000000ffff047224 */ /* 0x000fe200078e000a */
[----:B------:R-:W-:Y:S06]  /*16d0*/  BRA `(.L_x_104) ;  /* 0x00000000001c7947 */ /* 0x000fec0003800000 */
.L_x_103:
[----:B------:R-:W-:Y:S02]  /*16e0*/  IMAD R19, R19, -0x21131993, RZ ;  /* 0xdeece66d13137824 */ /* 0x000fe400078e02ff */
[----:B-1----:R-:W-:-:S04]  /*16f0*/  IMAD.WIDE.U32 R10, R4, -0x21131993, R8 ;  /* 0xdeece66d040a7825 */ /* 0x002fc800078e0008 */
[----:B------:R-:W-:Y:S01]  /*1700*/  IMAD R19, R4, 0x5, R19 ;  /* 0x0000000504137824 */ /* 0x000fe200078e0213 */
[----:B------:R-:W-:Y:S01]  /*1710*/  MOV R0, R10 ;  /* 0x0000000a00007202 */ /* 0x000fe20000000f00 */
[----:B------:R-:W-:-:S03]  /*1720*/  IMAD.MOV.U32 R4, RZ, RZ, RZ ;  /* 0x000000ffff047224 */ /* 0x000fc600078e00ff */
[----:B------:R-:W-:-:S04]  /*1730*/  IADD3 R19, PT, PT, R11, R19, RZ ;  /* 0x000000130b137210 */ /* 0x000fc80007ffe0ff */
[----:B------:R-:W-:-:S07]  /*1740*/  LOP3.LUT R5, R19, 0xffff, RZ, 0xc0, !PT ;  /* 0x0000ffff13057812 */ /* 0x000fce00078ec0ff */
.L_x_104:
[----:B------:R-:W1:Y:S01]  /*1750*/  LDS.U8 R10, [R4+UR7+0x3] ;  /* 0x00000307040a7984 */ /* 0x000e620008000000 */
[----:B------:R-:W-:-:S03]  /*1760*/  UIADD3 UR5, UPT, UPT, UR5, 0x4, URZ ;  /* 0x0000000405057890 */ /* 0x000fc6000fffe0ff */
[----:B------:R-:W2:Y:S01]  /*1770*/  LDS.U8 R11, [UR7+0x3] ;  /* 0x00000307ff0b7984 */ /* 0x000ea20008000000 */
[----:B------:R-:W-:-:S03]  /*1780*/  UISETP.NE.AND UP1, UPT, UR5, 0x100, UPT ;  /* 0x000001000500788c */ /* 0x000fc6000bf25270 */
[----:B-1----:R1:W-:Y:S04]  /*1790*/  STS.U8 [UR7+0x3], R10 ;  /* 0x0000030aff007988 */ /* 0x0023e80008000007 */
[----:B--2---:R1:W-:Y:S02]  /*17a0*/  STS.U8 [R4+UR7+0x3], R11 ;  /* 0x0000030b04007988 */ /* 0x0043e40008000007 */
[----:B------:R-:W-:Y:S05]  /*17b0*/  BRA.U UP1, `(.L_x_105) ;  /* 0xfffffff501a47547 */ /* 0x000fea000b83ffff */
[----:B------:R-:W-:Y:S05]  /*17c0*/  BRA.U UP0, `(.L_x_106) ;  /* 0xffffffe900807547 */ /* 0x000fea000b83ffff */
[----:B------:R-:W-:-:S05]  /*17d0*/  UMOV UR4, URZ ;  /* 0x000000ff00047c82 */ /* 0x000fca0008000000 */
.L_x_114:
[----:B------:R-:W-:Y:S01]  /*17e0*/  R2UR UR5, R16 ;  /* 0x00000000100572ca */ /* 0x000fe200000e0000 */
[----:B0-----:R-:W-:Y:S02]  /*17f0*/  HFMA2 R14, -RZ, RZ, 0, 2.09808349609375e-05 ;  /* 0x00000160ff0e7431 */ /* 0x001fe400000001ff */
[C---:B------:R-:W-:Y:S02]  /*1800*/  IMAD R25, R5.reuse, -0x4b9ff597, RZ ;  /* 0xb4600a6905197824 */ /* 0x040fe400078e02ff */
[----:B------:R-:W-:Y:S02]  /*1810*/  HFMA2 R12, -RZ, RZ, -0.00017678737640380859375, 0.02978515625 ;  /* 0x89cb27a0ff0c7431 */ /* 0x000fe400000001ff */
[C---:B------:R-:W-:Y:S02]  /*1820*/  IMAD R23, R5.reuse, -0x22633260, RZ ;  /* 0xdd9ccda005177824 */ /* 0x040fe400078e02ff */
[----:B-1----:R-:W-:Y:S02]  /*1830*/  HFMA2 R4, -RZ, RZ, 11072, 0.020965576171875 ;  /* 0x7168255eff047431 */ /* 0x002fe400000001ff */
[C---:B------:R-:W-:Y:S01]  /*1840*/  IMAD R29, R5.reuse, 0x772c5f11, RZ ;  /* 0x772c5f11051d7824 */ /* 0x040fe200078e02ff */
[----:B------:R-:W-:Y:S01]  /*1850*/  MOV R10, 0x942de6ba ;  /* 0x942de6ba000a7802 */ /* 0x000fe20000000f00 */
[C---:B------:R-:W-:Y:S01]  /*1860*/  IMAD R17, R5.reuse, -0x5ea76960, RZ ;  /* 0xa15896a005117824 */ /* 0x040fe200078e02ff */
[----:B------:R-:W-:Y:S01]  /*1870*/  MOV R18, 0x73c4cd04 ;  /* 0x73c4cd0400127802 */ /* 0x000fe20000000f00 */
[C---:B------:R-:W-:Y:S01]  /*1880*/  IMAD R27, R5.reuse, 0x3749a7f9, RZ ;  /* 0x3749a7f9051b7824 */ /* 0x040fe200078e02ff */
[----:B------:R-:W-:Y:S01]  /*1890*/  MOV R8, 0x559c57e0 ;  /* 0x559c57e000087802 */ /* 0x000fe20000000f00 */
[----:B------:R-:W-:Y:S01]  /*18a0*/  IMAD R21, R5, -0x60c7f860, RZ ;  /* 0x9f3807a005157824 */ /* 0x000fe200078e02ff */
[----:B------:R-:W-:Y:S01]  /*18b0*/  UIMAD UR5, UR4, 0x10c, UR5 ;  /* 0x0000010c040578a4 */ /* 0x000fe2000f8e0205 */
[----:B------:R-:W-:-:S02]  /*18c0*/  IMAD.MOV.U32 R11, RZ, RZ, 0x40 ;  /* 0x00000040ff0b7424 */ /* 0x000fc400078e00ff */
[----:B------:R-:W-:Y:S02]  /*18d0*/  HFMA2 R22, -RZ, RZ, 0.00010716915130615234375, 7.65323638916015625e-05 ;  /* 0x07060504ff167431 */ /* 0x000fe400000001ff */
[----:B------:R-:W-:Y:S01]  /*18e0*/  IMAD.MOV.U32 R15, RZ, RZ, 0x0 ;  /* 0x00000000ff0f7424 */ /* 0x000fe200078e00ff */
[----:B------:R-:W-:Y:S01]  /*18f0*/  MOV R31, 0x1f1e1d1c ;  /* 0x1f1e1d1c001f7802 */ /* 0x000fe20000000f00 */
[----:B------:R-:W-:Y:S02]  /*1900*/  IMAD.MOV.U32 R19, RZ, RZ, -0x768ed2c8 ;  /* 0x89712d38ff137424 */ /* 0x000fe400078e00ff */
[----:B------:R-:W-:Y:S02]  /*1910*/  HFMA2 R28, -RZ, RZ, 0.0017299652099609375, 0.001239776611328125 ;  /* 0x17161514ff1c7431 */ /* 0x000fe400000001ff */
[----:B------:R-:W-:Y:S01]  /*1920*/  IMAD.MOV.U32 R13, RZ, RZ, 0x2501550a ;  /* 0x2501550aff0d7424 */ /* 0x000fe200078e00ff */
[----:B------:R-:W-:Y:S01]  /*1930*/  MOV R32, 0x2f2e2d2c ;  /* 0x2f2e2d2c00207802 */ /* 0x000fe20000000f00 */
[----:B------:R-:W-:Y:S01]  /*1940*/  IMAD.MOV.U32 R9, RZ, RZ, 0x630baad2 ;  /* 0x630baad2ff097424 */ /* 0x000fe200078e00ff */
[----:B------:R0:W-:Y:S01]  /*1950*/  STS [UR5+0xa7c], R22 ;  /* 0x000a7c16ff007988 */ /* 0x0001e20008000805 */
[----:B------:R-:W-:Y:S01]  /*1960*/  IMAD.MOV.U32 R5, RZ, RZ, 0x699d1761 ;  /* 0x699d1761ff057424 */ /* 0x000fe200078e00ff */
[----:B------:R-:W-:Y:S01]  /*1970*/  UIADD3 UR4, UPT, UPT, UR4, 0x1, URZ ;  /* 0x0000000104047890 */ /* 0x000fe2000fffe0ff */
[C---:B------:R-:W-:Y:S01]  /*1980*/  IMAD R25, R0.reuse, 0x7760bb20, R25 ;  /* 0x7760bb2000197824 */ /* 0x040fe200078e0219 */
[----:B------:R1:W-:Y:S01]  /*1990*/  STS [UR5+0xa94], R31 ;  /* 0x000a941fff007988 */ /* 0x0003e20008000805 */
[----:B------:R-:W-:Y:S01]  /*19a0*/  IMAD.WIDE.U32 R10, R0, -0x4b9ff597, R10 ;  /* 0xb4600a69000a7825 */ /* 0x000fe200078e000a */
[----:B------:R-:W-:-:S03]  /*19b0*/  UISETP.NE.AND UP0, UPT, UR4, 0x10, UPT ;  /* 0x000000100400788c */ /* 0x000fc6000bf05270 */
[----:B0-----:R-:W-:Y:S02]  /*19c0*/  HFMA2 R22, -RZ, RZ, 0.027923583984375, 0.02008056640625 ;  /* 0x27262524ff167431 */ /* 0x001fe400000001ff */
[C---:B------:R-:W-:Y:S01]  /*19d0*/  IMAD R23, R0.reuse, 0xbb, R23 ;  /* 0x000000bb00177824 */ /* 0x040fe200078e0217 */
[----:B------:R-:W-:Y:S01]  /*19e0*/  IADD3 R25, PT, PT, R11, R25, RZ ;  /* 0x000000190b197210 */ /* 0x000fe20007ffe0ff */
[----:B------:R-:W-:-:S04]  /*19f0*/  IMAD.WIDE.U32 R14, R0, -0x22633260, R14 ;  /* 0xdd9ccda0000e7825 */ /* 0x000fc800078e000e */
[----:B-1----:R-:W-:Y:S01]  /*1a00*/  HFMA2 R31, -RZ, RZ, 7.2734375, 5.265625 ;  /* 0x47464544ff1f7431 */ /* 0x002fe200000001ff */
[----:B------:R0:W-:Y:S01]  /*1a10*/  STS [UR5+0xaa4], R32 ;  /* 0x000aa420ff007988 */ /* 0x0001e20008000805 */
[----:B------:R-:W-:Y:S01]  /*1a20*/  SHF.R.U64 R25, R10, 0x15, R25 ;  /* 0x000000150a197819 */ /* 0x000fe20000001219 */
[C---:B------:R-:W-:Y:S01]  /*1a30*/  IMAD R29, R0.reuse, 0x530f32eb, R29 ;  /* 0x530f32eb001d7824 */ /* 0x040fe200078e021d */
[----:B------:R-:W-:Y:S01]  /*1a40*/  IADD3 R23, PT, PT, R15, R23, RZ ;  /* 0x000000170f177210 */ /* 0x000fe20007ffe0ff */
[C---:B------:R-:W-:Y:S01]  /*1a50*/  IMAD.WIDE.U32 R18, R0.reuse, 0x772c5f11, R18 ;  /* 0x772c5f1100127825 */ /* 0x040fe200078e0012 */
[----:B------:R-:W-:Y:S01]  /*1a60*/  LOP3.LUT R25, R25, 0x7ffffff, RZ, 0xc0, !PT ;  /* 0x07ffffff19197812 */ /* 0x000fe200078ec0ff */
[----:B------:R1:W-:Y:S01]  /*1a70*/  STS [UR5+0xa9c], R22 ;  /* 0x000a9c16ff007988 */ /* 0x0003e20008000805 */
[----:B------:R-:W-:Y:S01]  /*1a80*/  LOP3.LUT R15, R23, 0x1fffff, RZ, 0xc0, !PT ;  /* 0x001fffff170f7812 */ /* 0x000fe200078ec0ff */
[C---:B------:R-:W-:Y:S01]  /*1a90*/  IMAD R17, R0.reuse, 0x181a9317, R17 ;  /* 0x181a931700117824 */ /* 0x040fe200078e0211 */
[----:B------:R-:W-:Y:S01]  /*1aa0*/  IADD3 R29, PT, PT, R19, R29, RZ ;  /* 0x0000001d131d7210 */ /* 0x000fe20007ffe0ff */
[----:B------:R-:W-:Y:S01]  /*1ab0*/  IMAD.WIDE.U32 R12, R0, -0x5ea76960, R12 ;  /* 0xa15896a0000c7825 */ /* 0x000fe200078e000c */
[----:B------:R-:W-:-:S03]  /*1ac0*/  LOP3.LUT R14, R25, 0xf8000000, R14, 0xf8, !PT ;  /* 0xf8000000190e7812 */ /* 0x000fc600078ef80e */
[----:B0-----:R-:W-:Y:S01]  /*1ad0*/  HFMA2 R32, -RZ, RZ, 117.375, 85.25 ;  /* 0x57565554ff207431 */ /* 0x001fe200000001ff */
[----:B------:R-:W-:Y:S01]  /*1ae0*/  SHF.R.U64 R29, R18, 0x15, R29 ;  /* 0x00000015121d7819 */ /* 0x000fe2000000121d */
[C---:B------:R-:W-:Y:S01]  /*1af0*/  IMAD R27, R0.reuse, 0x2dae45d7, R27 ;  /* 0x2dae45d7001b7824 */ /* 0x040fe200078e021b */
[----:B------:R-:W-:Y:S01]  /*1b00*/  IADD3 R17, PT, PT, R13, R17, RZ ;  /* 0x000000110d117210 */ /* 0x000fe20007ffe0ff */
[C---:B------:R-:W-:Y:S01]  /*1b10*/  IMAD R21, R0.reuse, 0x700dc01f, R21 ;  /* 0x700dc01f00157824 */ /* 0x040fe200078e0215 */
[----:B------:R-:W-:Y:S01]  /*1b20*/  LOP3.LUT R29, R29, 0x7ffffff, RZ, 0xc0, !PT ;  /* 0x07ffffff1d1d7812 */ /* 0x000fe200078ec0ff */
[C---:B------:R-:W-:Y:S01]  /*1b30*/  IMAD.WIDE.U32 R8, R0.reuse, -0x60c7f860, R8 ;  /* 0x9f3807a000087825 */ /* 0x040fe200078e0008 */
[----:B------:R-:W-:Y:S01]  /*1b40*/  LOP3.LUT R13, R17, 0x1fffff, RZ, 0xc0, !PT ;  /* 0x001fffff110d7812 */ /* 0x000fe200078ec0ff */
[----:B------:R-:W0:Y:S01]  /*1b50*/  I2F.F64.U64 R14, R14 ;  /* 0x0000000e000e7312 */ /* 0x000e220000301800 */
[----:B------:R-:W-:Y:S01]  /*1b60*/  LOP3.LUT R12, R29, 0xf8000000, R12, 0xf8, !PT ;  /* 0xf80000001d0c7812 */ /* 0x000fe200078ef80c */
[----:B------:R-:W-:Y:S01]  /*1b70*/  IMAD.WIDE.U32 R4, R0, 0x3749a7f9, R4 ;  /* 0x3749a7f900047825 */ /* 0x000fe200078e0004 */
[----:B------:R-:W-:-:S03]  /*1b80*/  MOV R0, 0xf0e0d0c ;  /* 0x0f0e0d0c00007802 */ /* 0x000fc60000000f00 */
[----:B------:R-:W-:Y:S01]  /*1b90*/  HFMA2 R17, -RZ, RZ, -0.48193359375, -0.3564453125 ;  /* 0xb7b6b5b4ff117431 */ /* 0x000fe200000001ff */
[----:B------:R-:W-:Y:S01]  /*1ba0*/  IADD3 R21, PT, PT, R9, R21, RZ ;  /* 0x0000001509157210 */ /* 0x000fe20007ffe0ff */
[----:B------:R-:W-:Y:S01]  /*1bb0*/  IMAD.MOV.U32 R20, RZ, RZ, 0x3020100 ;  /* 0x03020100ff147424 */ /* 0x000fe200078e00ff */
[----:B------:R-:W-:Y:S01]  /*1bc0*/  IADD3 R27, PT, PT, R5, R27, RZ ;  /* 0x0000001b051b7210 */ /* 0x000fe20007ffe0ff */
[----:B------:R2:W-:Y:S01]  /*1bd0*/  STS [UR5+0xa84], R0 ;  /* 0x000a8400ff007988 */ /* 0x0005e20008000805 */
[----:B------:R-:W3:Y:S01]  /*1be0*/  I2F.F64.U64 R12, R12 ;  /* 0x0000000c000c7312 */ /* 0x000ee20000301800 */
[----:B------:R-:W-:Y:S01]  /*1bf0*/  IMAD.MOV.U32 R24, RZ, RZ, 0xb0a0908 ;  /* 0x0b0a0908ff187424 */ /* 0x000fe200078e00ff */
[----:B------:R-:W-:Y:S01]  /*1c00*/  LOP3.LUT R5, R27, 0xffff, RZ, 0xc0, !PT ;  /* 0x0000ffff1b057812 */ /* 0x000fe200078ec0ff */
[----:B------:R4:W-:Y:S01]  /*1c10*/  STS [UR5+0xa78], R20 ;  /* 0x000a7814ff007988 */ /* 0x0009e20008000805 */
[----:B------:R-:W-:Y:S01]  /*1c20*/  IMAD.MOV.U32 R10, RZ, RZ, -0x50515254 ;  /* 0xafaeadacff0a7424 */ /* 0x000fe200078e00ff */
[----:B-1----:R-:W-:Y:S01]  /*1c30*/  MOV R22, 0x4f4e4d4c ;  /* 0x4f4e4d4c00167802 */ /* 0x002fe20000000f00 */
[----:B0-----:R-:W-:Y:S01]  /*1c40*/  DMUL R14, R14, 1.1102230246251565404e-16 ;  /* 0x3ca000000e0e7828 */ /* 0x001fe20000000000 */
[----:B--2---:R-:W-:Y:S01]  /*1c50*/  HFMA2 R0, -RZ, RZ, 0.45068359375, 0.3251953125 ;  /* 0x37363534ff007431 */ /* 0x004fe200000001ff */
[----:B------:R-:W-:Y:S01]  /*1c60*/  SHF.R.U64 R9, R4, 0x15, R5 ;  /* 0x0000001504097819 */ /* 0x000fe20000001205 */
[----:B------:R0:W-:Y:S01]  /*1c70*/  STS [UR5+0xa80], R24 ;  /* 0x000a8018ff007988 */ /* 0x0001e20008000805 */
[----:B------:R-:W-:-:S02]  /*1c80*/  IMAD.MOV.U32 R26, RZ, RZ, 0x13121110 ;  /* 0x13121110ff1a7424 */ /* 0x000fc400078e00ff */
[----:B------:R-:W-:Y:S01]  /*1c90*/  HFMA2 R18, -RZ, RZ, -3.87890625, -2.875 ;  /* 0xc3c2c1c0ff127431 */ /* 0x000fe200000001ff */
[----:B------:R-:W-:Y:S01]  /*1ca0*/  LOP3.LUT R8, R9, 0xf8000000, R8, 0xf8, !PT ;  /* 0xf800000009087812 */ /* 0x000fe200078ef808 */
[----:B----4-:R-:W-:Y:S01]  /*1cb0*/  IMAD.MOV.U32 R20, RZ, RZ, 0x23222120 ;  /* 0x23222120ff147424 */ /* 0x010fe200078e00ff */
[----:B------:R1:W-:Y:S01]  /*1cc0*/  STS [UR5+0xaac], R0 ;  /* 0x000aac00ff007988 */ /* 0x0003e20008000805 */
[----:B---3--:R-:W-:Y:S01]  /*1cd0*/  DMUL R12, R12, 1.1102230246251565404e-16 ;  /* 0x3ca000000c0c7828 */ /* 0x008fe20000000000 */
[----:B------:R-:W-:Y:S01]  /*1ce0*/  IMAD.MOV.U32 R30, RZ, RZ, 0x1b1a1918 ;  /* 0x1b1a1918ff1e7424 */ /* 0x000fe200078e00ff */
[----:B------:R-:W-:Y:S01]  /*1cf0*/  DMUL R14, R14, 256 ;  /* 0x407000000e0e7828 */ /* 0x000fe20000000000 */
[----:B------:R2:W-:Y:S01]  /*1d00*/  STS [UR5+0xa98], R20 ;  /* 0x000a9814ff007988 */ /* 0x0005e20008000805 */
[----:B0-----:R-:W-:Y:S02]  /*1d10*/  IMAD.MOV.U32 R24, RZ, RZ, 0x2b2a2928 ;  /* 0x2b2a2928ff187424 */ /* 0x001fe400078e00ff */
[----:B------:R-:W-:Y:S01]  /*1d20*/  IMAD.MOV.U32 R33, RZ, RZ, 0x33323130 ;  /* 0x33323130ff217424 */ /* 0x000fe200078e00ff */
[----:B-1----:R-:W-:Y:S01]  /*1d30*/  MOV R0, 0x5f5e5d5c ;  /* 0x5f5e5d5c00007802 */ /* 0x002fe20000000f00 */
[----:B------:R-:W-:Y:S01]  /*1d40*/  DMUL R12, R12, 256 ;  /* 0x407000000c0c7828 */ /* 0x000fe20000000000 */
[----:B------:R0:W-:Y:S01]  /*1d50*/  STS [UR5+0xb24], R10 ;  /* 0x000b240aff007988 */ /* 0x0001e20008000805 */
[----:B------:R-:W-:-:S02]  /*1d60*/  IMAD.MOV.U32 R11, RZ, RZ, -0x4c4d4e50 ;  /* 0xb3b2b1b0ff0b7424 */ /* 0x000fc400078e00ff */
[----:B--2---:R-:W-:Y:S01]  /*1d70*/  IMAD.MOV.U32 R20, RZ, RZ, 0x4b4a4948 ;  /* 0x4b4a4948ff147424 */ /* 0x004fe200078e00ff */
[----:B------:R1:W-:Y:S01]  /*1d80*/  STS [UR5+0xad4], R0 ;  /* 0x000ad400ff007988 */ /* 0x0003e20008000805 */
[----:B------:R2:W-:Y:S01]  /*1d90*/  F2F.F32.F64 R14, R14 ;  /* 0x0000000e000e7310 */ /* 0x0005e20000301000 */
[----:B------:R-:W-:Y:S02]  /*1da0*/  IMAD.MOV.U32 R19, RZ, RZ, -0x38393a3c ;  /* 0xc7c6c5c4ff137424 */ /* 0x000fe400078e00ff */
[----:B------:R3:W-:Y:S01]  /*1db0*/  STS [UR5+0xac0], R20 ;  /* 0x000ac014ff007988 */ /* 0x0007e20008000805 */
[----:B0-----:R-:W-:Y:S01]  /*1dc0*/  MOV R10, 0xbfbebdbc ;  /* 0xbfbebdbc000a7802 */ /* 0x001fe20000000f00 */
[----:B-1----:R-:W-:Y:S02]  /*1dd0*/  HFMA2 R0, -RZ, RZ, -0.00011479854583740234375, -8.41617584228515625e-05 ;  /* 0x87868584ff007431 */ /* 0x002fe400000001ff */
[----:B------:R0:W-:Y:S01]  /*1de0*/  STS [UR5+0xa88], R26 ;  /* 0x000a881aff007988 */ /* 0x0001e20008000805 */
[----:B------:R1:W-:Y:S01]  /*1df0*/  F2F.F32.F64 R12, R12 ;  /* 0x0000000c000c7310 */ /* 0x0003e20000301000 */
[----:B--2---:R-:W-:-:S02]  /*1e00*/  IMAD.MOV.U32 R15, RZ, RZ, -0x20212224 ;  /* 0xdfdedddcff0f7424 */ /* 0x004fc400078e00ff */
[----:B---3--:R-:W-:Y:S01]  /*1e10*/  IMAD.MOV.U32 R20, RZ, RZ, 0x73727170 ;  /* 0x73727170ff147424 */ /* 0x008fe200078e00ff */
[----:B------:R2:W-:Y:S01]  /*1e20*/  STS [UR5+0xa90], R30 ;  /* 0x000a901eff007988 */ /* 0x0005e20008000805 */
[----:B0-----:R-:W-:-:S03]  /*1e30*/  IMAD.MOV.U32 R26, RZ, RZ, 0x3b3a3938 ;  /* 0x3b3a3938ff1a7424 */ /* 0x001fc600078e00ff */
[----:B------:R0:W-:Y:S01]  /*1e40*/  STS [UR5+0xafc], R0 ;  /* 0x000afc00ff007988 */ /* 0x0001e20008000805 */
[----:B-1----:R-:W-:-:S03]  /*1e50*/  HFMA2 R13, -RZ, RZ, -8120, -6064 ;  /* 0xefeeedecff0d7431 */ /* 0x002fc600000001ff */
[----:B------:R1:W-:Y:S01]  /*1e60*/  STS [UR5+0xaa0], R24 ;  /* 0x000aa018ff007988 */ /* 0x0003e20008000805 */
[----:B--2---:R-:W-:Y:S02]  /*1e70*/  IMAD.MOV.U32 R30, RZ, RZ, 0x43424140 ;  /* 0x43424140ff1e7424 */ /* 0x004fe400078e00ff */
[----:B0-----:R-:W-:Y:S01]  /*1e80*/  IMAD.MOV.U32 R0, RZ, RZ, -0x54555658 ;  /* 0xabaaa9a8ff007424 */ /* 0x001fe200078e00ff */
[----:B------:R0:W-:Y:S01]  /*1e90*/  STS [UR5+0xac4], R22 ;  /* 0x000ac416ff007988 */ /* 0x0001e20008000805 */
[----:B-1----:R-:W-:-:S03]  /*1ea0*/  IMAD.MOV.U32 R24, RZ, RZ, 0x53525150 ;  /* 0x53525150ff187424 */ /* 0x002fc600078e00ff */
[----:B------:R1:W-:Y:S01]  /*1eb0*/  STS [UR5+0xb20], R0 ;  /* 0x000b2000ff007988 */ /* 0x0003e20008000805 */
[----:B0-----:R-:W-:-:S03]  /*1ec0*/  MOV R22, 0x77767574 ;  /* 0x7776757400167802 */ /* 0x001fc60000000f00 */
[----:B------:R0:W-:Y:S01]  /*1ed0*/  STS [UR5+0xa8c], R28 ;  /* 0x000a8c1cff007988 */ /* 0x0001e20008000805 */
[----:B-1----:R-:W-:-:S03]  /*1ee0*/  SHF.R.U32.HI R0, RZ, 0x15, R5 ;  /* 0x00000015ff007819 */ /* 0x002fc60000011605 */
[----:B------:R1:W-:Y:S01]  /*1ef0*/  STS [UR5+0xae8], R20 ;  /* 0x000ae814ff007988 */ /* 0x0003e20008000805 */
[----:B------:R-:W-:-:S03]  /*1f00*/  LOP3.LUT R9, R0, 0x1fffff, R21, 0xf8, !PT ;  /* 0x001fffff00097812 */ /* 0x000fc600078ef815 */
[----:B------:R-:W-:Y:S01]  /*1f10*/  STS [UR5+0xb34], R10 ;  /* 0x000b340aff007988 */ /* 0x000fe20008000805 */
[----:B0-----:R-:W-:Y:S01]  /*1f20*/  MOV R28, 0x3f3e3d3c ;  /* 0x3f3e3d3c001c7802 */ /* 0x001fe20000000f00 */
[----:B------:R-:W-:Y:S01]  /*1f30*/  IMAD.MOV.U32 R0, RZ, RZ, -0x44454648 ;  /* 0xbbbab9b8ff007424 */ /* 0x000fe200078e00ff */
[----:B------:R-:W-:Y:S01]  /*1f40*/  MOV R21, 0xd7d6d5d4 ;  /* 0xd7d6d5d400157802 */ /* 0x000fe20000000f00 */
[----:B------:R0:W-:Y:S01]  /*1f50*/  STS [UR5+0xab0], R26 ;  /* 0x000ab01aff007988 */ /* 0x0001e20008000805 */
[----:B------:R-:W2:Y:S01]  /*1f60*/  I2F.F64.U64 R8, R8 ;  /* 0x0000000800087312 */ /* 0x000ea20000301800 */
[----:B-1----:R-:W-:Y:S02]  /*1f70*/  MOV R20, 0x9b9a9998 ;  /* 0x9b9a999800147802 */ /* 0x002fe40000000f00 */
[----:B------:R1:W-:Y:S04]  /*1f80*/  STS [UR5+0xab8], R30 ;  /* 0x000ab81eff007988 */ /* 0x0003e80008000805 */
[----:B------:R3:W-:Y:S01]  /*1f90*/  STS [UR5+0xabc], R31 ;  /* 0x000abc1fff007988 */ /* 0x0007e20008000805 */
[----:B0-----:R-:W-:-:S03]  /*1fa0*/  HFMA2 R26, -RZ, RZ, 945, 688 ;  /* 0x63626160ff1a7431 */ /* 0x001fc600000001ff */
[----:B------:R0:W-:Y:S01]  /*1fb0*/  STS [UR5+0xac8], R24 ;  /* 0x000ac818ff007988 */ /* 0x0001e20008000805 */
[----:B-1----:R-:W-:Y:S01]  /*1fc0*/  MOV R30, 0x6b6a6968 ;  /* 0x6b6a6968001e7802 */ /* 0x002fe20000000f00 */
[----:B--2---:R-:W-:Y:S02]  /*1fd0*/  DMUL R8, R8, 1.1102230246251565404e-16 ;  /* 0x3ca0000008087828 */ /* 0x004fe40000000000 */
[----:B------:R1:W-:Y:S01]  /*1fe0*/  STS [UR5+0xaec], R22 ;  /* 0x000aec16ff007988 */ /* 0x0003e20008000805 */
[----:B---3--:R-:W-:Y:S02]  /*1ff0*/  HFMA2 R31, -RZ, RZ, 7608, 5552 ;  /* 0x6f6e6d6cff1f7431 */ /* 0x008fe400000001ff */
[----:B0-----:R-:W-:Y:S01]  /*2000*/  HFMA2 R24, -RZ, RZ, 61248, 44800 ;  /* 0x7b7a7978ff187431 */ /* 0x001fe200000001ff */
[----:B------:R0:W-:Y:S02]  /*2010*/  STS [UR5+0xb2c], R17 ;  /* 0x000b2c11ff007988 */ /* 0x0001e40008000805 */
[----:B------:R-:W-:Y:S01]  /*2020*/  DMUL R8, R8, 256 ;  /* 0x4070000008087828 */ /* 0x000fe20000000000 */
[----:B-1----:R-:W-:Y:S01]  /*2030*/  HFMA2 R22, -RZ, RZ, -0.00743865966796875, -0.0054779052734375 ;  /* 0x9f9e9d9cff167431 */ /* 0x002fe200000001ff */
[----:B------:R1:W-:Y:S01]  /*2040*/  STS [UR5+0xaa8], R33 ;  /* 0x000aa821ff007988 */ /* 0x0003e20008000805 */
[----:B0-----:R-:W-:-:S03]  /*2050*/  HFMA2 R17, -RZ, RZ, -31.21875, -23.1875 ;  /* 0xcfcecdccff117431 */ /* 0x001fc600000001ff */
[----:B------:R0:W2:Y:S01]  /*2060*/  F2F.F32.F64 R10, R8 ;  /* 0x00000008000a7310 */ /* 0x0000a20000301000 */
[----:B------:R3:W-:Y:S01]  /*2070*/  STS [UR5+0xab4], R28 ;  /* 0x000ab41cff007988 */ /* 0x0007e20008000805 */
[----:B-1----:R-:W-:-:S03]  /*2080*/  IMAD.MOV.U32 R33, RZ, RZ, 0x5b5a5958 ;  /* 0x5b5a5958ff217424 */ /* 0x002fc600078e00ff */
[----:B------:R1:W-:Y:S04]  /*2090*/  STS [UR5+0xacc], R32 ;  /* 0x000acc20ff007988 */ /* 0x0003e80008000805 */
[----:B------:R4:W-:Y:S01]  /*20a0*/  STS [UR5+0xb10], R20 ;  /* 0x000b1014ff007988 */ /* 0x0009e20008000805 */
[----:B---3--:R-:W-:Y:S01]  /*20b0*/  IMAD.MOV.U32 R28, RZ, RZ, 0x67666564 ;  /* 0x67666564ff1c7424 */ /* 0x008fe200078e00ff */
[----:B0-----:R-:W-:Y:S01]  /*20c0*/  MOV R8, 0xb ;  /* 0x0000000b00087802 */ /* 0x001fe20000000f00 */
[----:B------:R-:W-:Y:S01]  /*20d0*/  IMAD.MOV.U32 R9, RZ, RZ, 0x0 ;  /* 0x00000000ff097424 */ /* 0x000fe200078e00ff */
[----:B------:R0:W-:Y:S01]  /*20e0*/  STS [UR5+0xb28], R11 ;  /* 0x000b280bff007988 */ /* 0x0001e20008000805 */
[----:B-1----:R-:W-:Y:S02]  /*20f0*/  IMAD.MOV.U32 R32, RZ, RZ, 0x7f7e7d7c ;  /* 0x7f7e7d7cff207424 */ /* 0x002fe400078e00ff */
[----:B----4-:R-:W-:Y:S01]  /*2100*/  IMAD.MOV.U32 R20, RZ, RZ, -0x2c2d2e30 ;  /* 0xd3d2d1d0ff147424 */ /* 0x010fe200078e00ff */
[----:B------:R1:W-:Y:S01]  /*2110*/  STS [UR5+0xae0], R30 ;  /* 0x000ae01eff007988 */ /* 0x0003e20008000805 */
[----:B0-----:R-:W-:-:S03]  /*2120*/  MOV R11, 0xcbcac9c8 ;  /* 0xcbcac9c8000b7802 */ /* 0x001fc60000000f00 */
[----:B------:R0:W-:Y:S04]  /*2130*/  STS [UR5+0xb38], R18 ;  /* 0x000b3812ff007988 */ /* 0x0001e80008000805 */
[----:B------:R3:W-:Y:S01]  /*2140*/  STS [UR5+0xb4c], R21 ;  /* 0x000b4c15ff007988 */ /* 0x0007e20008000805 */
[----:B-1----:R-:W-:Y:S02]  /*2150*/  HFMA2 R30, -RZ, RZ, -0.00092411041259765625, -0.00067901611328125 ;  /* 0x93929190ff1e7431 */ /* 0x002fe400000001ff */
[----:B0-----:R-:W-:Y:S01]  /*2160*/  HFMA2 R18, -RZ, RZ, -1009, -752 ;  /* 0xe3e2e1e0ff127431 */ /* 0x001fe200000001ff */
[----:B------:R0:W-:Y:S01]  /*2170*/  STS [UR5+0xad0], R33 ;  /* 0x000ad021ff007988 */ /* 0x0001e20008000805 */
[----:B---3--:R-:W-:-:S03]  /*2180*/  HFMA2 R21, -RZ, RZ, -65344, -48896 ;  /* 0xfbfaf9f8ff157431 */ /* 0x008fc600000001ff */
[----:B------:R1:W-:Y:S04]  /*2190*/  STS [UR5+0xad8], R26 ;  /* 0x000ad81aff007988 */ /* 0x0003e80008000805 */
[----:B------:R3:W-:Y:S01]  /*21a0*/  STS [UR5+0xadc], R28 ;  /* 0x000adc1cff007988 */ /* 0x0007e20008000805 */
[----:B0-----:R-:W-:-:S03]  /*21b0*/  MOV R33, 0x83828180 ;  /* 0x8382818000217802 */ /* 0x001fc60000000f00 */
[----:B------:R0:W-:Y:S01]  /*21c0*/  STS [UR5+0xae4], R31 ;  /* 0x000ae41fff007988 */ /* 0x0001e20008000805 */
[----:B-1----:R-:W-:-:S03]  /*21d0*/  IMAD.MOV.U32 R26, RZ, RZ, -0x74757678 ;  /* 0x8b8a8988ff1a7424 */ /* 0x002fc600078e00ff */
[----:B------:R1:W-:Y:S01]  /*21e0*/  STS [UR5+0xaf0], R24 ;  /* 0x000af018ff007988 */ /* 0x0003e20008000805 */
[----:B---3--:R-:W-:-:S03]  /*21f0*/  MOV R28, 0x8f8e8d8c ;  /* 0x8f8e8d8c001c7802 */ /* 0x008fc60000000f00 */
[----:B------:R3:W-:Y:S01]  /*2200*/  STS [UR5+0xaf4], R32 ;  /* 0x000af420ff007988 */ /* 0x0007e20008000805 */
[----:B0-----:R-:W-:-:S03]  /*2210*/  IMAD.MOV.U32 R31, RZ, RZ, -0x68696a6c ;  /* 0x97969594ff1f7424 */ /* 0x001fc600078e00ff */
[----:B------:R0:W-:Y:S01]  /*2220*/  STS [UR5+0xb14], R22 ;  /* 0x000b1416ff007988 */ /* 0x0001e20008000805 */
[----:B-1----:R-:W-:-:S03]  /*2230*/  IMAD.MOV.U32 R24, RZ, RZ, -0x5c5d5e60 ;  /* 0xa3a2a1a0ff187424 */ /* 0x002fc600078e00ff */
[----:B------:R1:W-:Y:S01]  /*2240*/  STS [UR5+0xb3c], R19 ;  /* 0x000b3c13ff007988 */ /* 0x0003e20008000805 */
[----:B---3--:R-:W-:-:S03]  /*2250*/  MOV R32, 0xa7a6a5a4 ;  /* 0xa7a6a5a400207802 */ /* 0x008fc60000000f00 */
[----:B------:R3:W-:Y:S01]  /*2260*/  STS [UR5+0xb40], R11 ;  /* 0x000b400bff007988 */ /* 0x0007e20008000805 */
[----:B0-----:R-:W-:-:S03]  /*2270*/  MOV R22, 0xfffefdfc ;  /* 0xfffefdfc00167802 */ /* 0x001fc60000000f00 */
[----:B------:R0:W-:Y:S01]  /*2280*/  STS [UR5+0xb44], R17 ;  /* 0x000b4411ff007988 */ /* 0x0001e20008000805 */
[----:B-1----:R-:W-:-:S03]  /*2290*/  IMAD.MOV.U32 R19, RZ, RZ, -0x14151618 ;  /* 0xebeae9e8ff137424 */ /* 0x002fc600078e00ff */
[----:B------:R1:W-:Y:S01]  /*22a0*/  STS [UR5+0xb48], R20 ;  /* 0x000b4814ff007988 */ /* 0x0003e20008000805 */
[----:B---3--:R-:W-:Y:S02]  /*22b0*/  MOV R11, 0xe7e6e5e4 ;  /* 0xe7e6e5e4000b7802 */ /* 0x008fe40000000f00 */
[----:B0-----:R-:W-:Y:S01]  /*22c0*/  MOV R17, 0xf3f2f1f0 ;  /* 0xf3f2f1f000117802 */ /* 0x001fe20000000f00 */
[----:B------:R-:W-:Y:S01]  /*22d0*/  STS [UR5+0xaf8], R33 ;  /* 0x000af821ff007988 */ /* 0x000fe20008000805 */
[----:B-1----:R-:W-:-:S03]  /*22e0*/  IMAD.MOV.U32 R20, RZ, RZ, -0x8090a0c ;  /* 0xf7f6f5f4ff147424 */ /* 0x002fc600078e00ff */
        /* <DEDUP_REMOVED lines=17> */
[----:B--2---:R-:W-:Y:S04]  /*2400*/  STS [UR5+0xb80], R10 ;  /* 0x000b800aff007988 */ /* 0x004fe80008000805 */
[----:B------:R0:W-:Y:S02]  /*2410*/  STS [UR5+0xb30], R0 ;  /* 0x000b3000ff007988 */ /* 0x0001e40008000805 */
[----:B0-----:R-:W-:-:S05]  /*2420*/  MOV R0, 0xdbdad9d8 ;  /* 0xdbdad9d800007802 */ /* 0x001fca0000000f00 */
[----:B------:R0:W-:Y:S02]  /*2430*/  STS [UR5+0xb50], R0 ;  /* 0x000b5000ff007988 */ /* 0x0001e40008000805 */
[----:B0-----:R-:W-:Y:S02]  /*2440*/  IMAD.MOV.U32 R0, RZ, RZ, R4 ;  /* 0x000000ffff007224 */ /* 0x001fe400078e0004 */
[----:B------:R-:W-:-:S07]  /*2450*/  HFMA2 R4, -RZ, RZ, 0, 0 ;  /* 0x00000000ff047431 */ /* 0x000fce00000001ff */
.L_x_113:
[C---:B------:R-:W-:Y:S02]  /*2460*/  IADD3 R18, PT, PT, -R4.reuse, 0x100, RZ ;  /* 0x0000010004127810 */ /* 0x040fe40007ffe1ff */
[----:B0-----:R-:W-:-:S04]  /*2470*/  IADD3 R11, PT, PT, -R4, 0xff, RZ ;  /* 0x000000ff040b7810 */ /* 0x001fc80007ffe1ff */
[----:B------:R-:W-:-:S13]  /*2480*/  LOP3.LUT P0, RZ, R18, R11, RZ, 0xc0, !PT ;  /* 0x0000000b12ff7212 */ /* 0x000fda000780c0ff */
[----:B------:R-:W-:Y:S05]  /*2490*/  @P0 BRA `(.L_x_107) ;  /* 0x0000000000300947 */ /* 0x000fea0003800000 */
[----:B------:R-:W-:Y:S02]  /*24a0*/  IMAD R5, R5, -0x21131993, RZ ;  /* 0xdeece66d05057824 */ /* 0x000fe400078e02ff */
[----:B------:R-:W-:-:S04]  /*24b0*/  IMAD.WIDE.U32 R12, R0, -0x21131993, R8 ;  /* 0xdeece66d000c7825 */ /* 0x000fc800078e0008 */
[----:B------:R-:W-:-:S05]  /*24c0*/  IMAD R5, R0, 0x5, R5 ;  /* 0x0000000500057824 */ /* 0x000fca00078e0205 */
[----:B------:R-:W-:-:S04]  /*24d0*/  IADD3 R0, PT, PT, R13, R5, RZ ;  /* 0x000000050d007210 */ /* 0x000fc80007ffe0ff */
[----:B------:R-:W-:-:S04]  /*24e0*/  LOP3.LUT R0, R0, 0xffff, RZ, 0xc0, !PT ;  /* 0x0000ffff00007812 */ /* 0x000fc800078ec0ff */
[--C-:B------:R-:W-:Y:S02]  /*24f0*/  SHF.R.U32.HI R5, RZ, 0x11, R0.reuse ;  /* 0x00000011ff057819 */ /* 0x100fe40000011600 */
[----:B------:R-:W-:-:S03]  /*2500*/  SHF.R.U64 R14, R12, 0x11, R0 ;  /* 0x000000110c0e7819 */ /* 0x000fc60000001200 */
[-C--:B------:R-:W-:Y:S02]  /*2510*/  IMAD R5, R5, R18.reuse, RZ ;  /* 0x0000001205057224 */ /* 0x080fe400078e02ff */
[----:B------:R-:W-:-:S05]  /*2520*/  IMAD.WIDE.U32 R14, R14, R18, RZ ;  /* 0x000000120e0e7225 */ /* 0x000fca00078e00ff */
[----:B------:R-:W-:-:S04]  /*2530*/  IADD3 R5, PT, PT, R15, R5, RZ ;  /* 0x000000050f057210 */ /* 0x000fc80007ffe0ff */
[----:B------:R-:W-:Y:S01]  /*2540*/  SHF.R.U64 R5, R14, 0x1f, R5 ;  /* 0x0000001f0e057819 */ /* 0x000fe20000001205 */
[----:B------:R-:W-:Y:S06]  /*2550*/  BRA `(.L_x_108) ;  /* 0x00000000005c7947 */ /* 0x000fec0003800000 */
.L_x_107:
        /* <DEDUP_REMOVED lines=8> */
[----:B------:R-:W-:Y:S01]  /*25e0*/  LOP3.LUT R0, R0, 0xffff, RZ, 0xc0, !PT ;  /* 0x0000ffff00007812 */ /* 0x000fe200078ec0ff */
[----:B0-----:R-:W-:-:S03]  /*25f0*/  VIADD R14, R10, 0xffffffe ;  /* 0x0ffffffe0a0e7836 */ /* 0x001fc60000000000 */
[----:B------:R-:W-:Y:S01]  /*2600*/  SHF.R.U64 R10, R12, 0x11, R0 ;  /* 0x000000110c0a7819 */ /* 0x000fe20000001200 */
        /* <DEDUP_REMOVED lines=11> */
[----:B------:R-:W-:-:S07]  /*26c0*/  @!P1 LOP3.LUT R5, RZ, R18, RZ, 0x33, !PT ;  /* 0x00000012ff059212 */ /* 0x000fce00078e33ff */
.L_x_108:
[----:B------:R-:W0:Y:S01]  /*26d0*/  I2F.U32.RP R10, R11 ;  /* 0x0000000b000a7306 */ /* 0x000e220000209000 */
[----:B------:R-:W-:Y:S01]  /*26e0*/  IMAD R13, R0, -0x21131993, RZ ;  /* 0xdeece66d000d7824 */ /* 0x000fe200078e02ff */
[----:B------:R-:W-:Y:S01]  /*26f0*/  IADD3 R17, PT, PT, RZ, -R11, RZ ;  /* 0x8000000bff117210 */ /* 0x000fe20007ffe0ff */
[----:B------:R-:W-:Y:S01]  /*2700*/  IMAD.WIDE.U32 R14, R12, -0x21131993, R8 ;  /* 0xdeece66d0c0e7825 */ /* 0x000fe200078e0008 */
[----:B------:R-:W-:Y:S02]  /*2710*/  ISETP.NE.U32.AND P1, PT, R11, RZ, PT ;  /* 0x000000ff0b00720c */ /* 0x000fe40003f25070 */
[----:B------:R-:W-:Y:S01]  /*2720*/  IADD3 R23, PT, PT, -R4, 0xfe, RZ ;  /* 0x000000fe04177810 */ /* 0x000fe20007ffe1ff */
[----:B------:R-:W-:-:S04]  /*2730*/  IMAD R13, R12, 0x5, R13 ;  /* 0x000000050c0d7824 */ /* 0x000fc800078e020d */
[----:B------:R-:W-:Y:S01]  /*2740*/  IMAD.IADD R13, R15, 0x1, R13 ;  /* 0x000000010f0d7824 */ /* 0x000fe200078e020d */
[----:B0-----:R-:W0:Y:S04]  /*2750*/  MUFU.RCP R10, R10 ;  /* 0x0000000a000a7308 */ /* 0x001e280000001000 */
[----:B------:R-:W-:Y:S01]  /*2760*/  SHF.R.U64 R14, R14, 0x11, R13 ;  /* 0x000000110e0e7819 */ /* 0x000fe2000000120d */
[----:B------:R-:W-:-:S03]  /*2770*/  IMAD R13, R0, -0x4b9ff597, RZ ;  /* 0xb4600a69000d7824 */ /* 0x000fc600078e02ff */
[----:B------:R-:W-:Y:S01]  /*2780*/  LOP3.LUT R14, R14, 0x7fffffff, RZ, 0xc0, !PT ;  /* 0x7fffffff0e0e7812 */ /* 0x000fe200078ec0ff */
[----:B------:R-:W-:Y:S01]  /*2790*/  IMAD R21, R12, 0x7760bb20, R13 ;  /* 0x7760bb200c157824 */ /* 0x000fe200078e020d */
[----:B0-----:R-:W-:Y:S01]  /*27a0*/  IADD3 R18, PT, PT, R10, 0xffffffe, RZ ;  /* 0x0ffffffe0a127810 */ /* 0x001fe20007ffe0ff */
[----:B------:R-:W-:-:S03]  /*27b0*/  VIADD R10, R4, UR5 ;  /* 0x00000005040a7c36 */ /* 0x000fc60008000000 */
[----:B------:R0:W1:Y:S02]  /*27c0*/  F2I.FTZ.U32.TRUNC.NTZ R19, R18 ;  /* 0x0000001200137305 */ /* 0x000064000021f000 */
[----:B0-----:R-:W-:Y:S02]  /*27d0*/  HFMA2 R18, -RZ, RZ, 0, 0 ;  /* 0x00000000ff127431 */ /* 0x001fe400000001ff */
[----:B-1----:R-:W-:-:S04]  /*27e0*/  IMAD R15, R17, R19, RZ ;  /* 0x00000013110f7224 */ /* 0x002fc800078e02ff */
[----:B------:R-:W-:Y:S01]  /*27f0*/  IMAD.HI.U32 R19, R19, R15, R18 ;  /* 0x0000000f13137227 */ /* 0x000fe200078e0012 */
[----:B------:R-:W-:Y:S02]  /*2800*/  IADD3 R18, PT, PT, R5, R10, RZ ;  /* 0x0000000a05127210 */ /* 0x000fe40007ffe0ff */
[----:B------:R-:W-:Y:S01]  /*2810*/  LDS.U8 R5, [R4+UR5+0xa78] ;  /* 0x000a780504057984 */ /* 0x000fe20008000000 */
[----:B------:R-:W-:Y:S02]  /*2820*/  IMAD.MOV.U32 R15, RZ, RZ, 0x40 ;  /* 0x00000040ff0f7424 */ /* 0x000fe400078e00ff */
[----:B------:R-:W-:Y:S01]  /*2830*/  IMAD.HI.U32 R19, R19, R14, RZ ;  /* 0x0000000e13137227 */ /* 0x000fe200078e00ff */
[----:B------:R-:W0:Y:S04]  /*2840*/  LDS.U8 R17, [R18+0xa78] ;  /* 0x000a780012117984 */ /* 0x000e280000000000 */
[----:B------:R-:W-:-:S05]  /*2850*/  IADD3 R19, PT, PT, -R19, RZ, RZ ;  /* 0x000000ff13137210 */ /* 0x000fca0007ffe1ff */
[----:B------:R-:W-:-:S05]  /*2860*/  IMAD R14, R11, R19, R14 ;  /* 0x000000130b0e7224 */ /* 0x000fca00078e020e */
[----:B------:R-:W-:-:S13]  /*2870*/  ISETP.GE.U32.AND P0, PT, R14, R11, PT ;  /* 0x0000000b0e00720c */ /* 0x000fda0003f06070 */
[----:B------:R-:W-:-:S04]  /*2880*/  @P0 IADD3 R14, PT, PT, -R11, R14, RZ ;  /* 0x0000000e0b0e0210 */ /* 0x000fc80007ffe1ff */
[----:B------:R-:W-:Y:S01]  /*2890*/  ISETP.GE.U32.AND P0, PT, R14, R11, PT ;  /* 0x0000000b0e00720c */ /* 0x000fe20003f06070 */
[----:B0-----:R0:W-:-:S12]  /*28a0*/  STS.U8 [R4+UR5+0xa78], R17 ;  /* 0x000a781104007988 */ /* 0x0011d80008000005 */
[----:B------:R-:W-:Y:S01]  /*28b0*/  @P0 IMAD.IADD R14, R14, 0x1, -R11 ;  /* 0x000000010e0e0824 */ /* 0x000fe200078e0a0b */
[----:B------:R-:W-:Y:S01]  /*28c0*/  @!P1 LOP3.LUT R14, RZ, R11, RZ, 0x33, !PT ;  /* 0x0000000bff0e9212 */ /* 0x000fe200078e33ff */
[----:B------:R-:W-:Y:S01]  /*28d0*/  STS.U8 [R18+0xa78], R5 ;  /* 0x000a780512007388 */ /* 0x000fe20000000000 */
[----:B------:R-:W-:Y:S02]  /*28e0*/  LOP3.LUT P0, RZ, R23, 0xfc, RZ, 0xc0, !PT ;  /* 0x000000fc17ff7812 */ /* 0x000fe4000780c0ff */
[----:B------:R-:W-:Y:S01]  /*28f0*/  IADD3 R20, PT, PT, R14, R10, RZ ;  /* 0x0000000a0e147210 */ /* 0x000fe20007ffe0ff */
[----:B------:R-:W-:Y:S01]  /*2900*/  LDS.U8 R11, [R4+UR5+0xa79] ;  /* 0x000a7905040b7984 */ /* 0x000fe20008000000 */
[----:B------:R-:W-:-:S03]  /*2910*/  MOV R14, 0x942de6ba ;  /* 0x942de6ba000e7802 */ /* 0x000fc60000000f00 */
[----:B------:R-:W1:Y:S02]  /*2920*/  LDS.U8 R19, [R20+0xa79] ;  /* 0x000a790014137984 */ /* 0x000e640000000000 */
[----:B------:R-:W-:-:S05]  /*2930*/  IMAD.WIDE.U32 R12, R12, -0x4b9ff597, R14 ;  /* 0xb4600a690c0c7825 */ /* 0x000fca00078e000e */
[----:B------:R-:W-:-:S04]  /*2940*/  IADD3 R21, PT, PT, R13, R21, RZ ;  /* 0x000000150d157210 */ /* 0x000fc80007ffe0ff */
[----:B0-----:R-:W-:Y:S01]  /*2950*/  LOP3.LUT R17, R21, 0xffff, RZ, 0xc0, !PT ;  /* 0x0000ffff15117812 */ /* 0x001fe200078ec0ff */
[----:B-1----:R0:W-:Y:S04]  /*2960*/  STS.U8 [R4+UR5+0xa79], R19 ;  /* 0x000a791304007988 */ /* 0x0021e80008000005 */
[----:B------:R0:W-:Y:S01]  /*2970*/  STS.U8 [R20+0xa79], R11 ;  /* 0x000a790b14007388 */ /* 0x0001e20000000000 */
[----:B------:R-:W-:Y:S05]  /*2980*/  @!P0 BRA `(.L_x_109) ;  /* 0x00000000004c8947 */ /* 0x000fea0003800000 */
[----:B------:R-:W1:Y:S01]  /*2990*/  I2F.U32.RP R0, R23 ;  /* 0x0000001700007306 */ /* 0x000e620000209000 */
[----:B------:R-:W-:Y:S01]  /*29a0*/  IMAD.MOV R5, RZ, RZ, -R23 ;  /* 0x000000ffff057224 */ /* 0x000fe200078e0a17 */
[----:B------:R-:W-:Y:S02]  /*29b0*/  SHF.R.U64 R18, R12, 0x11, R17 ;  /* 0x000000110c127819 */ /* 0x000fe40000001211 */
[----:B------:R-:W-:-:S04]  /*29c0*/  ISETP.NE.U32.AND P1, PT, R23, RZ, PT ;  /* 0x000000ff1700720c */ /* 0x000fc80003f25070 */
[----:B-1----:R-:W1:Y:S02]  /*29d0*/  MUFU.RCP R0, R0 ;  /* 0x0000000000007308 */ /* 0x002e640000001000 */
[----:B-1----:R-:W-:-:S06]  /*29e0*/  IADD3 R14, PT, PT, R0, 0xffffffe, RZ ;  /* 0x0ffffffe000e7810 */ /* 0x002fcc0007ffe0ff */
[----:B------:R1:W2:Y:S02]  /*29f0*/  F2I.FTZ.U32.TRUNC.NTZ R15, R14 ;  /* 0x0000000e000f7305 */ /* 0x0002a4000021f000 */
[----:B-1----:R-:W-:Y:S01]  /*2a00*/  MOV R14, RZ ;  /* 0x000000ff000e7202 */ /* 0x002fe20000000f00 */
[----:B--2---:R-:W-:-:S04]  /*2a10*/  IMAD R5, R5, R15, RZ ;  /* 0x0000000f05057224 */ /* 0x004fc800078e02ff */
        /* <DEDUP_REMOVED lines=10> */
.L_x_109:
[----:B------:R-:W-:-:S07]  /*2ac0*/  SHF.R.U32.HI R0, RZ, 0xf, R17 ;  /* 0x0000000fff007819 */ /* 0x000fce0000011611 */
.L_x_110:
[----:B0-----:R-:W-:Y:S02]  /*2ad0*/  IADD3 R11, PT, PT, R0, R10, RZ ;  /* 0x0000000a000b7210 */ /* 0x001fe40007ffe0ff */
[----:B------:R-:W-:Y:S01]  /*2ae0*/  LDS.U8 R0, [R10+0xa7a] ;  /* 0x000a7a000a007984 */ /* 0x000fe20000000000 */
[----:B------:R-:W-:-:S03]  /*2af0*/  IADD3 R18, PT, PT, -R4, 0xfd, RZ ;  /* 0x000000fd04127810 */ /* 0x000fc60007ffe1ff */
[----:B------:R-:W0:Y:S01]  /*2b00*/  LDS.U8 R5, [R11+0xa7a] ;  /* 0x000a7a000b057984 */ /* 0x000e220000000000 */
[----:B------:R-:W-:-:S03]  /*2b10*/  LOP3.LUT P0, RZ, R18, 0xfc, RZ, 0xc0, !PT ;  /* 0x000000fc12ff7812 */ /* 0x000fc6000780c0ff */
[----:B0-----:R0:W-:Y:S04]  /*2b20*/  STS.U8 [R10+0xa7a], R5 ;  /* 0x000a7a050a007388 */ /* 0x0011e80000000000 */
[----:B------:R0:W-:Y:S06]  /*2b30*/  STS.U8 [R11+0xa7a], R0 ;  /* 0x000a7a000b007388 */ /* 0x0001ec0000000000 */
        /* <DEDUP_REMOVED lines=18> */
[----:B------:R-:W-:Y:S01]  /*2c60*/  IMAD R11, R18, R15, R0 ;  /* 0x0000000f120b7224 */ /* 0x000fe200078e0200 */
[----:B------:R-:W-:-:S04]  /*2c70*/  MOV R0, R12 ;  /* 0x0000000c00007202 */ /* 0x000fc80000000f00 */
[----:B------:R-:W-:-:S13]  /*2c80*/  ISETP.GE.U32.AND P0, PT, R11, R18, PT ;  /* 0x000000120b00720c */ /* 0x000fda0003f06070 */
[----:B------:R-:W-:-:S04]  /*2c90*/  @P0 IADD3 R11, PT, PT, -R18, R11, RZ ;  /* 0x0000000b120b0210 */ /* 0x000fc80007ffe1ff */
[----:B------:R-:W-:-:S13]  /*2ca0*/  ISETP.GE.U32.AND P0, PT, R11, R18, PT ;  /* 0x000000120b00720c */ /* 0x000fda0003f06070 */
[----:B------:R-:W-:Y:S01]  /*2cb0*/  @P0 IMAD.IADD R11, R11, 0x1, -R18 ;  /* 0x000000010b0b0824 */ /* 0x000fe200078e0a12 */
[----:B------:R-:W-:Y:S01]  /*2cc0*/  @!P1 LOP3.LUT R11, RZ, R18, RZ, 0x33, !PT ;  /* 0x00000012ff0b9212 */ /* 0x000fe200078e33ff */
[----:B------:R-:W-:Y:S06]  /*2cd0*/  BRA `(.L_x_112) ;  /* 0x00000000001c7947 */ /* 0x000fec0003800000 */
.L_x_111:
[----:B------:R-:W-:Y:S02]  /*2ce0*/  IMAD R21, R21, -0x21131993, RZ ;  /* 0xdeece66d15157824 */ /* 0x000fe400078e02ff */
[----:B------:R-:W-:-:S04]  /*2cf0*/  IMAD.WIDE.U32 R14, R12, -0x21131993, R8 ;  /* 0xdeece66d0c0e7825 */ /* 0x000fc800078e0008 */
[----:B------:R-:W-:Y:S01]  /*2d00*/  IMAD R21, R12, 0x5, R21 ;  /* 0x000000050c157824 */ /* 0x000fe200078e0215 */
[----:B0-----:R-:W-:Y:S01]  /*2d10*/  MOV R0, R14 ;  /* 0x0000000e00007202 */ /* 0x001fe20000000f00 */
[----:B------:R-:W-:-:S03]  /*2d20*/  IMAD.MOV.U32 R11, RZ, RZ, RZ ;  /* 0x000000ffff0b7224 */ /* 0x000fc600078e00ff */
[----:B------:R-:W-:-:S04]  /*2d30*/  IADD3 R21, PT, PT, R15, R21, RZ ;  /* 0x000000150f157210 */ /* 0x000fc80007ffe0ff */
[----:B------:R-:W-:-:S07]  /*2d40*/  LOP3.LUT R5, R21, 0xffff, RZ, 0xc0, !PT ;  /* 0x0000ffff15057812 */ /* 0x000fce00078ec0ff */
.L_x_112:
[----:B------:R-:W-:Y:S01]  /*2d50*/  IADD3 R12, PT, PT, R11, R10, RZ ;  /* 0x0000000a0b0c7210 */ /* 0x000fe20007ffe0ff */
[----:B------:R-:W-:Y:S01]  /*2d60*/  VIADD R4, R4, 0x4 ;  /* 0x0000000404047836 */ /* 0x000fe20000000000 */
[----:B------:R-:W-:Y:S04]  /*2d70*/  LDS.U8 R11, [R10+0xa7b] ;  /* 0x000a7b000a0b7984 */ /* 0x000fe80000000000 */
[----:B------:R-:W0:Y:S01]  /*2d80*/  LDS.U8 R13, [R12+0xa7b] ;  /* 0x000a7b000c0d7984 */ /* 0x000e220000000000 */
[----:B------:R-:W-:-:S03]  /*2d90*/  ISETP.NE.AND P0, PT, R4, 0x100, PT ;  /* 0x000001000400780c */ /* 0x000fc60003f05270 */
[----:B0-----:R0:W-:Y:S04]  /*2da0*/  STS.U8 [R10+0xa7b], R13 ;  /* 0x000a7b0d0a007388 */ /* 0x0011e80000000000 */
[----:B------:R0:W-:Y:S06]  /*2db0*/  STS.U8 [R12+0xa7b], R11 ;  /* 0x000a7b0b0c007388 */ /* 0x0001ec0000000000 */
[----:B------:R-:W-:Y:S05]  /*2dc0*/  @P0 BRA `(.L_x_113) ;  /* 0xfffffff400a40947 */ /* 0x000fea000383ffff */
[----:B------:R-:W-:Y:S05]  /*2dd0*/  BRA.U UP0, `(.L_x_114) ;  /* 0xffffffe900807547 */ /* 0x000fea000b83ffff */
[----:B------:R-:W-:-:S05]  /*2de0*/  IMAD R0, R2, 0x26e978d5, RZ ;  /* 0x26e978d502007824 */ /* 0x000fca00078e02ff */
[----:B------:R-:W-:-:S04]  /*2df0*/  SHF.L.W.U32.HI R0, R0, 0x1d, R0 ;  /* 0x0000001d00007819 */ /* 0x000fc80000010e00 */
[----:B------:R-:W-:-:S13]  /*2e00*/  ISETP.GT.U32.AND P0, PT, R0, 0x418937, PT ;  /* 0x004189370000780c */ /* 0x000fda0003f04070 */
[----:B------:R-:W-:Y:S05]  /*2e10*/  @P0 BRA `(.L_x_115) ;  /* 0x0000000000200947 */ /* 0x000fea0003800000 */
[----:B------:R-:W-:Y:S01]  /*2e20*/  MOV R0, 0x0 ;  /* 0x0000000000007802 */ /* 0x000fe20000000f00 */
[----:B------:R1:W-:Y:S01]  /*2e30*/  STL.64 [R1], R2 ;  /* 0x0000000201007387 */ /* 0x0003e20000100a00 */
[----:B------:R-:W2:Y:S02]  /*2e40*/  LDCU.64 UR4, c[0x4][0x10] ;  /* 0x01000200ff0477ac */ /* 0x000ea40008000a00 */
[----:B------:R1:W3:Y:S01]  /*2e50*/  LDC.64 R8, c[0x4][R0] ;  /* 0x0100000000087b82 */ /* 0x0002e20000000a00 */
[----:B--2---:R-:W-:Y:S02]  /*2e60*/  MOV R4, UR4 ;  /* 0x0000000400047c02 */ /* 0x004fe40008000f00 */
[----:B-1----:R-:W-:-:S07]  /*2e70*/  MOV R5, UR5 ;  /* 0x0000000500057c02 */ /* 0x002fce0008000f00 */
[----:B------:R-:W-:-:S07]  /*2e80*/  LEPC R20, `(.L_x_115) ;  /* 0x000000001014794e */ /* 0x000fce0000000000 */
[----:B0--3--:R-:W-:Y:S05]  /*2e90*/  CALL.ABS.NOINC R8 ;  /* 0x0000000008007343 */ /* 0x009fea0003c00000 */
.L_x_115:
[----:B------:R-:W-:Y:S01]  /*2ea0*/  BSSY.RECONVERGENT B1, `(.L_x_98) ;  /* 0x000022c000017945 */ /* 0x000fe20003800200 */
[----:B------:R-:W-:-:S07]  /*2eb0*/  IMAD.MOV.U32 R5, RZ, RZ, -0xc8 ;  /* 0xffffff38ff057424 */ /* 0x000fce00078e00ff */
.L_x_137:
[----:B------:R-:W-:Y:S01]  /*2ec0*/  SHF.R.S32.HI R0, RZ, 0x2, R5 ;  /* 0x00000002ff007819 */ /* 0x000fe20000011405 */
[----:B------:R-:W-:Y:S01]  /*2ed0*/  BSSY.RELIABLE B0, `(.L_x_116) ;  /* 0x0000224000007945 */ /* 0x000fe20003800100 */
[----:B------:R-:W-:Y:S02]  /*2ee0*/  MOV R6, 0xffffff38 ;  /* 0xffffff3800067802 */ /* 0x000fe40000000f00 */
[----:B------:R-:W-:-:S05]  /*2ef0*/  I2FP.F32.S32 R0, R0 ;  /* 0x0000000000007245 */ /* 0x000fca0000201400 */
[----:B------:R-:W-:-:S07]  /*2f00*/  FMUL R2, R0, 100 ;  /* 0x42c8000000027820 */ /* 0x000fce0000400000 */
.L_x_136:
[----:B------:R-:W-:Y:S01]  /*2f10*/  SHF.R.S32.HI R3, RZ, 0x2, R6 ;  /* 0x00000002ff037819 */ /* 0x000fe20000011406 */
[----:B------:R-:W-:Y:S01]  /*2f20*/  HFMA2 R4, -RZ, RZ, 0, 0 ;  /* 0x00000000ff047431 */ /* 0x000fe200000001ff */
[----:B------:R-:W-:Y:S01]  /*2f30*/  BSSY.RECONVERGENT B4, `(.L_x_117) ;  /* 0x0000107000047945 */ /* 0x000fe20003800200 */
[----:B------:R-:W-:Y:S01]  /*2f40*/  IMAD.MOV.U32 R9, RZ, RZ, RZ ;  /* 0x000000ffff097224 */ /* 0x000fe200078e00ff */
[----:B------:R-:W-:-:S07]  /*2f50*/  I2FP.F32.S32 R3, R3 ;  /* 0x0000000300037245 */ /* 0x000fce0000201400 */
.L_x_124:
[----:B------:R-:W-:Y:S01]  /*2f60*/  MOV R8, 0x1 ;  /* 0x0000000100087802 */ /* 0x000fe20000000f00 */
[----:B------:R-:W-:Y:S03]  /*2f70*/  BSSY.RECONVERGENT B5, `(.L_x_118) ;  /* 0x0000010000057945 */ /* 0x000fe60003800200 */
[----:B------:R-:W-:-:S04]  /*2f80*/  SHF.L.U32 R7, R8, R9, RZ ;  /* 0x0000000908077219 */ /* 0x000fc800000006ff */
[----:B------:R-:W-:-:S04]  /*2f90*/  I2FP.F32.U32 R7, R7 ;  /* 0x0000000700077245 */ /* 0x000fc80000201000 */
[----:B------:R-:W0:Y:S08]  /*2fa0*/  MUFU.RCP R8, R7 ;  /* 0x0000000700087308 */ /* 0x000e300000001000 */
[----:B------:R-:W1:Y:S01]  /*2fb0*/  FCHK P0, R2, R7 ;  /* 0x0000000702007302 */ /* 0x000e620000000000 */
[----:B0-----:R-:W-:-:S04]  /*2fc0*/  FFMA R11, -R7, R8, 1 ;  /* 0x3f800000070b7423 */ /* 0x001fc80000000108 */
[----:B------:R-:W-:-:S04]  /*2fd0*/  FFMA R11, R8, R11, R8 ;  /* 0x0000000b080b7223 */ /* 0x000fc80000000008 */
[----:B------:R-:W-:-:S04]  /*2fe0*/  FFMA R14, R2, R11, RZ ;  /* 0x0000000b020e7223 */ /* 0x000fc800000000ff */
[----:B------:R-:W-:-:S04]  /*2ff0*/  FFMA R8, -R7, R14, R2 ;  /* 0x0000000e07087223 */ /* 0x000fc80000000102 */
[----:B------:R-:W-:Y:S01]  /*3000*/  FFMA R14, R11, R8, R14 ;  /* 0x000000080b0e7223 */ /* 0x000fe2000000000e */
[----:B-1----:R-:W-:Y:S06]  /*3010*/  @!P0 BRA `(.L_x_119) ;  /* 0x0000000000148947 */ /* 0x002fec0003800000 */
[----:B------:R-:W-:Y:S01]  /*3020*/  MOV R10, R2 ;  /* 0x00000002000a7202 */ /* 0x000fe20000000f00 */
[----:B------:R-:W-:Y:S01]  /*3030*/  IMAD.MOV.U32 R11, RZ, RZ, R7 ;  /* 0x000000ffff0b7224 */ /* 0x000fe200078e0007 */
[----:B------:R-:W-:-:S07]  /*3040*/  MOV R15, 0x3060 ;  /* 0x00003060000f7802 */ /* 0x000fce0000000f00 */
[----:B------:R-:W-:Y:S05]  /*3050*/  CALL.REL.NOINC `($__internal_1_$__cuda_sm3x_div_rn_noftz_f32_slowpath) ;  /* 0x0000004000ec7944 */ /* 0x000fea0003c00000 */
[----:B------:R-:W-:-:S07]  /*3060*/  MOV R14, R32 ;  /* 0x00000020000e7202 */ /* 0x000fce0000000f00 */
.L_x_119:
[----:B------:R-:W-:Y:S05]  /*3070*/  BSYNC.RECONVERGENT B5 ;  /* 0x0000000000057941 */ /* 0x000fea0003800200 */
.L_x_118:
        /* <DEDUP_REMOVED lines=9> */
[----:B------:R-:W-:Y:S02]  /*3110*/  HFMA2 R10, -RZ, RZ, 0, 0 ;  /* 0x00000000ff0a7431 */ /* 0x000fe400000001ff */
[----:B------:R-:W-:Y:S01]  /*3120*/  IMAD.MOV.U32 R11, RZ, RZ, R7 ;  /* 0x000000ffff0b7224 */ /* 0x000fe200078e0007 */
[----:B------:R-:W-:-:S07]  /*3130*/  MOV R15, 0x3150 ;  /* 0x00003150000f7802 */ /* 0x000fce0000000f00 */
[----:B------:R-:W-:Y:S05]  /*3140*/  CALL.REL.NOINC `($__internal_1_$__cuda_sm3x_div_rn_noftz_f32_slowpath) ;  /* 0x0000004000b07944 */ /* 0x000fea0003c00000 */
[----:B------:R-:W-:-:S07]  /*3150*/  MOV R30, R32 ;  /* 0x00000020001e7202 */ /* 0x000fce0000000f00 */
.L_x_121:
[----:B------:R-:W-:Y:S05]  /*3160*/  BSYNC.RECONVERGENT B5 ;  /* 0x0000000000057941 */ /* 0x000fea0003800200 */
.L_x_120:
[----:B------:R-:W0:Y:S01]  /*3170*/  MUFU.RCP R8, R7 ;  /* 0x0000000700087308 */ /* 0x000e220000001000 */
[----:B------:R-:W-:Y:S01]  /*3180*/  FMUL R12, R3, 100 ;  /* 0x42c80000030c7820 */ /* 0x000fe20000400000 */
[----:B------:R-:W-:Y:S06]  /*3190*/  BSSY.RECONVERGENT B5, `(.L_x_122) ;  /* 0x000000d000057945 */ /* 0x000fec0003800200 */
        /* <DEDUP_REMOVED lines=12> */
.L_x_123:
[----:B------:R-:W-:Y:S05]  /*3260*/  BSYNC.RECONVERGENT B5 ;  /* 0x0000000000057941 */ /* 0x000fea0003800200 */
.L_x_122:
[----:B------:R-:W-:Y:S01]  /*3270*/  IMAD R20, R9, 0x10c, R16 ;  /* 0x0000010c09147824 */ /* 0x000fe200078e0210 */
[----:B------:R-:W0:Y:S04]  /*3280*/  LDC.64 R28, c[0x4][0x8] ;  /* 0x01000200ff1c7b82 */ /* 0x000e280000000a00 */
[----:B------:R-:W1:Y:S02]  /*3290*/  LDS R11, [R20+0xb78] ;  /* 0x000b7800140b7984 */ /* 0x000e640000000800 */
[----:B-1----:R-:W-:Y:S02]  /*32a0*/  FADD R14, R11, R14 ;  /* 0x0000000e0b0e7221 */ /* 0x002fe40000000000 */
[----:B------:R-:W1:Y:S02]  /*32b0*/  LDS R11, [R20+0xb7c] ;  /* 0x000b7c00140b7984 */ /* 0x000e640000000800 */
[----:B------:R-:W2:Y:S02]  /*32c0*/  F2I.FLOOR.NTZ R15, R14 ;  /* 0x0000000e000f7305 */ /* 0x000ea40000207100 */
[----:B--2---:R-:W-:-:S04]  /*32d0*/  LOP3.LUT R13, R15, 0xff, RZ, 0xc0, !PT ;  /* 0x000000ff0f0d7812 */ /* 0x004fc800078ec0ff */
[----:B------:R-:W-:-:S05]  /*32e0*/  IADD3 R17, PT, PT, R20, R13, RZ ;  /* 0x0000000d14117210 */ /* 0x000fca0007ffe0ff */
[----:B------:R-:W2:Y:S01]  /*32f0*/  LDS.U8 R8, [R17+0xa78] ;  /* 0x000a780011087984 */ /* 0x000ea20000000000 */
[----:B-1----:R-:W-:-:S04]  /*3300*/  FADD R30, R11, R30 ;  /* 0x0000001e0b1e7221 */ /* 0x002fc80000000000 */
[----:B------:R-:W-:Y:S01]  /*3310*/  F2I.FLOOR.NTZ R12, R30 ;  /* 0x0000001e000c7305 */ /* 0x000fe20000207100 */
[----:B--2---:R-:W-:Y:S02]  /*3320*/  I2FP.F32.U32 R10, R8 ;  /* 0x00000008000a7245 */ /* 0x004fe40000201000 */
[----:B------:R-:W1:Y:S05]  /*3330*/  LDS R8, [R20+0xb80] ;  /* 0x000b800014087984 */ /* 0x000e6a0000000800 */
[----:B------:R-:W2:Y:S02]  /*3340*/  F2I.TRUNC.NTZ R13, R10 ;  /* 0x0000000a000d7305 */ /* 0x000ea4000020f100 */
[----:B--2---:R-:W-:-:S05]  /*3350*/  IMAD.IADD R13, R12, 0x1, R13 ;  /* 0x000000010c0d7824 */ /* 0x004fca00078e020d */
[----:B------:R-:W-:-:S04]  /*3360*/  LOP3.LUT R11, R13, 0xff, RZ, 0xc0, !PT ;  /* 0x000000ff0d0b7812 */ /* 0x000fc800078ec0ff */
[----:B------:R-:W-:-:S05]  /*3370*/  IADD3 R19, PT, PT, R20, R11, RZ ;  /* 0x0000000b14137210 */ /* 0x000fca0007ffe0ff */
[----:B------:R-:W2:Y:S01]  /*3380*/  LDS.U8 R11, [R19+0xa78] ;  /* 0x000a7800130b7984 */ /* 0x000ea20000000000 */
[----:B-1----:R-:W-:-:S04]  /*3390*/  FADD R33, R8, R33 ;  /* 0x0000002108217221 */ /* 0x002fc80000000000 */
[----:B------:R-:W-:Y:S01]  /*33a0*/  F2I.FLOOR.NTZ R22, R33 ;  /* 0x0000002100167305 */ /* 0x000fe20000207100 */
[----:B--2---:R-:W-:-:S07]  /*33b0*/  I2FP.F32.U32 R17, R11 ;  /* 0x0000000b00117245 */ /* 0x004fce0000201000 */
[----:B------:R-:W1:Y:S02]  /*33c0*/  F2I.TRUNC.NTZ R17, R17 ;  /* 0x0000001100117305 */ /* 0x000e64000020f100 */
[----:B-1----:R-:W-:-:S04]  /*33d0*/  IADD3 R25, PT, PT, R22, R17, RZ ;  /* 0x0000001116197210 */ /* 0x002fc80007ffe0ff */
[----:B------:R-:W-:-:S05]  /*33e0*/  LOP3.LUT R11, R25, 0xff, RZ, 0xc0, !PT ;  /* 0x000000ff190b7812 */ /* 0x000fca00078ec0ff */
[----:B------:R-:W-:-:S05]  /*33f0*/  IMAD.IADD R23, R20, 0x1, R11 ;  /* 0x0000000114177824 */ /* 0x000fca00078e020b */
[----:B------:R-:W1:Y:S01]  /*3400*/  LDS.U8 R8, [R23+0xa78] ;  /* 0x000a780017087984 */ /* 0x000e620000000000 */
[----:B------:R-:W-:-:S04]  /*3410*/  IADD3 R15, PT, PT, R15, 0x1, RZ ;  /* 0x000000010f0f7810 */ /* 0x000fc80007ffe0ff */
[----:B------:R-:W-:-:S04]  /*3420*/  LOP3.LUT R15, R15, 0xff, RZ, 0xc0, !PT ;  /* 0x000000ff0f0f7812 */ /* 0x000fc800078ec0ff */
[----:B------:R-:W-:-:S05]  /*3430*/  IADD3 R21, PT, PT, R20, R15, RZ ;  /* 0x0000000f14157210 */ /* 0x000fca0007ffe0ff */
[----:B------:R-:W2:Y:S01]  /*3440*/  LDS.U8 R15, [R21+0xa78] ;  /* 0x000a7800150f7984 */ /* 0x000ea20000000000 */
[----:B-1----:R-:W-:-:S06]  /*3450*/  I2FP.F32.U32 R18, R8 ;  /* 0x0000000800127245 */ /* 0x002fcc0000201000 */
[----:B------:R-:W1:Y:S02]  /*3460*/  F2I.U32.TRUNC.NTZ R18, R18 ;  /* 0x0000001200127305 */ /* 0x000e64000020f000 */
[----:B-1----:R-:W-:-:S05]  /*3470*/  LOP3.LUT R11, R18, 0xf, RZ, 0xc0, !PT ;  /* 0x0000000f120b7812 */ /* 0x002fca00078ec0ff */
[----:B0-----:R-:W-:-:S05]  /*3480*/  IMAD.WIDE.U32 R10, R11, 0xc, R28 ;  /* 0x0000000c0b0a7825 */ /* 0x001fca00078e001c */
[----:B------:R-:W3:Y:S01]  /*3490*/  LDG.E.CONSTANT R8, desc[UR36][R10.64+0x8] ;  /* 0x000008240a087981 */ /* 0x000ee2000c1e9900 */
[----:B--2---:R-:W-:Y:S02]  /*34a0*/  I2FP.F32.U32 R15, R15 ;  /* 0x0000000f000f7245 */ /* 0x004fe40000201000 */
[----:B------:R-:W-:Y:S01]  /*34b0*/  IADD3 R13, PT, PT, R13, 0x1, RZ ;  /* 0x000000010d0d7810 */ /* 0x000fe20007ffe0ff */
[----:B------:R-:W2:Y:S03]  /*34c0*/  LDG.E.CONSTANT R31, desc[UR36][R10.64+0x4] ;  /* 0x000004240a1f7981 */ /* 0x000ea6000c1e9900 */
[----:B------:R-:W0:Y:S01]  /*34d0*/  F2I.TRUNC.NTZ R15, R15 ;  /* 0x0000000f000f7305 */ /* 0x000e22000020f100 */
[----:B------:R-:W-:Y:S01]  /*34e0*/  LOP3.LUT R13, R13, 0xff, RZ, 0xc0, !PT ;  /* 0x000000ff0d0d7812 */ /* 0x000fe200078ec0ff */
[----:B------:R1:W4:Y:S01]  /*34f0*/  LDG.E.CONSTANT R24, desc[UR36][R10.64] ;  /* 0x000000240a187981 */ /* 0x000322000c1e9900 */
[----:B------:R-:W-:-:S02]  /*3500*/  HFMA2 R27, -RZ, RZ, 2.046875, 0 ;  /* 0x40180000ff1b7431 */ /* 0x000fc400000001ff */
[----:B------:R-:W-:Y:S02]  /*3510*/  IMAD.MOV.U32 R26, RZ, RZ, 0x0 ;  /* 0x00000000ff1a7424 */ /* 0x000fe400078e00ff */
[----:B------:R-:W-:Y:S01]  /*3520*/  IMAD.IADD R13, R20, 0x1, R13 ;  /* 0x00000001140d7824 */ /* 0x000fe200078e020d */
[----:B------:R-:W-:Y:S01]  /*3530*/  FRND.FLOOR R34, R33 ;  /* 0x0000002100227307 */ /* 0x000fe20000205000 */
[----:B0-----:R-:W-:-:S03]  /*3540*/  IMAD.IADD R17, R12, 0x1, R15 ;  /* 0x000000010c117824 */ /* 0x001fc600078e020f */
[----:B------:R-:W0:Y:S02]  /*3550*/  LDS.U8 R12, [R13+0xa78] ;  /* 0x000a78000d0c7984 */ /* 0x000e240000000000 */
[C---:B------:R-:W-:Y:S02]  /*3560*/  LOP3.LUT R19, R17.reuse, 0xff, RZ, 0xc0, !PT ;  /* 0x000000ff11137812 */ /* 0x040fe400078ec0ff */
[----:B------:R-:W-:Y:S02]  /*3570*/  IADD3 R17, PT, PT, R17, 0x1, RZ ;  /* 0x0000000111117810 */ /* 0x000fe40007ffe0ff */
[----:B------:R-:W-:Y:S02]  /*3580*/  IADD3 R19, PT, PT, R20, R19, RZ ;  /* 0x0000001314137210 */ /* 0x000fe40007ffe0ff */
[----:B------:R-:W-:-:S03]  /*3590*/  LOP3.LUT R17, R17, 0xff, RZ, 0xc0, !PT ;  /* 0x000000ff11117812 */ /* 0x000fc600078ec0ff */
[----:B------:R-:W5:Y:S01]  /*35a0*/  LDS.U8 R18, [R19+0xa78] ;  /* 0x000a780013127984 */ /* 0x000f620000000000 */
[----:B-1----:R-:W-:Y:S02]  /*35b0*/  IADD3 R10, PT, PT, R20, R17, RZ ;  /* 0x00000011140a7210 */ /* 0x002fe40007ffe0ff */
[----:B------:R-:W1:Y:S04]  /*35c0*/  FRND.FLOOR R17, R14 ;  /* 0x0000000e00117307 */ /* 0x000e680000205000 */
[----:B------:R-:W5:Y:S01]  /*35d0*/  LDS.U8 R10, [R10+0xa78] ;  /* 0x000a78000a0a7984 */ /* 0x000f620000000000 */
[----:B-1----:R-:W-:Y:S01]  /*35e0*/  FADD R17, R14, -R17 ;  /* 0x800000110e117221 */ /* 0x002fe20000000000 */
[----:B0-----:R-:W-:-:S04]  /*35f0*/  I2FP.F32.U32 R12, R12 ;  /* 0x0000000c000c7245 */ /* 0x001fc80000201000 */
[----:B------:R-:W0:Y:S01]  /*3600*/  F2I.TRUNC.NTZ R21, R12 ;  /* 0x0000000c00157305 */ /* 0x000e22000020f100 */
[----:B-----5:R-:W-:-:S07]  /*3610*/  I2FP.F32.U32 R18, R18 ;  /* 0x0000001200127245 */ /* 0x020fce0000201000 */
[----:B------:R-:W1:Y:S01]  /*3620*/  F2I.TRUNC.NTZ R23, R18 ;  /* 0x0000001200177305 */ /* 0x000e62000020f100 */
[----:B0-----:R-:W-:-:S04]  /*3630*/  IADD3 R21, PT, PT, R22, R21, RZ ;  /* 0x0000001516157210 */ /* 0x001fc80007ffe0ff */
[----:B------:R-:W-:-:S05]  /*3640*/  LOP3.LUT R13, R21, 0xff, RZ, 0xc0, !PT ;  /* 0x000000ff150d7812 */ /* 0x000fca00078ec0ff */
[----:B------:R-:W-:Y:S02]  /*3650*/  IMAD.IADD R19, R20, 0x1, R13 ;  /* 0x0000000114137824 */ /* 0x000fe400078e020d */
[----:B-1----:R-:W-:-:S04]  /*3660*/  IMAD.IADD R23, R22, 0x1, R23 ;  /* 0x0000000116177824 */ /* 0x002fc800078e0217 */
[----:B------:R-:W0:Y:S01]  /*3670*/  LDS.U8 R19, [R19+0xa78] ;  /* 0x000a780013137984 */ /* 0x000e220000000000 */
[----:B------:R-:W-:-:S04]  /*3680*/  LOP3.LUT R11, R23, 0xff, RZ, 0xc0, !PT ;  /* 0x000000ff170b7812 */ /* 0x000fc800078ec0ff */
[----:B------:R-:W-:Y:S02]  /*3690*/  IADD3 R15, PT, PT, R20, R11, RZ ;  /* 0x0000000b140f7210 */ /* 0x000fe40007ffe0ff */
[----:B------:R-:W-:Y:S01]  /*36a0*/  I2FP.F32.U32 R11, R10 ;  /* 0x0000000a000b7245 */ /* 0x000fe20000201000 */
[----:B------:R-:W-:-:S03]  /*36b0*/  FMUL R10, R17, R17 ;  /* 0x00000011110a7220 */ /* 0x000fc60000400000 */
[----:B------:R-:W1:Y:S01]  /*36c0*/  LDS.U8 R15, [R15+0xa78] ;  /* 0x000a78000f0f7984 */ /* 0x000e620000000000 */
[----:B------:R-:W-:Y:S01]  /*36d0*/  FMUL R18, R17, R10 ;  /* 0x0000000a11127220 */ /* 0x000fe20000400000 */
[----:B------:R-:W5:Y:S02]  /*36e0*/  F2I.TRUNC.NTZ R11, R11 ;  /* 0x0000000b000b7305 */ /* 0x000f64000020f100 */
[----:B-----5:R-:W-:-:S06]  /*36f0*/  IADD3 R22, PT, PT, R22, R11, RZ ;  /* 0x0000000b16167210 */ /* 0x020fcc0007ffe0ff */
[----:B------:R-:W-:Y:S01]  /*3700*/  F2F.F64.F32 R10, R18 ;  /* 0x00000012000a7310 */ /* 0x000fe20000201800 */
[----:B------:R-:W-:-:S04]  /*3710*/  LOP3.LUT R13, R22, 0xff, RZ, 0xc0, !PT ;  /* 0x000000ff160d7812 */ /* 0x000fc800078ec0ff */
[----:B------:R-:W-:-:S03]  /*3720*/  IADD3 R32, PT, PT, R20, R13, RZ ;  /* 0x0000000d14207210 */ /* 0x000fc60007ffe0ff */
[----:B------:R-:W5:Y:S01]  /*3730*/  F2F.F64.F32 R12, R17 ;  /* 0x00000011000c7310 */ /* 0x000f620000201800 */
[----:B0-----:R-:W-:Y:S02]  /*3740*/  I2FP.F32.U32 R36, R19 ;  /* 0x0000001300247245 */ /* 0x001fe40000201000 */
[----:B------:R-:W0:Y:S05]  /*3750*/  LDS.U8 R32, [R32+0xa78] ;  /* 0x000a780020207984 */ /* 0x000e2a0000000000 */
[----:B------:R-:W5:Y:S01]  /*3760*/  F2I.U32.TRUNC.NTZ R36, R36 ;  /* 0x0000002400247305 */ /* 0x000f62000020f000 */
[----:B-1----:R-:W-:Y:S01]  /*3770*/  I2FP.F32.U32 R35, R15 ;  /* 0x0000000f00237245 */ /* 0x002fe20000201000 */
[----:B-----5:R-:W-:-:S06]  /*3780*/  DFMA R14, R12, R26, -15 ;  /* 0xc02e00000c0e742b */ /* 0x020fcc000000001a */
[----:B------:R-:W1:Y:S02]  /*3790*/  F2I.U32.TRUNC.NTZ R35, R35 ;  /* 0x0000002300237305 */ /* 0x000e64000020f000 */
[----:B------:R-:W-:-:S06]  /*37a0*/  DFMA R14, R12, R14, 10 ;  /* 0x402400000c0e742b */ /* 0x000fcc000000000e */
[----:B------:R-:W5:Y:S02]  /*37b0*/  FRND.FLOOR R13, R30 ;  /* 0x0000001e000d7307 */ /* 0x000f640000205000 */
[----:B------:R-:W-:Y:S01]  /*37c0*/  DMUL R10, R10, R14 ;  /* 0x0000000e0a0a7228 */ /* 0x000fe20000000000 */
[----:B------:R-:W-:Y:S02]  /*37d0*/  LOP3.LUT R15, R36, 0xf, RZ, 0xc0, !PT ;  /* 0x0000000f240f7812 */ /* 0x000fe400078ec0ff */
[----:B-1----:R-:W-:Y:S01]  /*37e0*/  LOP3.LUT R19, R35, 0xf, RZ, 0xc0, !PT ;  /* 0x0000000f23137812 */ /* 0x002fe200078ec0ff */
[----:B------:R-:W-:Y:S02]  /*37f0*/  FADD R35, R33, -R34 ;  /* 0x8000002221237221 */ /* 0x000fe40000000000 */
[----:B------:R1:W4:Y:S01]  /*3800*/  F2F.F32.F64 R12, R10 ;  /* 0x0000000a000c7310 */ /* 0x0003220000301000 */
[----:B------:R-:W-:-:S04]  /*3810*/  IMAD.WIDE.U32 R14, R15, 0xc, R28 ;  /* 0x0000000c0f0e7825 */ /* 0x000fc800078e001c */
[----:B------:R-:W-:Y:S01]  /*3820*/  IMAD.WIDE.U32 R18, R19, 0xc, R28 ;  /* 0x0000000c13127825 */ /* 0x000fe200078e001c */
[----:B------:R-:W4:Y:S01]  /*3830*/  LDG.E.CONSTANT R38, desc[UR36][R14.64+0x8] ;  /* 0x000008240e267981 */ /* 0x000f22000c1e9900 */
[----:B0-----:R-:W-:-:S03]  /*3840*/  I2FP.F32.U32 R34, R32 ;  /* 0x0000002000227245 */ /* 0x001fc60000201000 */
[----:B------:R-:W4:Y:S01]  /*3850*/  LDG.E.CONSTANT R32, desc[UR36][R18.64+0x8] ;  /* 0x0000082412207981 */ /* 0x000f22000c1e9900 */
[----:B-----5:R-:W-:Y:S02]  /*3860*/  FADD R36, R30, -R13 ;  /* 0x8000000d1e247221 */ /* 0x020fe40000000000 */
[----:B------:R-:W1:Y:S01]  /*3870*/  F2I.U32.TRUNC.NTZ R34, R34 ;  /* 0x0000002200227305 */ /* 0x000e62000020f000 */
[----:B------:R-:W5:Y:S04]  /*3880*/  LDG.E.CONSTANT R40, desc[UR36][R14.64+0x4] ;  /* 0x000004240e287981 */ /* 0x000f68000c1e9900 */
[----:B------:R-:W5:Y:S04]  /*3890*/  LDG.E.CONSTANT R37, desc[UR36][R18.64+0x4] ;  /* 0x0000042412257981 */ /* 0x000f68000c1e9900 */
[----:B------:R-:W5:Y:S01]  /*38a0*/  LDG.E.CONSTANT R42, desc[UR36][R14.64] ;  /* 0x000000240e2a7981 */ /* 0x000f62000c1e9900 */
[----:B-1----:R-:W-:-:S05]  /*38b0*/  LOP3.LUT R11, R34, 0xf, RZ, 0xc0, !PT ;  /* 0x0000000f220b7812 */ /* 0x002fca00078ec0ff */
[----:B------:R-:W-:-:S05]  /*38c0*/  IMAD.WIDE.U32 R10, R11, 0xc, R28 ;  /* 0x0000000c0b0a7825 */ /* 0x000fca00078e001c */
[----:B------:R-:W5:Y:S04]  /*38d0*/  LDG.E.CONSTANT R34, desc[UR36][R10.64+0x8] ;  /* 0x000008240a227981 */ /* 0x000f68000c1e9900 */
[----:B------:R-:W5:Y:S01]  /*38e0*/  LDG.E.CONSTANT R30, desc[UR36][R10.64+0x4] ;  /* 0x000004240a1e7981 */ /* 0x000f62000c1e9900 */
[----:B---3--:R-:W-:-:S03]  /*38f0*/  FMUL R13, R35, R8 ;  /* 0x00000008230d7220 */ /* 0x008fc60000400000 */
[----:B------:R0:W3:Y:S04]  /*3900*/  LDG.E.CONSTANT R8, desc[UR36][R18.64] ;  /* 0x0000002412087981 */ /* 0x0000e8000c1e9900 */
[----:B------:R1:W3:Y:S01]  /*3910*/  LDG.E.CONSTANT R18, desc[UR36][R10.64] ;  /* 0x000000240a127981 */ /* 0x0002e2000c1e9900 */
[----:B------:R-:W-:-:S04]  /*3920*/  IADD3 R25, PT, PT, R25, 0x1, RZ ;  /* 0x0000000119197810 */ /* 0x000fc80007ffe0ff */
[----:B------:R-:W-:Y:S01]  /*3930*/  LOP3.LUT R25, R25, 0xff, RZ, 0xc0, !PT ;  /* 0x000000ff19197812 */ /* 0x000fe200078ec0ff */
[----:B--2---:R-:W-:-:S04]  /*3940*/  FFMA R44, R36, R31, R13 ;  /* 0x0000001f242c7223 */ /* 0x004fc8000000000d */
[----:B------:R-:W-:-:S05]  /*3950*/  IMAD.IADD R25, R20, 0x1, R25 ;  /* 0x0000000114197824 */ /* 0x000fca00078e0219 */
[----:B------:R-:W0:Y:S01]  /*3960*/  LDS.U8 R13, [R25+0xa78] ;  /* 0x000a7800190d7984 */ /* 0x000e220000000000 */
[----:B------:R-:W-:-:S04]  /*3970*/  IADD3 R23, PT, PT, R23, 0x1, RZ ;  /* 0x0000000117177810 */ /* 0x000fc80007ffe0ff */
[----:B------:R-:W-:Y:S02]  /*3980*/  LOP3.LUT R23, R23, 0xff, RZ, 0xc0, !PT ;  /* 0x000000ff17177812 */ /* 0x000fe400078ec0ff */
[----:B------:R-:W-:Y:S01]  /*3990*/  IADD3 R21, PT, PT, R21, 0x1, RZ ;  /* 0x0000000115157810 */ /* 0x000fe20007ffe0ff */
[----:B------:R-:W-:-:S03]  /*39a0*/  VIADD R22, R22, 0x1 ;  /* 0x0000000116167836 */ /* 0x000fc60000000000 */
[----:B------:R-:W-:Y:S02]  /*39b0*/  LOP3.LUT R21, R21, 0xff, RZ, 0xc0, !PT ;  /* 0x000000ff15157812 */ /* 0x000fe400078ec0ff */
[----:B0-----:R-:W-:Y:S01]  /*39c0*/  I2FP.F32.U32 R19, R13 ;  /* 0x0000000d00137245 */ /* 0x001fe20000201000 */
[----:B----4-:R-:W-:Y:S01]  /*39d0*/  FFMA R13, R17, R24, R44 ;  /* 0x00000018110d7223 */ /* 0x010fe2000000002c */
[----:B------:R-:W-:-:S05]  /*39e0*/  IADD3 R24, PT, PT, R20, R23, RZ ;  /* 0x0000001714187210 */ /* 0x000fca0007ffe0ff */
[----:B-1----:R-:W0:Y:S01]  /*39f0*/  LDS.U8 R11, [R24+0xa78] ;  /* 0x000a7800180b7984 */ /* 0x002e220000000000 */
[----:B------:R-:W-:Y:S01]  /*3a00*/  LOP3.LUT R25, R22, 0xff, RZ, 0xc0, !PT ;  /* 0x000000ff16197812 */ /* 0x000fe200078ec0ff */
[----:B------:R-:W1:Y:S01]  /*3a10*/  F2I.U32.TRUNC.NTZ R19, R19 ;  /* 0x0000001300137305 */ /* 0x000e62000020f000 */
[----:B------:R-:W-:-:S03]  /*3a20*/  IADD3 R31, PT, PT, R20, R21, RZ ;  /* 0x00000015141f7210 */ /* 0x000fc60007ffe0ff */
[----:B------:R-:W-:Y:S02]  /*3a30*/  IMAD.IADD R23, R20, 0x1, R25 ;  /* 0x0000000114177824 */ /* 0x000fe400078e0219 */
[----:B------:R2:W4:Y:S04]  /*3a40*/  LDS.U8 R20, [R31+0xa78] ;  /* 0x000a78001f147984 */ /* 0x0005280000000000 */
[----:B------:R-:W5:Y:S01]  /*3a50*/  LDS.U8 R23, [R23+0xa78] ;  /* 0x000a780017177984 */ /* 0x000f620000000000 */
[----:B-1----:R-:W-:Y:S01]  /*3a60*/  LOP3.LUT R15, R19, 0xf, RZ, 0xc0, !PT ;  /* 0x0000000f130f7812 */ /* 0x002fe200078ec0ff */
[----:B--2---:R-:W-:Y:S01]  /*3a70*/  FADD R31, R36, -1 ;  /* 0xbf800000241f7421 */ /* 0x004fe20000000000 */
[----:B0-----:R-:W-:-:S06]  /*3a80*/  I2FP.F32.U32 R19, R11 ;  /* 0x0000000b00137245 */ /* 0x001fcc0000201000 */
[----:B------:R-:W0:Y:S01]  /*3a90*/  F2I.U32.TRUNC.NTZ R19, R19 ;  /* 0x0000001300137305 */ /* 0x000e22000020f000 */
[----:B------:R-:W-:Y:S01]  /*3aa0*/  IMAD.WIDE.U32 R14, R15, 0xc, R28 ;  /* 0x0000000c0f0e7825 */ /* 0x000fe200078e001c */
[----:B----4-:R-:W-:-:S04]  /*3ab0*/  I2FP.F32.U32 R22, R20 ;  /* 0x0000001400167245 */ /* 0x010fc80000201000 */
[----:B------:R-:W2:Y:S04]  /*3ac0*/  LDG.E.CONSTANT R10, desc[UR36][R14.64+0x8] ;  /* 0x000008240e0a7981 */ /* 0x000ea8000c1e9900 */
[----:B------:R-:W4:Y:S01]  /*3ad0*/  LDG.E.CONSTANT R33, desc[UR36][R14.64+0x4] ;  /* 0x000004240e217981 */ /* 0x000f22000c1e9900 */
[----:B0-----:R-:W-:-:S03]  /*3ae0*/  LOP3.LUT R25, R19, 0xf, RZ, 0xc0, !PT ;  /* 0x0000000f13197812 */ /* 0x001fc600078ec0ff */
[----:B------:R0:W4:Y:S02]  /*3af0*/  LDG.E.CONSTANT R21, desc[UR36][R14.64] ;  /* 0x000000240e157981 */ /* 0x000124000c1e9900 */
[----:B------:R-:W-:-:S04]  /*3b00*/  IMAD.WIDE.U32 R24, R25, 0xc, R28 ;  /* 0x0000000c19187825 */ /* 0x000fc800078e001c */
[C---:B------:R-:W-:Y:S01]  /*3b10*/  FMUL R38, R35.reuse, R38 ;  /* 0x0000002623267220 */ /* 0x040fe20000400000 */
[----:B------:R-:W-:Y:S01]  /*3b20*/  FMUL R11, R35, R32 ;  /* 0x00000020230b7220 */ /* 0x000fe20000400000 */
[----:B------:R-:W1:Y:S01]  /*3b30*/  F2I.U32.TRUNC.NTZ R22, R22 ;  /* 0x0000001600167305 */ /* 0x000e62000020f000 */
[----:B------:R-:W4:Y:S01]  /*3b40*/  LDG.E.CONSTANT R19, desc[UR36][R24.64] ;  /* 0x0000002418137981 */ /* 0x000f22000c1e9900 */
[----:B-----5:R-:W-:Y:S01]  /*3b50*/  FFMA R38, R31, R40, R38 ;  /* 0x000000281f267223 */ /* 0x020fe20000000026 */
[----:B------:R-:W-:Y:S02]  /*3b60*/  FFMA R20, R36, R37, R11 ;  /* 0x0000002524147223 */ /* 0x000fe4000000000b */
[----:B------:R-:W5:Y:S01]  /*3b70*/  LDG.E.CONSTANT R37, desc[UR36][R24.64+0x4] ;  /* 0x0000042418257981 */ /* 0x000f62000c1e9900 */
[----:B------:R-:W-:-:S03]  /*3b80*/  FFMA R11, R17, R42, R38 ;  /* 0x0000002a110b7223 */ /* 0x000fc60000000026 */
[----:B------:R-:W5:Y:S01]  /*3b90*/  LDG.E.CONSTANT R38, desc[UR36][R24.64+0x8] ;  /* 0x0000082418267981 */ /* 0x000f62000c1e9900 */
[----:B------:R-:W-:-:S06]  /*3ba0*/  I2FP.F32.U32 R32, R23 ;  /* 0x0000001700207245 */ /* 0x000fcc0000201000 */
[----:B------:R-:W0:Y:S01]  /*3bb0*/  F2I.U32.TRUNC.NTZ R32, R32 ;  /* 0x0000002000207305 */ /* 0x000e22000020f000 */
[----:B-1----:R-:W-:-:S05]  /*3bc0*/  LOP3.LUT R23, R22, 0xf, RZ, 0xc0, !PT ;  /* 0x0000000f16177812 */ /* 0x002fca00078ec0ff */
[----:B------:R-:W-:-:S04]  /*3bd0*/  IMAD.WIDE.U32 R22, R23, 0xc, R28 ;  /* 0x0000000c17167825 */ /* 0x000fc800078e001c */
[----:B------:R-:W-:Y:S01]  /*3be0*/  FMUL R34, R35, R34 ;  /* 0x0000002223227220 */ /* 0x000fe20000400000 */
[----:B------:R-:W5:Y:S01]  /*3bf0*/  LDG.E.CONSTANT R40, desc[UR36][R22.64+0x4] ;  /* 0x0000042416287981 */ /* 0x000f62000c1e9900 */
[----:B0-----:R-:W-:Y:S02]  /*3c00*/  LOP3.LUT R15, R32, 0xf, RZ, 0xc0, !PT ;  /* 0x0000000f200f7812 */ /* 0x001fe400078ec0ff */
[----:B------:R-:W-:Y:S02]  /*3c10*/  FFMA R32, R31, R30, R34 ;  /* 0x0000001e1f207223 */ /* 0x000fe40000000022 */
[----:B------:R-:W5:Y:S01]  /*3c20*/  LDG.E.CONSTANT R34, desc[UR36][R22.64+0x8] ;  /* 0x0000082416227981 */ /* 0x000f62000c1e9900 */
[----:B------:R-:W-:-:S04]  /*3c30*/  IMAD.WIDE.U32 R28, R15, 0xc, R28 ;  /* 0x0000000c0f1c7825 */ /* 0x000fc800078e001c */
[----:B------:R-:W-:Y:S01]  /*3c40*/  FADD R15, R17, -1 ;  /* 0xbf800000110f7421 */ /* 0x000fe20000000000 */
[----:B------:R0:W5:Y:S04]  /*3c50*/  LDG.E.CONSTANT R30, desc[UR36][R22.64] ;  /* 0x00000024161e7981 */ /* 0x000168000c1e9900 */
[----:B------:R-:W5:Y:S01]  /*3c60*/  LDG.E.CONSTANT R39, desc[UR36][R28.64+0x8] ;  /* 0x000008241c277981 */ /* 0x000f62000c1e9900 */
[----:B---3--:R-:W-:-:S03]  /*3c70*/  FFMA R14, R15, R8, R20 ;  /* 0x000000080f0e7223 */ /* 0x008fc60000000014 */
[----:B------:R-:W3:Y:S01]  /*3c80*/  LDG.E.CONSTANT R20, desc[UR36][R28.64] ;  /* 0x000000241c147981 */ /* 0x000ee2000c1e9900 */
[----:B------:R-:W-:-:S03]  /*3c90*/  FFMA R18, R15, R18, R32 ;  /* 0x000000120f127223 */ /* 0x000fc60000000020 */
[----:B------:R1:W3:Y:S01]  /*3ca0*/  LDG.E.CONSTANT R32, desc[UR36][R28.64+0x4] ;  /* 0x000004241c207981 */ /* 0x0002e2000c1e9900 */
[----:B------:R-:W-:Y:S01]  /*3cb0*/  FADD R41, R35, -1 ;  /* 0xbf80000023297421 */ /* 0x000fe20000000000 */
[----:B0-----:R-:W-:Y:S01]  /*3cc0*/  FMUL R23, R36, R36 ;  /* 0x0000002424177220 */ /* 0x001fe20000400000 */
[----:B------:R-:W-:Y:S01]  /*3cd0*/  FADD R14, -R13, R14 ;  /* 0x0000000e0d0e7221 */ /* 0x000fe20000000100 */
[----:B------:R-:W-:Y:S01]  /*3ce0*/  FADD R18, -R11, R18 ;  /* 0x000000120b127221 */ /* 0x000fe20000000100 */
[----:B------:R-:W-:Y:S02]  /*3cf0*/  IADD3 R9, PT, PT, R9, 0x1, RZ ;  /* 0x0000000109097810 */ /* 0x000fe40007ffe0ff */
[C---:B------:R-:W-:Y:S01]  /*3d00*/  FFMA R13, R12.reuse, R14, R13 ;  /* 0x0000000e0c0d7223 */ /* 0x040fe2000000000d */
[----:B------:R-:W-:Y:S01]  /*3d10*/  FFMA R18, R12, R18, R11 ;  /* 0x000000120c127223 */ /* 0x000fe2000000000b */
[----:B------:R-:W-:Y:S01]  /*3d20*/  ISETP.NE.AND P0, PT, R9, 0x10, PT ;  /* 0x000000100900780c */ /* 0x000fe20003f05270 */
[----:B--2---:R-:W-:-:S04]  /*3d30*/  FMUL R25, R41, R10 ;  /* 0x0000000a29197220 */ /* 0x004fc80000400000 */
[----:B----4-:R-:W-:Y:S01]  /*3d40*/  FFMA R10, R36, R33, R25 ;  /* 0x00000021240a7223 */ /* 0x010fe20000000019 */
[----:B-----5:R-:W-:-:S04]  /*3d50*/  FMUL R25, R41, R38 ;  /* 0x0000002629197220 */ /* 0x020fc80000400000 */
[C---:B------:R-:W-:Y:S02]  /*3d60*/  FFMA R8, R36.reuse, R37, R25 ;  /* 0x0000002524087223 */ /* 0x040fe40000000019 */
[----:B------:R-:W0:Y:S01]  /*3d70*/  F2F.F64.F32 R24, R36 ;  /* 0x0000002400187310 */ /* 0x000e220000201800 */
[----:B------:R-:W-:Y:S01]  /*3d80*/  FMUL R37, R36, R23 ;  /* 0x0000001724257220 */ /* 0x000fe20000400000 */
[----:B0-----:R-:W-:-:S08]  /*3d90*/  DFMA R22, R24, R26, -15 ;  /* 0xc02e00001816742b */ /* 0x001fd0000000001a */
[----:B------:R-:W-:Y:S01]  /*3da0*/  DFMA R22, R24, R22, 10 ;  /* 0x402400001816742b */ /* 0x000fe20000000016 */
[----:B------:R-:W-:-:S04]  /*3db0*/  FMUL R24, R35, R35 ;  /* 0x0000002323187220 */ /* 0x000fc80000400000 */
[----:B-1----:R-:W-:Y:S02]  /*3dc0*/  FMUL R28, R35, R24 ;  /* 0x00000018231c7220 */ /* 0x002fe40000400000 */
[----:B------:R-:W0:Y:S02]  /*3dd0*/  F2F.F64.F32 R24, R35 ;  /* 0x0000002300187310 */ /* 0x000e240000201800 */
[----:B0-----:R-:W-:-:S08]  /*3de0*/  DFMA R26, R24, R26, -15 ;  /* 0xc02e0000181a742b */ /* 0x001fd0000000001a */
[----:B------:R-:W-:Y:S02]  /*3df0*/  DFMA R24, R24, R26, 10 ;  /* 0x402400001818742b */ /* 0x000fe4000000001a */
[----:B------:R-:W0:Y:S01]  /*3e00*/  F2F.F64.F32 R26, R37 ;  /* 0x00000025001a7310 */ /* 0x000e220000201800 */
[----:B------:R-:W-:-:S07]  /*3e10*/  FMUL R34, R41, R34 ;  /* 0x0000002229227220 */ /* 0x000fce0000400000 */
[----:B------:R-:W1:Y:S01]  /*3e20*/  F2F.F64.F32 R28, R28 ;  /* 0x0000001c001c7310 */ /* 0x000e620000201800 */
[----:B------:R-:W-:Y:S01]  /*3e30*/  FFMA R33, R31, R40, R34 ;  /* 0x000000281f217223 */ /* 0x000fe20000000022 */
[----:B------:R-:W-:Y:S01]  /*3e40*/  FMUL R34, R41, R39 ;  /* 0x0000002729227220 */ /* 0x000fe20000400000 */
[----:B0-----:R-:W-:Y:S01]  /*3e50*/  DMUL R22, R26, R22 ;  /* 0x000000161a167228 */ /* 0x001fe20000000000 */
[----:B------:R-:W-:Y:S01]  /*3e60*/  FFMA R21, R17, R21, R10 ;  /* 0x0000001511157223 */ /* 0x000fe2000000000a */
[----:B------:R-:W-:Y:S01]  /*3e70*/  FFMA R8, R15, R19, R8 ;  /* 0x000000130f087223 */ /* 0x000fe20000000008 */
[----:B------:R-:W-:Y:S01]  /*3e80*/  FFMA R33, R17, R30, R33 ;  /* 0x0000001e11217223 */ /* 0x000fe20000000021 */
[----:B-1----:R-:W-:-:S06]  /*3e90*/  DMUL R24, R28, R24 ;  /* 0x000000181c187228 */ /* 0x002fcc0000000000 */
[----:B------:R-:W0:Y:S01]  /*3ea0*/  F2F.F32.F64 R22, R22 ;  /* 0x0000001600167310 */ /* 0x000e220000301000 */
[----:B------:R-:W-:-:S04]  /*3eb0*/  FADD R8, -R21, R8 ;  /* 0x0000000815087221 */ /* 0x000fc80000000100 */
[----:B------:R-:W-:-:S03]  /*3ec0*/  FFMA R21, R12, R8, R21 ;  /* 0x000000080c157223 */ /* 0x000fc60000000015 */
[----:B------:R-:W1:Y:S01]  /*3ed0*/  F2F.F32.F64 R24, R24 ;  /* 0x0000001800187310 */ /* 0x000e620000301000 */
[----:B------:R-:W-:Y:S01]  /*3ee0*/  FADD R18, -R13, R18 ;  /* 0x000000120d127221 */ /* 0x000fe20000000100 */
[----:B---3--:R-:W-:-:S04]  /*3ef0*/  FFMA R31, R31, R32, R34 ;  /* 0x000000201f1f7223 */ /* 0x008fc80000000022 */
[----:B------:R-:W-:-:S04]  /*3f00*/  FFMA R20, R15, R20, R31 ;  /* 0x000000140f147223 */ /* 0x000fc8000000001f */
[----:B------:R-:W-:-:S04]  /*3f10*/  FADD R20, -R33, R20 ;  /* 0x0000001421147221 */ /* 0x000fc80000000100 */
[----:B------:R-:W-:-:S04]  /*3f20*/  FFMA R20, R12, R20, R33 ;  /* 0x000000140c147223 */ /* 0x000fc80000000021 */
[----:B------:R-:W-:Y:S01]  /*3f30*/  FADD R20, -R21, R20 ;  /* 0x0000001415147221 */ /* 0x000fe20000000100 */
[----:B0-----:R-:W-:-:S03]  /*3f40*/  FFMA R13, R22, R18, R13 ;  /* 0x00000012160d7223 */ /* 0x001fc6000000000d */
[----:B------:R-:W-:-:S04]  /*3f50*/  FFMA R20, R22, R20, R21 ;  /* 0x0000001416147223 */ /* 0x000fc80000000015 */
[----:B------:R-:W-:-:S04]  /*3f60*/  FADD R20, -R13, R20 ;  /* 0x000000140d147221 */ /* 0x000fc80000000100 */
[----:B-1----:R-:W-:-:S04]  /*3f70*/  FFMA R20, R24, R20, R13 ;  /* 0x0000001418147223 */ /* 0x002fc8000000000d */
[----:B------:R-:W-:Y:S01]  /*3f80*/  FFMA R4, R7, R20, R4 ;  /* 0x0000001407047223 */ /* 0x000fe20000000004 */
[----:B------:R-:W-:Y:S06]  /*3f90*/  @P0 BRA `(.L_x_124) ;  /* 0xffffffec00f00947 */ /* 0x000fec000383ffff */
[----:B------:R-:W-:Y:S05]  /*3fa0*/  BSYNC.RECONVERGENT B4 ;  /* 0x0000000000047941 */ /* 0x000fea0003800200 */
.L_x_117:
[----:B------:R-:W-:Y:S01]  /*3fb0*/  FSETP.GEU.AND P0, PT, |R4|, 8000, PT ;  /* 0x45fa00000400780b */ /* 0x000fe20003f0e200 */
[----:B------:R-:W-:-:S12]  /*3fc0*/  BSSY.RELIABLE B4, `(.L_x_125) ;  /* 0x0000111000047945 */ /* 0x000fd80003800100 */
[----:B------:R-:W-:Y:S05]  /*3fd0*/  @!P0 BRA `(.L_x_126) ;  /* 0x00000010003c8947 */ /* 0x000fea0003800000 */
[----:B------:R-:W-:Y:S01]  /*3fe0*/  BSSY.RECONVERGENT B5, `(.L_x_127) ;  /* 0x000010a000057945 */ /* 0x000fe20003800200 */
[----:B------:R-:W-:Y:S01]  /*3ff0*/  MOV R9, RZ ;  /* 0x000000ff00097202 */ /* 0x000fe20000000f00 */
[----:B------:R-:W-:-:S07]  /*4000*/  IMAD.MOV.U32 R7, RZ, RZ, RZ ;  /* 0x000000ffff077224 */ /* 0x000fce00078e00ff */
.L_x_134:
[----:B------:R-:W-:Y:S01]  /*4010*/  HFMA2 R4, -RZ, RZ, 0, 5.9604644775390625e-08 ;  /* 0x00000001ff047431 */ /* 0x000fe200000001ff */
[----:B------:R-:W-:Y:S04]  /*4020*/  BSSY.RECONVERGENT B6, `(.L_x_128) ;  /* 0x0000010000067945 */ /* 0x000fe80003800200 */
        /* <DEDUP_REMOVED lines=15> */
.L_x_129:
[----:B------:R-:W-:Y:S05]  /*4120*/  BSYNC.RECONVERGENT B6 ;  /* 0x0000000000067941 */ /* 0x000fea0003800200 */
.L_x_128:
        /* <DEDUP_REMOVED lines=14> */
.L_x_131:
[----:B------:R-:W-:Y:S05]  /*4210*/  BSYNC.RECONVERGENT B6 ;  /* 0x0000000000067941 */ /* 0x000fea0003800200 */
.L_x_130:
        /* <DEDUP_REMOVED lines=14> */
.L_x_133:
[----:B------:R-:W-:Y:S05]  /*4300*/  BSYNC.RECONVERGENT B6 ;  /* 0x0000000000067941 */ /* 0x000fea0003800200 */
.L_x_132:
[----:B------:R-:W0:Y:S01]  /*4310*/  S2UR UR5, SR_CgaCtaId ;  /* 0x00000000000579c3 */ /* 0x000e220000008800 */
[----:B------:R-:W-:-:S07]  /*4320*/  UMOV UR4, 0x400 ;  /* 0x0000040000047882 */ /* 0x000fce0000000000 */
[----:B------:R-:W1:Y:S01]  /*4330*/  LDC.64 R28, c[0x4][0x8] ;  /* 0x01000200ff1c7b82 */ /* 0x000e620000000a00 */
[----:B0-----:R-:W-:-:S06]  /*4340*/  ULEA UR4, UR5, UR4, 0x18 ;  /* 0x0000000405047291 */ /* 0x001fcc000f8ec0ff */
[----:B------:R-:W-:-:S05]  /*4350*/  MOV R16, UR4 ;  /* 0x0000000400107c02 */ /* 0x000fca0008000f00 */
[----:B------:R-:W-:-:S05]  /*4360*/  IMAD R20, R7, 0x10c, R16 ;  /* 0x0000010c07147824 */ /* 0x000fca00078e0210 */
[----:B------:R-:W0:Y:S04]  /*4370*/  LDS R11, [R20+0x100] ;  /* 0x00010000140b7984 */ /* 0x000e280000000800 */
[----:B------:R-:W2:Y:S01]  /*4380*/  LDS R8, [R20+0x108] ;  /* 0x0001080014087984 */ /* 0x000ea20000000800 */
[----:B0-----:R-:W-:-:S03]  /*4390*/  FADD R14, R11, R14 ;  /* 0x0000000e0b0e7221 */ /* 0x001fc60000000000 */
[----:B------:R-:W0:Y:S01]  /*43a0*/  LDS R11, [R20+0x104] ;  /* 0x00010400140b7984 */ /* 0x000e220000000800 */
[----:B------:R-:W3:Y:S01]  /*43b0*/  F2I.FLOOR.NTZ R15, R14 ;  /* 0x0000000e000f7305 */ /* 0x000ee20000207100 */
[----:B--2---:R-:W-:-:S07]  /*43c0*/  FADD R33, R8, R33 ;  /* 0x0000002108217221 */ /* 0x004fce0000000000 */
[----:B------:R-:W-:Y:S01]  /*43d0*/  F2I.FLOOR.NTZ R23, R33 ;  /* 0x0000002100177305 */ /* 0x000fe20000207100 */
[----:B---3--:R-:W-:-:S05]  /*43e0*/  LOP3.LUT R13, R15, 0xff, RZ, 0xc0, !PT ;  /* 0x000000ff0f0d7812 */ /* 0x008fca00078ec0ff */
[----:B------:R-:W-:-:S06]  /*43f0*/  IMAD.IADD R10, R20, 0x1, R13 ;  /* 0x00000001140a7824 */ /* 0x000fcc00078e020d */
[----:B------:R-:W2:Y:S01]  /*4400*/  LDS.U8 R10, [R10] ;  /* 0x000000000a0a7984 */ /* 0x000ea20000000000 */
[----:B0-----:R-:W-:-:S04]  /*4410*/  FADD R30, R11, R30 ;  /* 0x0000001e0b1e7221 */ /* 0x001fc80000000000 */
[----:B------:R-:W-:Y:S01]  /*4420*/  F2I.FLOOR.NTZ R12, R30 ;  /* 0x0000001e000c7305 */ /* 0x000fe20000207100 */
[----:B--2---:R-:W-:-:S07]  /*4430*/  I2FP.F32.U32 R11, R10 ;  /* 0x0000000a000b7245 */ /* 0x004fce0000201000 */
[----:B------:R-:W0:Y:S02]  /*4440*/  F2I.TRUNC.NTZ R11, R11 ;  /* 0x0000000b000b7305 */ /* 0x000e24000020f100 */
[----:B0-----:R-:W-:-:S04]  /*4450*/  IADD3 R13, PT, PT, R12, R11, RZ ;  /* 0x0000000b0c0d7210 */ /* 0x001fc80007ffe0ff */
[----:B------:R-:W-:-:S04]  /*4460*/  LOP3.LUT R17, R13, 0xff, RZ, 0xc0, !PT ;  /* 0x000000ff0d117812 */ /* 0x000fc800078ec0ff */
[----:B------:R-:W-:-:S06]  /*4470*/  IADD3 R17, PT, PT, R20, R17, RZ ;  /* 0x0000001114117210 */ /* 0x000fcc0007ffe0ff */
[----:B------:R-:W0:Y:S02]  /*4480*/  LDS.U8 R17, [R17] ;  /* 0x0000000011117984 */ /* 0x000e240000000000 */
[----:B0-----:R-:W-:-:S06]  /*4490*/  I2FP.F32.U32 R18, R17 ;  /* 0x0000001100127245 */ /* 0x001fcc0000201000 */
[----:B------:R-:W0:Y:S02]  /*44a0*/  F2I.TRUNC.NTZ R18, R18 ;  /* 0x0000001200127305 */ /* 0x000e24000020f100 */
[----:B0-----:R-:W-:-:S05]  /*44b0*/  IMAD.IADD R25, R23, 0x1, R18 ;  /* 0x0000000117197824 */ /* 0x001fca00078e0212 */
[----:B------:R-:W-:-:S04]  /*44c0*/  LOP3.LUT R11, R25, 0xff, RZ, 0xc0, !PT ;  /* 0x000000ff190b7812 */ /* 0x000fc800078ec0ff */
[----:B------:R-:W-:-:S06]  /*44d0*/  IADD3 R19, PT, PT, R20, R11, RZ ;  /* 0x0000000b14137210 */ /* 0x000fcc0007ffe0ff */
[----:B------:R-:W0:Y:S01]  /*44e0*/  LDS.U8 R19, [R19] ;  /* 0x0000000013137984 */ /* 0x000e220000000000 */
[----:B------:R-:W-:Y:S02]  /*44f0*/  IADD3 R15, PT, PT, R15, 0x1, RZ ;  /* 0x000000010f0f7810 */ /* 0x000fe40007ffe0ff */
[----:B0-----:R-:W-:-:S06]  /*4500*/  I2FP.F32.U32 R21, R19 ;  /* 0x0000001300157245 */ /* 0x001fcc0000201000 */
[----:B------:R-:W0:Y:S02]  /*4510*/  F2I.U32.TRUNC.NTZ R21, R21 ;  /* 0x0000001500157305 */ /* 0x000e24000020f000 */
[----:B0-----:R-:W-:-:S05]  /*4520*/  LOP3.LUT R11, R21, 0xf, RZ, 0xc0, !PT ;  /* 0x0000000f150b7812 */ /* 0x001fca00078ec0ff */
[----:B-1----:R-:W-:-:S05]  /*4530*/  IMAD.WIDE.U32 R10, R11, 0xc, R28 ;  /* 0x0000000c0b0a7825 */ /* 0x002fca00078e001c */
[----:B------:R-:W2:Y:S01]  /*4540*/  LDG.E.CONSTANT R8, desc[UR36][R10.64+0x8] ;  /* 0x000008240a087981 */ /* 0x000ea2000c1e9900 */
[----:B------:R-:W-:-:S03]  /*4550*/  LOP3.LUT R15, R15, 0xff, RZ, 0xc0, !PT ;  /* 0x000000ff0f0f7812 */ /* 0x000fc600078ec0ff */
[----:B------:R-:W3:Y:S02]  /*4560*/  LDG.E.CONSTANT R31, desc[UR36][R10.64+0x4] ;  /* 0x000004240a1f7981 */ /* 0x000ee4000c1e9900 */
[----:B------:R-:W-:Y:S02]  /*4570*/  IMAD.IADD R15, R20, 0x1, R15 ;  /* 0x00000001140f7824 */ /* 0x000fe400078e020f */
[----:B------:R0:W4:Y:S04]  /*4580*/  LDG.E.CONSTANT R24, desc[UR36][R10.64] ;  /* 0x000000240a187981 */ /* 0x000128000c1e9900 */
[----:B------:R-:W1:Y:S01]  /*4590*/  LDS.U8 R15, [R15] ;  /* 0x000000000f0f7984 */ /* 0x000e620000000000 */
[----:B------:R-:W-:-:S04]  /*45a0*/  IADD3 R13, PT, PT, R13, 0x1, RZ ;  /* 0x000000010d0d7810 */ /* 0x000fc80007ffe0ff */
[----:B------:R-:W-:Y:S02]  /*45b0*/  LOP3.LUT R13, R13, 0xff, RZ, 0xc0, !PT ;  /* 0x000000ff0d0d7812 */ /* 0x000fe400078ec0ff */
[----:B-1----:R-:W-:-:S06]  /*45c0*/  I2FP.F32.U32 R17, R15 ;  /* 0x0000000f00117245 */ /* 0x002fcc0000201000 */
[----:B------:R-:W1:Y:S01]  /*45d0*/  F2I.TRUNC.NTZ R17, R17 ;  /* 0x0000001100117305 */ /* 0x000e62000020f100 */
[----:B------:R-:W-:-:S06]  /*45e0*/  IADD3 R13, PT, PT, R20, R13, RZ ;  /* 0x0000000d140d7210 */ /* 0x000fcc0007ffe0ff */
[----:B------:R-:W5:Y:S01]  /*45f0*/  LDS.U8 R13, [R13] ;  /* 0x000000000d0d7984 */ /* 0x000f620000000000 */
[----:B-1----:R-:W-:-:S04]  /*4600*/  IADD3 R12, PT, PT, R12, R17, RZ ;  /* 0x000000110c0c7210 */ /* 0x002fc80007ffe0ff */
[----:B------:R-:W-:-:S05]  /*4610*/  LOP3.LUT R19, R12, 0xff, RZ, 0xc0, !PT ;  /* 0x000000ff0c137812 */ /* 0x000fca00078ec0ff */
[----:B------:R-:W-:-:S06]  /*4620*/  IMAD.IADD R19, R20, 0x1, R19 ;  /* 0x0000000114137824 */ /* 0x000fcc00078e0213 */
[----:B------:R-:W1:Y:S01]  /*4630*/  LDS.U8 R19, [R19] ;  /* 0x0000000013137984 */ /* 0x000e620000000000 */
[----:B------:R-:W-:-:S04]  /*4640*/  IADD3 R12, PT, PT, R12, 0x1, RZ ;  /* 0x000000010c0c7810 */ /* 0x000fc80007ffe0ff */
[----:B0-----:R-:W-:-:S05]  /*4650*/  LOP3.LUT R11, R12, 0xff, RZ, 0xc0, !PT ;  /* 0x000000ff0c0b7812 */ /* 0x001fca00078ec0ff */
[----:B------:R-:W-:-:S06]  /*4660*/  IMAD.IADD R15, R20, 0x1, R11 ;  /* 0x00000001140f7824 */ /* 0x000fcc00078e020b */
[----:B------:R-:W0:Y:S01]  /*4670*/  LDS.U8 R15, [R15] ;  /* 0x000000000f0f7984 */ /* 0x000e220000000000 */
[----:B-----5:R-:W-:-:S06]  /*4680*/  I2FP.F32.U32 R10, R13 ;  /* 0x0000000d000a7245 */ /* 0x020fcc0000201000 */
[----:B------:R-:W5:Y:S01]  /*4690*/  F2I.TRUNC.NTZ R10, R10 ;  /* 0x0000000a000a7305 */ /* 0x000f62000020f100 */
[----:B-1----:R-:W-:-:S07]  /*46a0*/  I2FP.F32.U32 R11, R19 ;  /* 0x00000013000b7245 */ /* 0x002fce0000201000 */
[----:B------:R-:W1:Y:S01]  /*46b0*/  F2I.TRUNC.NTZ R12, R11 ;  /* 0x0000000b000c7305 */ /* 0x000e62000020f100 */
[----:B-----5:R-:W-:-:S04]  /*46c0*/  IADD3 R22, PT, PT, R23, R10, RZ ;  /* 0x0000000a17167210 */ /* 0x020fc80007ffe0ff */
[----:B------:R-:W-:Y:S02]  /*46d0*/  LOP3.LUT R13, R22, 0xff, RZ, 0xc0, !PT ;  /* 0x000000ff160d7812 */ /* 0x000fe400078ec0ff */
[----:B-1----:R-:W-:-:S04]  /*46e0*/  IADD3 R21, PT, PT, R23, R12, RZ ;  /* 0x0000000c17157210 */ /* 0x002fc80007ffe0ff */
[----:B------:R-:W-:Y:S02]  /*46f0*/  LOP3.LUT R17, R21, 0xff, RZ, 0xc0, !PT ;  /* 0x000000ff15117812 */ /* 0x000fe400078ec0ff */
[----:B0-----:R-:W-:-:S03]  /*4700*/  I2FP.F32.U32 R18, R15 ;  /* 0x0000000f00127245 */ /* 0x001fc60000201000 */
[C---:B------:R-:W-:Y:S01]  /*4710*/  IMAD.IADD R19, R20.reuse, 0x1, R17 ;  /* 0x0000000114137824 */ /* 0x040fe200078e0211 */
[----:B------:R-:W-:Y:S01]  /*4720*/  IADD3 R15, PT, PT, R20, R13, RZ ;  /* 0x0000000d140f7210 */ /* 0x000fe20007ffe0ff */
[----:B------:R-:W0:Y:S04]  /*4730*/  FRND.FLOOR R17, R14 ;  /* 0x0000000e00117307 */ /* 0x000e280000205000 */
[----:B------:R-:W1:Y:S04]  /*4740*/  LDS.U8 R19, [R19] ;  /* 0x0000000013137984 */ /* 0x000e680000000000 */
[----:B------:R-:W5:Y:S01]  /*4750*/  F2I.TRUNC.NTZ R18, R18 ;  /* 0x0000001200127305 */ /* 0x000f62000020f100 */
[----:B------:R5:W1:Y:S01]  /*4760*/  LDS.U8 R34, [R15] ;  /* 0x000000000f227984 */ /* 0x000a620000000000 */
[----:B0-----:R-:W-:Y:S01]  /*4770*/  FADD R17, R14, -R17 ;  /* 0x800000110e117221 */ /* 0x001fe20000000000 */
[----:B-----5:R-:W-:-:S05]  /*4780*/  IADD3 R23, PT, PT, R23, R18, RZ ;  /* 0x0000001217177210 */ /* 0x020fca0007ffe0ff */
[----:B------:R-:W0:Y:S01]  /*4790*/  F2F.F64.F32 R12, R17 ;  /* 0x00000011000c7310 */ /* 0x000e220000201800 */
[----:B------:R-:W-:Y:S01]  /*47a0*/  LOP3.LUT R11, R23, 0xff, RZ, 0xc0, !PT ;  /* 0x000000ff170b7812 */ /* 0x000fe200078ec0ff */
[----:B------:R-:W-:Y:S01]  /*47b0*/  FMUL R10, R17, R17 ;  /* 0x00000011110a7220 */ /* 0x000fe20000400000 */
[----:B------:R-:W-:-:S03]  /*47c0*/  HFMA2 R26, -RZ, RZ, 0, 0 ;  /* 0x00000000ff1a7431 */ /* 0x000fc600000001ff */
[----:B------:R-:W-:Y:S01]  /*47d0*/  IMAD.IADD R32, R20, 0x1, R11 ;  /* 0x0000000114207824 */ /* 0x000fe200078e020b */
[----:B------:R-:W-:Y:S01]  /*47e0*/  MOV R27, 0x40180000 ;  /* 0x40180000001b7802 */ /* 0x000fe20000000f00 */
[----:B------:R-:W-:-:S04]  /*47f0*/  FMUL R10, R17, R10 ;  /* 0x0000000a110a7220 */ /* 0x000fc80000400000 */
[----:B------:R-:W5:Y:S01]  /*4800*/  LDS.U8 R32, [R32] ;  /* 0x0000000020207984 */ /* 0x000f620000000000 */
[----:B0-----:R-:W-:Y:S01]  /*4810*/  DFMA R14, R12, R26, -15 ;  /* 0xc02e00000c0e742b */ /* 0x001fe2000000001a */
[----:B------:R-:W0:Y:S01]  /*4820*/  F2F.F64.F32 R10, R10 ;  /* 0x0000000a000a7310 */ /* 0x000e220000201800 */
[----:B-1----:R-:W-:-:S06]  /*4830*/  I2FP.F32.U32 R35, R19 ;  /* 0x0000001300237245 */ /* 0x002fcc0000201000 */
[----:B------:R-:W-:Y:S01]  /*4840*/  DFMA R14, R12, R14, 10 ;  /* 0x402400000c0e742b */ /* 0x000fe2000000000e */
[----:B------:R-:W-:Y:S01]  /*4850*/  I2FP.F32.U32 R36, R34 ;  /* 0x0000002200247245 */ /* 0x000fe20000201000 */
[----:B------:R-:W1:Y:S06]  /*4860*/  F2I.U32.TRUNC.NTZ R35, R35 ;  /* 0x0000002300237305 */ /* 0x000e6c000020f000 */
[----:B0-----:R-:W-:Y:S02]  /*4870*/  DMUL R12, R10, R14 ;  /* 0x0000000e0a0c7228 */ /* 0x001fe40000000000 */
[----:B------:R-:W0:Y:S08]  /*4880*/  F2I.U32.TRUNC.NTZ R36, R36 ;  /* 0x0000002400247305 */ /* 0x000e30000020f000 */
[----:B------:R-:W5:Y:S01]  /*4890*/  FRND.FLOOR R11, R30 ;  /* 0x0000001e000b7307 */ /* 0x000f620000205000 */
[----:B-1----:R-:W-:-:S02]  /*48a0*/  LOP3.LUT R19, R35, 0xf, RZ, 0xc0, !PT ;  /* 0x0000000f23137812 */ /* 0x002fc400078ec0ff */
[----:B0-----:R-:W-:-:S03]  /*48b0*/  LOP3.LUT R39, R36, 0xf, RZ, 0xc0, !PT ;  /* 0x0000000f24277812 */ /* 0x001fc600078ec0ff */
[----:B------:R-:W-:Y:S01]  /*48c0*/  IMAD.WIDE.U32 R18, R19, 0xc, R28 ;  /* 0x0000000c13127825 */ /* 0x000fe200078e001c */
[----:B-----5:R-:W-:-:S03]  /*48d0*/  I2FP.F32.U32 R14, R32 ;  /* 0x00000020000e7245 */ /* 0x020fc60000201000 */
[----:B------:R-:W-:Y:S01]  /*48e0*/  VIADD R25, R25, 0x1 ;  /* 0x0000000119197836 */ /* 0x000fe20000000000 */
[----:B------:R-:W5:Y:S01]  /*48f0*/  LDG.E.CONSTANT R32, desc[UR36][R18.64+0x8] ;  /* 0x0000082412207981 */ /* 0x000f62000c1e9900 */
[----:B------:R-:W-:Y:S01]  /*4900*/  FADD R36, R30, -R11 ;  /* 0x8000000b1e247221 */ /* 0x000fe20000000000 */
[----:B------:R-:W-:Y:S02]  /*4910*/  IMAD.WIDE.U32 R10, R39, 0xc, R28 ;  /* 0x0000000c270a7825 */ /* 0x000fe400078e001c */
[----:B------:R-:W5:Y:S04]  /*4920*/  LDG.E.CONSTANT R37, desc[UR36][R18.64+0x4] ;  /* 0x0000042412257981 */ /* 0x000f68000c1e9900 */
[----:B------:R-:W5:Y:S04]  /*4930*/  LDG.E.CONSTANT R38, desc[UR36][R10.64+0x8] ;  /* 0x000008240a267981 */ /* 0x000f68000c1e9900 */
[----:B------:R-:W5:Y:S04]  /*4940*/  LDG.E.CONSTANT R40, desc[UR36][R10.64+0x4] ;  /* 0x000004240a287981 */ /* 0x000f68000c1e9900 */
[----:B------:R-:W5:Y:S01]  /*4950*/  LDG.E.CONSTANT R42, desc[UR36][R10.64] ;  /* 0x000000240a2a7981 */ /* 0x000f62000c1e9900 */
[----:B------:R-:W-:-:S04]  /*4960*/  LOP3.LUT R25, R25, 0xff, RZ, 0xc0, !PT ;  /* 0x000000ff19197812 */ /* 0x000fc800078ec0ff */
[----:B------:R-:W-:-:S06]  /*4970*/  IADD3 R25, PT, PT, R20, R25, RZ ;  /* 0x0000001914197210 */ /* 0x000fcc0007ffe0ff */
[----:B------:R-:W0:Y:S01]  /*4980*/  LDS.U8 R25, [R25] ;  /* 0x0000000019197984 */ /* 0x000e220000000000 */
[----:B------:R-:W1:Y:S08]  /*4990*/  FRND.FLOOR R34, R33 ;  /* 0x0000002100227307 */ /* 0x000e700000205000 */
[----:B------:R-:W3:Y:S01]  /*49a0*/  F2I.U32.TRUNC.NTZ R14, R14 ;  /* 0x0000000e000e7305 */ /* 0x000ee2000020f000 */
[----:B-1----:R-:W-:-:S04]  /*49b0*/  FADD R35, R33, -R34 ;  /* 0x8000002221237221 */ /* 0x002fc80000000000 */
[----:B--2---:R-:W-:Y:S02]  /*49c0*/  FMUL R15, R35, R8 ;  /* 0x00000008230f7220 */ /* 0x004fe40000400000 */
[----:B------:R0:W2:Y:S02]  /*49d0*/  LDG.E.CONSTANT R8, desc[UR36][R18.64] ;  /* 0x0000002412087981 */ /* 0x0000a4000c1e9900 */
[----:B---3--:R-:W-:Y:S01]  /*49e0*/  FFMA R44, R36, R31, R15 ;  /* 0x0000001f242c7223 */ /* 0x008fe2000000000f */
[----:B------:R-:W-:Y:S02]  /*49f0*/  LOP3.LUT R15, R14, 0xf, RZ, 0xc0, !PT ;  /* 0x0000000f0e0f7812 */ /* 0x000fe400078ec0ff */
[----:B0-----:R-:W-:-:S03]  /*4a00*/  I2FP.F32.U32 R19, R25 ;  /* 0x0000001900137245 */ /* 0x001fc60000201000 */
[----:B------:R-:W-:-:S03]  /*4a10*/  IMAD.WIDE.U32 R14, R15, 0xc, R28 ;  /* 0x0000000c0f0e7825 */ /* 0x000fc600078e001c */
[----:B------:R-:W0:Y:S02]  /*4a20*/  F2I.U32.TRUNC.NTZ R19, R19 ;  /* 0x0000001300137305 */ /* 0x000e24000020f000 */
[----:B------:R-:W3:Y:S01]  /*4a30*/  LDG.E.CONSTANT R34, desc[UR36][R14.64+0x8] ;  /* 0x000008240e227981 */ /* 0x000ee2000c1e9900 */
[----:B------:R-:W-:-:S03]  /*4a40*/  VIADD R21, R21, 0x1 ;  /* 0x0000000115157836 */ /* 0x000fc60000000000 */
[----:B------:R-:W2:Y:S01]  /*4a50*/  LDG.E.CONSTANT R30, desc[UR36][R14.64+0x4] ;  /* 0x000004240e1e7981 */ /* 0x000ea2000c1e9900 */
[----:B------:R-:W-:Y:S02]  /*4a60*/  IADD3 R10, PT, PT, R23, 0x1, RZ ;  /* 0x00000001170a7810 */ /* 0x000fe40007ffe0ff */
[----:B------:R-:W-:Y:S01]  /*4a70*/  IADD3 R22, PT, PT, R22, 0x1, RZ ;  /* 0x0000000116167810 */ /* 0x000fe20007ffe0ff */
[----:B------:R4:W1:Y:S01]  /*4a80*/  F2F.F32.F64 R12, R12 ;  /* 0x0000000c000c7310 */ /* 0x0008620000301000 */
[----:B------:R-:W-:Y:S01]  /*4a90*/  LOP3.LUT R21, R21, 0xff, RZ, 0xc0, !PT ;  /* 0x000000ff15157812 */ /* 0x000fe200078ec0ff */
[----:B------:R1:W2:Y:S01]  /*4aa0*/  LDG.E.CONSTANT R18, desc[UR36][R14.64] ;  /* 0x000000240e127981 */ /* 0x0002a2000c1e9900 */
[----:B0-----:R-:W-:Y:S02]  /*4ab0*/  LOP3.LUT R11, R19, 0xf, RZ, 0xc0, !PT ;  /* 0x0000000f130b7812 */ /* 0x001fe400078ec0ff */
[----:B------:R-:W-:Y:S02]  /*4ac0*/  LOP3.LUT R25, R10, 0xff, RZ, 0xc0, !PT ;  /* 0x000000ff0a197812 */ /* 0x000fe400078ec0ff */
[----:B------:R-:W-:Y:S01]  /*4ad0*/  LOP3.LUT R23, R22, 0xff, RZ, 0xc0, !PT ;  /* 0x000000ff16177812 */ /* 0x000fe200078ec0ff */
[----:B------:R-:W-:-:S04]  /*4ae0*/  IMAD.WIDE.U32 R10, R11, 0xc, R28 ;  /* 0x0000000c0b0a7825 */ /* 0x000fc800078e001c */
[----:B----4-:R-:W-:Y:S01]  /*4af0*/  FFMA R13, R17, R24, R44 ;  /* 0x00000018110d7223 */ /* 0x010fe2000000002c */
[C---:B------:R-:W-:Y:S02]  /*4b00*/  IADD3 R31, PT, PT, R20.reuse, R25, RZ ;  /* 0x00000019141f7210 */ /* 0x040fe40007ffe0ff */
[C---:B------:R-:W-:Y:S01]  /*4b10*/  IADD3 R24, PT, PT, R20.reuse, R23, RZ ;  /* 0x0000001714187210 */ /* 0x040fe20007ffe0ff */
[----:B------:R-:W-:Y:S01]  /*4b20*/  IMAD.IADD R22, R20, 0x1, R21 ;  /* 0x0000000114167824 */ /* 0x000fe200078e0215 */
[----:B------:R-:W4:Y:S04]  /*4b30*/  LDG.E.CONSTANT R33, desc[UR36][R10.64+0x4] ;  /* 0x000004240a217981 */ /* 0x000f28000c1e9900 */
[----:B------:R-:W4:Y:S04]  /*4b40*/  LDG.E.CONSTANT R20, desc[UR36][R10.64+0x8] ;  /* 0x000008240a147981 */ /* 0x000f28000c1e9900 */
[----:B------:R-:W0:Y:S04]  /*4b50*/  LDS.U8 R22, [R22] ;  /* 0x0000000016167984 */ /* 0x000e280000000000 */
[----:B------:R-:W-:Y:S04]  /*4b60*/  LDS.U8 R31, [R31] ;  /* 0x000000001f1f7984 */ /* 0x000fe80000000000 */
[----:B------:R-:W1:Y:S04]  /*4b70*/  LDS.U8 R24, [R24] ;  /* 0x0000000018187984 */ /* 0x000e680000000000 */
[----:B------:R5:W4:Y:S01]  /*4b80*/  LDG.E.CONSTANT R21, desc[UR36][R10.64] ;  /* 0x000000240a157981 */ /* 0x000b22000c1e9900 */
[----:B0-----:R-:W-:-:S06]  /*4b90*/  I2FP.F32.U32 R23, R22 ;  /* 0x0000001600177245 */ /* 0x001fcc0000201000 */
[----:B------:R-:W0:Y:S01]  /*4ba0*/  F2I.U32.TRUNC.NTZ R23, R23 ;  /* 0x0000001700177305 */ /* 0x000e22000020f000 */
[----:B-1----:R-:W-:Y:S02]  /*4bb0*/  I2FP.F32.U32 R15, R24 ;  /* 0x00000018000f7245 */ /* 0x002fe40000201000 */
[----:B0-----:R-:W-:-:S05]  /*4bc0*/  LOP3.LUT R25, R23, 0xf, RZ, 0xc0, !PT ;  /* 0x0000000f17197812 */ /* 0x001fca00078ec0ff */
[----:B------:R-:W-:Y:S01]  /*4bd0*/  IMAD.WIDE.U32 R24, R25, 0xc, R28 ;  /* 0x0000000c19187825 */ /* 0x000fe200078e001c */
[----:B------:R-:W0:Y:S02]  /*4be0*/  F2I.U32.TRUNC.NTZ R15, R15 ;  /* 0x0000000f000f7305 */ /* 0x000e24000020f000 */
[----:B0-----:R-:W-:-:S05]  /*4bf0*/  LOP3.LUT R15, R15, 0xf, RZ, 0xc0, !PT ;  /* 0x0000000f0f0f7812 */ /* 0x001fca00078ec0ff */
[----:B------:R-:W-:-:S04]  /*4c00*/  IMAD.WIDE.U32 R22, R15, 0xc, R28 ;  /* 0x0000000c0f167825 */ /* 0x000fc800078e001c */
[C---:B------:R-:W-:Y:S01]  /*4c10*/  FADD R41, R35.reuse, -1 ;  /* 0xbf80000023297421 */ /* 0x040fe20000000000 */
[C---:B-----5:R-:W-:Y:S01]  /*4c20*/  FMUL R19, R35.reuse, R32 ;  /* 0x0000002023137220 */ /* 0x060fe20000400000 */
[----:B------:R-:W-:Y:S01]  /*4c30*/  I2FP.F32.U32 R32, R31 ;  /* 0x0000001f00207245 */ /* 0x000fe20000201000 */
[----:B------:R-:W-:Y:S01]  /*4c40*/  FADD R31, R36, -1 ;  /* 0xbf800000241f7421 */ /* 0x000fe20000000000 */
[----:B------:R-:W-:-:S04]  /*4c50*/  FMUL R38, R35, R38 ;  /* 0x0000002623267220 */ /* 0x000fc80000400000 */
[----:B------:R-:W-:Y:S01]  /*4c60*/  FFMA R38, R31, R40, R38 ;  /* 0x000000281f267223 */ /* 0x000fe20000000026 */
[----:B------:R-:W-:Y:S01]  /*4c70*/  FFMA R14, R36, R37, R19 ;  /* 0x00000025240e7223 */ /* 0x000fe20000000013 */
[----:B------:R-:W0:Y:S01]  /*4c80*/  F2I.U32.TRUNC.NTZ R32, R32 ;  /* 0x0000002000207305 */ /* 0x000e22000020f000 */
[----:B------:R-:W5:Y:S01]  /*4c90*/  LDG.E.CONSTANT R37, desc[UR36][R24.64+0x4] ;  /* 0x0000042418257981 */ /* 0x000f62000c1e9900 */
[----:B------:R-:W-:-:S03]  /*4ca0*/  FFMA R11, R17, R42, R38 ;  /* 0x0000002a110b7223 */ /* 0x000fc60000000026 */
[----:B------:R-:W5:Y:S04]  /*4cb0*/  LDG.E.CONSTANT R38, desc[UR36][R24.64+0x8] ;  /* 0x0000082418267981 */ /* 0x000f68000c1e9900 */
[----:B------:R-:W5:Y:S04]  /*4cc0*/  LDG.E.CONSTANT R40, desc[UR36][R22.64+0x4] ;  /* 0x0000042416287981 */ /* 0x000f68000c1e9900 */
[----:B------:R4:W5:Y:S01]  /*4cd0*/  LDG.E.CONSTANT R19, desc[UR36][R24.64] ;  /* 0x0000002418137981 */ /* 0x000962000c1e9900 */
[----:B0-----:R-:W-:-:S05]  /*4ce0*/  LOP3.LUT R39, R32, 0xf, RZ, 0xc0, !PT ;  /* 0x0000000f20277812 */ /* 0x001fca00078ec0ff */
[----:B------:R-:W-:-:S05]  /*4cf0*/  IMAD.WIDE.U32 R28, R39, 0xc, R28 ;  /* 0x0000000c271c7825 */ /* 0x000fca00078e001c */
[----:B------:R-:W5:Y:S04]  /*4d00*/  LDG.E.CONSTANT R39, desc[UR36][R28.64+0x8] ;  /* 0x000008241c277981 */ /* 0x000f68000c1e9900 */
[----:B------:R-:W5:Y:S01]  /*4d10*/  LDG.E.CONSTANT R32, desc[UR36][R28.64+0x4] ;  /* 0x000004241c207981 */ /* 0x000f62000c1e9900 */
[----:B---3--:R-:W-:-:S04]  /*4d20*/  FMUL R34, R35, R34 ;  /* 0x0000002223227220 */ /* 0x008fc80000400000 */
[----:B--2---:R-:W-:Y:S02]  /*4d30*/  FFMA R10, R31, R30, R34 ;  /* 0x0000001e1f0a7223 */ /* 0x004fe40000000022 */
[----:B------:R-:W2:Y:S04]  /*4d40*/  LDG.E.CONSTANT R34, desc[UR36][R22.64+0x8] ;  /* 0x0000082416227981 */ /* 0x000ea8000c1e9900 */
[----:B------:R0:W3:Y:S01]  /*4d50*/  LDG.E.CONSTANT R30, desc[UR36][R22.64] ;  /* 0x00000024161e7981 */ /* 0x0000e2000c1e9900 */
[----:B----4-:R-:W-:-:S03]  /*4d60*/  FMUL R25, R41, R20 ;  /* 0x0000001429197220 */ /* 0x010fc60000400000 */
[----:B------:R1:W4:Y:S01]  /*4d70*/  LDG.E.CONSTANT R20, desc[UR36][R28.64] ;  /* 0x000000241c147981 */ /* 0x000322000c1e9900 */
[----:B------:R-:W-:-:S04]  /*4d80*/  FADD R15, R17, -1 ;  /* 0xbf800000110f7421 */ /* 0x000fc80000000000 */
[C---:B------:R-:W-:Y:S01]  /*4d90*/  FFMA R18, R15.reuse, R18, R10 ;  /* 0x000000120f127223 */ /* 0x040fe2000000000a */
[C---:B------:R-:W-:Y:S01]  /*4da0*/  FFMA R10, R36.reuse, R33, R25 ;  /* 0x00000021240a7223 */ /* 0x040fe20000000019 */
[----:B------:R-:W-:Y:S01]  /*4db0*/  FFMA R14, R15, R8, R14 ;  /* 0x000000080f0e7223 */ /* 0x000fe2000000000e */
[----:B0-----:R-:W-:Y:S01]  /*4dc0*/  FMUL R23, R36, R36 ;  /* 0x0000002424177220 */ /* 0x001fe20000400000 */
[----:B------:R-:W-:Y:S01]  /*4dd0*/  FADD R18, -R11, R18 ;  /* 0x000000120b127221 */ /* 0x000fe20000000100 */
[----:B------:R-:W-:Y:S01]  /*4de0*/  FFMA R21, R17, R21, R10 ;  /* 0x0000001511157223 */ /* 0x000fe2000000000a */
[----:B------:R-:W-:Y:S02]  /*4df0*/  FADD R14, -R13, R14 ;  /* 0x0000000e0d0e7221 */ /* 0x000fe40000000100 */
[C---:B------:R-:W-:Y:S01]  /*4e00*/  FFMA R18, R12.reuse, R18, R11 ;  /* 0x000000120c127223 */ /* 0x040fe2000000000b */
[----:B------:R-:W-:Y:S01]  /*4e10*/  IADD3 R7, PT, PT, R7, 0x1, RZ ;  /* 0x0000000107077810 */ /* 0x000fe20007ffe0ff */
[----:B------:R-:W-:-:S03]  /*4e20*/  FFMA R13, R12, R14, R13 ;  /* 0x0000000e0c0d7223 */ /* 0x000fc6000000000d */
[----:B------:R-:W-:Y:S01]  /*4e30*/  ISETP.NE.AND P0, PT, R7, 0xa, PT ;  /* 0x0000000a0700780c */ /* 0x000fe20003f05270 */
[----:B------:R-:W-:Y:S01]  /*4e40*/  FADD R18, -R13, R18 ;  /* 0x000000120d127221 */ /* 0x000fe20000000100 */
        /* <DEDUP_REMOVED lines=11> */
[----:B------:R-:W0:Y:S08]  /*4f00*/  F2F.F64.F32 R26, R37 ;  /* 0x00000025001a7310 */ /* 0x000e300000201800 */
[----:B------:R-:W1:Y:S01]  /*4f10*/  F2F.F64.F32 R28, R28 ;  /* 0x0000001c001c7310 */ /* 0x000e620000201800 */
[----:B--2---:R-:W-:-:S04]  /*4f20*/  FMUL R34, R41, R34 ;  /* 0x0000002229227220 */ /* 0x004fc80000400000 */
[----:B------:R-:W-:Y:S01]  /*4f30*/  FFMA R33, R31, R40, R34 ;  /* 0x000000281f217223 */ /* 0x000fe20000000022 */
[----:B------:R-:W-:Y:S01]  /*4f40*/  FMUL R34, R41, R39 ;  /* 0x0000002729227220 */ /* 0x000fe20000400000 */
[----:B0-----:R-:W-:-:S03]  /*4f50*/  DMUL R22, R26, R22 ;  /* 0x000000161a167228 */ /* 0x001fc60000000000 */
[----:B------:R-:W-:Y:S01]  /*4f60*/  FFMA R31, R31, R32, R34 ;  /* 0x000000201f1f7223 */ /* 0x000fe20000000022 */
[----:B------:R-:W-:Y:S01]  /*4f70*/  FFMA R8, R15, R19, R8 ;  /* 0x000000130f087223 */ /* 0x000fe20000000008 */
[----:B---3--:R-:W-:Y:S01]  /*4f80*/  FFMA R33, R17, R30, R33 ;  /* 0x0000001e11217223 */ /* 0x008fe20000000021 */
[----:B-1----:R-:W-:-:S04]  /*4f90*/  DMUL R24, R28, R24 ;  /* 0x000000181c187228 */ /* 0x002fc80000000000 */
[----:B------:R-:W0:Y:S01]  /*4fa0*/  F2F.F32.F64 R22, R22 ;  /* 0x0000001600167310 */ /* 0x000e220000301000 */
[----:B------:R-:W-:Y:S01]  /*4fb0*/  FADD R8, -R21, R8 ;  /* 0x0000000815087221 */ /* 0x000fe20000000100 */
[----:B----4-:R-:W-:-:S04]  /*4fc0*/  FFMA R20, R15, R20, R31 ;  /* 0x000000140f147223 */ /* 0x010fc8000000001f */
[----:B------:R-:W-:Y:S01]  /*4fd0*/  FADD R20, -R33, R20 ;  /* 0x0000001421147221 */ /* 0x000fe20000000100 */
[C---:B------:R-:W-:Y:S01]  /*4fe0*/  FFMA R21, R12.reuse, R8, R21 ;  /* 0x000000080c157223 */ /* 0x040fe20000000015 */
[----:B------:R-:W1:Y:S02]  /*4ff0*/  F2F.F32.F64 R24, R24 ;  /* 0x0000001800187310 */ /* 0x000e640000301000 */
        /* <DEDUP_REMOVED lines=9> */
.L_x_127:
[----:B------:R-:W-:-:S13]  /*5090*/  FSETP.GEU.AND P0, PT, R9, -512, PT ;  /* 0xc40000000900780b */ /* 0x000fda0003f0e000 */
[----:B------:R-:W-:Y:S05]  /*50a0*/  @!P0 BREAK.RELIABLE B4 ;  /* 0x0000000000048942 */ /* 0x000fea0003800100 */
[----:B------:R-:W-:Y:S05]  /*50b0*/  @!P0 BREAK.RELIABLE B0 ;  /* 0x0000000000008942 */ /* 0x000fea0003800100 */
[----:B------:R-:W-:Y:S05]  /*50c0*/  @!P0 BRA `(.L_x_135) ;  /* 0x0000000000248947 */ /* 0x000fea0003800000 */
.L_x_126:
[----:B------:R-:W-:Y:S05]  /*50d0*/  BSYNC.RELIABLE B4 ;  /* 0x0000000000047941 */ /* 0x000fea0003800100 */
.L_x_125:
[----:B------:R-:W-:-:S05]  /*50e0*/  VIADD R6, R6, 0x64 ;  /* 0x0000006406067836 */ /* 0x000fca0000000000 */
[----:B------:R-:W-:-:S13]  /*50f0*/  ISETP.GE.AND P0, PT, R6, 0xc9, PT ;  /* 0x000000c90600780c */ /* 0x000fda0003f06270 */
[----:B------:R-:W-:Y:S05]  /*5100*/  @!P0 BRA `(.L_x_136) ;  /* 0xffffffdc00808947 */ /* 0x000fea000383ffff */
[----:B------:R-:W-:Y:S05]  /*5110*/  BSYNC.RELIABLE B0 ;  /* 0x0000000000007941 */ /* 0x000fea0003800100 */
.L_x_116:
[----:B------:R-:W-:-:S13]  /*5120*/  ISETP.GT.AND P0, PT, R5, 0x64, PT ;  /* 0x000000640500780c */ /* 0x000fda0003f04270 */
[----:B------:R-:W-:Y:S05]  /*5130*/  @P0 EXIT ;  /* 0x000000000000094d */ /* 0x000fea0003800000 */
[----:B------:R-:W-:Y:S01]  /*5140*/  IADD3 R5, PT, PT, R5, 0x64, RZ ;  /* 0x0000006405057810 */ /* 0x000fe20007ffe0ff */
[----:B------:R-:W-:Y:S06]  /*5150*/  BRA `(.L_x_137) ;  /* 0xffffffdc00587947 */ /* 0x000fec000383ffff */
.L_x_135:
[----:B------:R-:W-:Y:S05]  /*5160*/  BSYNC.RECONVERGENT B1 ;  /* 0x0000000000017941 */ /* 0x000fea0003800200 */
.L_x_98:
[----:B------:R-:W-:Y:S05]  /*5170*/  WARPSYNC.ALL ;  /* 0x0000000000007948 */ /* 0x000fea0003800000 */
[----:B------:R-:W0:Y:S01]  /*5180*/  S2R R6, SR_TID.X ;  /* 0x0000000000067919 */ /* 0x000e220000002100 */
[----:B------:R-:W1:Y:S01]  /*5190*/  S2UR UR5, SR_CgaCtaId ;  /* 0x00000000000579c3 */ /* 0x000e620000008800 */
[----:B------:R-:W-:Y:S01]  /*51a0*/  UMOV UR4, 0x400 ;  /* 0x0000040000047882 */ /* 0x000fe20000000000 */
[----:B------:R-:W-:Y:S06]  /*51b0*/  BSSY.RECONVERGENT B0, `(.L_x_138) ;  /* 0x0000220000007945 */ /* 0x000fec0003800200 */
[----:B------:R-:W-:Y:S01]  /*51c0*/  BAR.SYNC.DEFER_BLOCKING 0x0 ;  /* 0x0000000000007b1d */ /* 0x000fe20000010000 */
[----:B------:R-:W-:Y:S01]  /*51d0*/  MOV R4, 0xffffffff ;  /* 0xffffffff00047802 */ /* 0x000fe20000000f00 */
[----:B------:R-:W-:Y:S01]  /*51e0*/  IMAD.MOV.U32 R5, RZ, RZ, RZ ;  /* 0x000000ffff057224 */ /* 0x000fe200078e00ff */
[----:B-1----:R-:W-:-:S04]  /*51f0*/  ULEA UR4, UR5, UR4, 0x18 ;  /* 0x0000000405047291 */ /* 0x002fc8000f8ec0ff */
[----:B------:R-:W-:Y:S01]  /*5200*/  UIADD3 UR4, UPT, UPT, UR4, 0xa78, URZ ;  /* 0x00000a7804047890 */ /* 0x000fe2000fffe0ff */
[----:B0-----:R-:W-:-:S11]  /*5210*/  LOP3.LUT R6, R6, 0xfffff000, RZ, 0xfc, !PT ;  /* 0xfffff00006067812 */ /* 0x001fd600078efcff */
.L_x_152:
[----:B------:R-:W-:Y:S01]  /*5220*/  SHF.R.S32.HI R3, RZ, 0x1f, R4 ;  /* 0x0000001fff037819 */ /* 0x000fe20000011404 */
[----:B------:R-:W-:Y:S01]  /*5230*/  IMAD.MOV.U32 R8, RZ, RZ, -0x1 ;  /* 0xffffffffff087424 */ /* 0x000fe200078e00ff */
[----:B------:R-:W-:Y:S02]  /*5240*/  MOV R7, 0xfffff000 ;  /* 0xfffff00000077802 */ /* 0x000fe40000000f00 */
[----:B------:R-:W-:-:S04]  /*5250*/  LEA.HI R2, P0, R3, R6, RZ, 0x2 ;  /* 0x0000000603027211 */ /* 0x000fc800078110ff */
[----:B------:R-:W-:-:S04]  /*5260*/  IADD3.X R3, PT, PT, RZ, R4, RZ, P0, !PT ;  /* 0x00000004ff037210 */ /* 0x000fc800007fe4ff */
[--C-:B------:R-:W-:Y:S02]  /*5270*/  SHF.R.S64 R2, R2, 0x2, R3.reuse ;  /* 0x0000000202027819 */ /* 0x100fe40000001003 */
[----:B------:R-:W-:-:S04]  /*5280*/  SHF.R.S32.HI R3, RZ, 0x2, R3 ;  /* 0x00000002ff037819 */ /* 0x000fc80000011403 */
[----:B------:R0:W1:Y:S03]  /*5290*/  I2F.S64 R0, R2 ;  /* 0x0000000200007312 */ /* 0x0000660000301400 */
.L_x_151:
[C-C-:B0-----:R-:W-:Y:S01]  /*52a0*/  SHF.R.S64 R2, R7.reuse, 0x2, R8.reuse ;  /* 0x0000000207027819 */ /* 0x141fe20000001008 */
[----:B------:R-:W-:Y:S01]  /*52b0*/  HFMA2 R14, -RZ, RZ, 0, 0 ;  /* 0x00000000ff0e7431 */ /* 0x000fe200000001ff */
[----:B------:R-:W-:Y:S01]  /*52c0*/  SHF.R.S32.HI R3, RZ, 0x2, R8 ;  /* 0x00000002ff037819 */ /* 0x000fe20000011408 */
[----:B------:R-:W-:Y:S01]  /*52d0*/  IMAD.MOV.U32 R12, RZ, RZ, 0xa78 ;  /* 0x00000a78ff0c7424 */ /* 0x000fe200078e00ff */
[----:B------:R-:W-:Y:S02]  /*52e0*/  IADD3 R7, P1, PT, R7, 0x20, RZ ;  /* 0x0000002007077810 */ /* 0x000fe40007f3e0ff */
[----:B------:R0:W2:Y:S01]  /*52f0*/  I2F.S64 R2, R2 ;  /* 0x0000000200027312 */ /* 0x0000a20000301400 */
[----:B------:R-:W-:Y:S02]  /*5300*/  MOV R13, 0xfffffff0 ;  /* 0xfffffff0000d7802 */ /* 0x000fe40000000f00 */
[----:B------:R-:W-:Y:S02]  /*5310*/  ISETP.GE.U32.AND P0, PT, R7, 0x1001, PT ;  /* 0x000010010700780c */ /* 0x000fe40003f06070 */
[----:B------:R-:W-:-:S02]  /*5320*/  IADD3.X R8, PT, PT, RZ, R8, RZ, P1, !PT ;  /* 0x00000008ff087210 */ /* 0x000fc40000ffe4ff */
[----:B------:R-:W-:Y:S02]  /*5330*/  MOV R9, UR4 ;  /* 0x0000000400097c02 */ /* 0x000fe40008000f00 */
[----:B------:R-:W-:-:S13]  /*5340*/  ISETP.GE.AND.EX P0, PT, R8, RZ, PT, P0 ;  /* 0x000000ff0800720c */ /* 0x000fda0003f06300 */
.L_x_143:
[----:B0-----:R-:W-:Y:S01]  /*5350*/  VIADD R3, R13, 0x10 ;  /* 0x000000100d037836 */ /* 0x001fe20000000000 */
[----:B------:R-:W-:Y:S01]  /*5360*/  MOV R10, 0x1 ;  /* 0x00000001000a7802 */ /* 0x000fe20000000f00 */
[----:B------:R-:W-:Y:S03]  /*5370*/  BSSY.RECONVERGENT B1, `(.L_x_139) ;  /* 0x0000010000017945 */ /* 0x000fe60003800200 */
[----:B------:R-:W-:Y:S01]  /*5380*/  SHF.L.U32 R3, R10, R3, RZ ;  /* 0x000000030a037219 */ /* 0x000fe200000006ff */
[----:B-1----:R-:W-:-:S03]  /*5390*/  FMUL R10, R0, 100 ;  /* 0x42c80000000a7820 */ /* 0x002fc60000400000 */
        /* <DEDUP_REMOVED lines=11> */
[----:B--2---:R-:W-:Y:S05]  /*5450*/  CALL.REL.NOINC `($__internal_1_$__cuda_sm3x_div_rn_noftz_f32_slowpath) ;  /* 0x0000001c00ec7944 */ /* 0x004fea0003c00000 */
[----:B------:R-:W-:-:S07]  /*5460*/  IMAD.MOV.U32 R16, RZ, RZ, R32 ;  /* 0x000000ffff107224 */ /* 0x000fce00078e0020 */
.L_x_140:
[----:B------:R-:W-:Y:S05]  /*5470*/  BSYNC.RECONVERGENT B1 ;  /* 0x0000000000017941 */ /* 0x000fea0003800200 */
.L_x_139:
[----:B------:R-:W0:Y:S08]  /*5480*/  MUFU.RCP R10, R3 ;  /* 0x00000003000a7308 */ /* 0x000e300000001000 */
        /* <DEDUP_REMOVED lines=8> */
[----:B------:R-:W-:Y:S02]  /*5510*/  MOV R11, R3 ;  /* 0x00000003000b7202 */ /* 0x000fe40000000f00 */
[----:B------:R-:W-:-:S07]  /*5520*/  MOV R15, 0x5540 ;  /* 0x00005540000f7802 */ /* 0x000fce0000000f00 */
[----:B--2---:R-:W-:Y:S05]  /*5530*/  CALL.REL.NOINC `($__internal_1_$__cuda_sm3x_div_rn_noftz_f32_slowpath) ;  /* 0x0000001c00b47944 */ /* 0x004fea0003c00000 */
[----:B------:R-:W-:-:S07]  /*5540*/  IMAD.MOV.U32 R24, RZ, RZ, R32 ;  /* 0x000000ffff187224 */ /* 0x000fce00078e0020 */
.L_x_141:
[----:B------:R-:W0:Y:S01]  /*5550*/  MUFU.RCP R10, R3 ;  /* 0x00000003000a7308 */ /* 0x000e220000001000 */
[----:B--2---:R-:W-:-:S07]  /*5560*/  FMUL R20, R2, 100 ;  /* 0x42c8000002147820 */ /* 0x004fce0000400000 */
        /* <DEDUP_REMOVED lines=8> */
[----:B------:R-:W-:Y:S02]  /*55f0*/  MOV R11, R3 ;  /* 0x00000003000b7202 */ /* 0x000fe40000000f00 */
[----:B------:R-:W-:-:S07]  /*5600*/  MOV R15, 0x5620 ;  /* 0x00005620000f7802 */ /* 0x000fce0000000f00 */
[----:B------:R-:W-:Y:S05]  /*5610*/  CALL.REL.NOINC `($__internal_1_$__cuda_sm3x_div_rn_noftz_f32_slowpath) ;  /* 0x0000001c007c7944 */ /* 0x000fea0003c00000 */
.L_x_142:
[----:B------:R-:W0:Y:S02]  /*5620*/  LDS R11, [R9+0x100] ;  /* 0x00010000090b7984 */ /* 0x000e240000000800 */
[----:B0-----:R-:W-:Y:S02]  /*5630*/  FADD R16, R11, R16 ;  /* 0x000000100b107221 */ /* 0x001fe40000000000 */
[----:B------:R-:W0:Y:S02]  /*5640*/  LDS R11, [R9+0x104] ;  /* 0x00010400090b7984 */ /* 0x000e240000000800 */
[----:B------:R-:W1:Y:S02]  /*5650*/  F2I.FLOOR.NTZ R20, R16 ;  /* 0x0000001000147305 */ /* 0x000e640000207100 */
[----:B-1----:R-:W-:-:S05]  /*5660*/  LOP3.LUT R10, R20, 0xff, RZ, 0xc0, !PT ;  /* 0x000000ff140a7812 */ /* 0x002fca00078ec0ff */
[----:B------:R-:W-:-:S06]  /*5670*/  IMAD.IADD R10, R10, 0x1, R9 ;  /* 0x000000010a0a7824 */ /* 0x000fcc00078e0209 */
[----:B------:R-:W1:Y:S01]  /*5680*/  LDS.U8 R10, [R10] ;  /* 0x000000000a0a7984 */ /* 0x000e620000000000 */
[----:B0-----:R-:W-:-:S03]  /*5690*/  FADD R24, R11, R24 ;  /* 0x000000180b187221 */ /* 0x001fc60000000000 */
[----:B------:R-:W0:Y:S01]  /*56a0*/  LDS R11, [R9+0x108] ;  /* 0x00010800090b7984 */ /* 0x000e220000000800 */
[----:B------:R-:W-:Y:S01]  /*56b0*/  F2I.FLOOR.NTZ R33, R24 ;  /* 0x0000001800217305 */ /* 0x000fe20000207100 */
[----:B-1----:R-:W-:-:S07]  /*56c0*/  I2FP.F32.U32 R18, R10 ;  /* 0x0000000a00127245 */ /* 0x002fce0000201000 */
[----:B------:R-:W1:Y:S01]  /*56d0*/  F2I.TRUNC.NTZ R18, R18 ;  /* 0x0000001200127305 */ /* 0x000e62000020f100 */
[----:B0-----:R-:W-:-:S07]  /*56e0*/  FADD R32, R11, R32 ;  /* 0x000000200b207221 */ /* 0x001fce0000000000 */
[----:B------:R-:W-:Y:S01]  /*56f0*/  F2I.FLOOR.NTZ R10, R32 ;  /* 0x00000020000a7305 */ /* 0x000fe20000207100 */
[----:B-1----:R-:W-:-:S04]  /*5700*/  IADD3 R17, PT, PT, R33, R18, RZ ;  /* 0x0000001221117210 */ /* 0x002fc80007ffe0ff */
[----:B------:R-:W-:-:S04]  /*5710*/  LOP3.LUT R22, R17, 0xff, RZ, 0xc0, !PT ;  /* 0x000000ff11167812 */ /* 0x000fc800078ec0ff */
[----:B------:R-:W-:Y:S02]  /*5720*/  IADD3 R19, PT, PT, R22, R9, RZ ;  /* 0x0000000916137210 */ /* 0x000fe40007ffe0ff */
[----:B------:R-:W0:Y:S04]  /*5730*/  LDC.64 R22, c[0x4][0x8] ;  /* 0x01000200ff167b82 */ /* 0x000e280000000a00 */
[----:B------:R-:W1:Y:S02]  /*5740*/  LDS.U8 R19, [R19] ;  /* 0x0000000013137984 */ /* 0x000e640000000000 */
[----:B-1----:R-:W-:-:S06]  /*5750*/  I2FP.F32.U32 R11, R19 ;  /* 0x00000013000b7245 */ /* 0x002fcc0000201000 */
[----:B------:R-:W1:Y:S02]  /*5760*/  F2I.TRUNC.NTZ R11, R11 ;  /* 0x0000000b000b7305 */ /* 0x000e64000020f100 */
[----:B-1----:R-:W-:-:S05]  /*5770*/  IMAD.IADD R15, R10, 0x1, R11 ;  /* 0x000000010a0f7824 */ /* 0x002fca00078e020b */
[----:B------:R-:W-:-:S04]  /*5780*/  LOP3.LUT R18, R15, 0xff, RZ, 0xc0, !PT ;  /* 0x000000ff0f127812 */ /* 0x000fc800078ec0ff */
[----:B------:R-:W-:-:S06]  /*5790*/  IADD3 R21, PT, PT, R18, R9, RZ ;  /* 0x0000000912157210 */ /* 0x000fcc0007ffe0ff */
[----:B------:R-:W1:Y:S02]  /*57a0*/  LDS.U8 R21, [R21] ;  /* 0x0000000015157984 */ /* 0x000e640000000000 */
[----:B-1----:R-:W-:-:S06]  /*57b0*/  I2FP.F32.U32 R28, R21 ;  /* 0x00000015001c7245 */ /* 0x002fcc0000201000 */
[----:B------:R-:W1:Y:S02]  /*57c0*/  F2I.U32.TRUNC.NTZ R28, R28 ;  /* 0x0000001c001c7305 */ /* 0x000e64000020f000 */
[----:B-1----:R-:W-:-:S05]  /*57d0*/  LOP3.LUT R19, R28, 0xf, RZ, 0xc0, !PT ;  /* 0x0000000f1c137812 */ /* 0x002fca00078ec0ff */
[----:B0-----:R-:W-:-:S05]  /*57e0*/  IMAD.WIDE.U32 R18, R19, 0xc, R22 ;  /* 0x0000000c13127825 */ /* 0x001fca00078e0016 */
[----:B------:R-:W2:Y:S04]  /*57f0*/  LDG.E.CONSTANT R30, desc[UR36][R18.64+0x8] ;  /* 0x00000824121e7981 */ /* 0x000ea8000c1e9900 */
[----:B------:R-:W3:Y:S01]  /*5800*/  LDG.E.CONSTANT R11, desc[UR36][R18.64+0x4] ;  /* 0x00000424120b7981 */ /* 0x000ee2000c1e9900 */
[----:B------:R-:W0:Y:S01]  /*5810*/  FRND.FLOOR R31, R16 ;  /* 0x00000010001f7307 */ /* 0x000e220000205000 */
[----:B------:R-:W-:Y:S02]  /*5820*/  IADD3 R20, PT, PT, R20, 0x1, RZ ;  /* 0x0000000114147810 */ /* 0x000fe40007ffe0ff */
[----:B------:R-:W-:Y:S02]  /*5830*/  MOV R21, 0x40180000 ;  /* 0x4018000000157802 */ /* 0x000fe40000000f00 */
[----:B------:R-:W-:-:S02]  /*5840*/  LOP3.LUT R20, R20, 0xff, RZ, 0xc0, !PT ;  /* 0x000000ff14147812 */ /* 0x000fc400078ec0ff */
[----:B------:R-:W-:Y:S01]  /*5850*/  IADD3 R17, PT, PT, R17, 0x1, RZ ;  /* 0x0000000111117810 */ /* 0x000fe20007ffe0ff */
[----:B------:R-:W1:Y:S01]  /*5860*/  FRND.FLOOR R25, R24 ;  /* 0x0000001800197307 */ /* 0x000e620000205000 */
[----:B------:R-:W4:Y:S01]  /*5870*/  LDG.E.CONSTANT R18, desc[UR36][R18.64] ;  /* 0x0000002412127981 */ /* 0x000f22000c1e9900 */
[----:B------:R-:W-:Y:S02]  /*5880*/  IMAD.IADD R34, R20, 0x1, R9 ;  /* 0x0000000114227824 */ /* 0x000fe400078e0209 */
[----:B------:R-:W-:Y:S02]  /*5890*/  HFMA2 R20, -RZ, RZ, 0, 0 ;  /* 0x00000000ff147431 */ /* 0x000fe400000001ff */
[----:B0-----:R-:W-:Y:S02]  /*58a0*/  FADD R31, R16, -R31 ;  /* 0x8000001f101f7221 */ /* 0x001fe40000000000 */
[----:B------:R-:W0:Y:S02]  /*58b0*/  LDS.U8 R34, [R34] ;  /* 0x0000000022227984 */ /* 0x000e240000000000 */
[----:B------:R-:W5:Y:S01]  /*58c0*/  F2F.F64.F32 R26, R31 ;  /* 0x0000001f001a7310 */ /* 0x000f620000201800 */
[----:B------:R-:W-:Y:S01]  /*58d0*/  FMUL R28, R31, R31 ;  /* 0x0000001f1f1c7220 */ /* 0x000fe20000400000 */
[----:B-1----:R-:W-:-:S03]  /*58e0*/  FADD R16, R24, -R25 ;  /* 0x8000001918107221 */ /* 0x002fc60000000000 */
[----:B------:R-:W-:-:S04]  /*58f0*/  FMUL R35, R31, R28 ;  /* 0x0000001c1f237220 */ /* 0x000fc80000400000 */
[----:B------:R-:W1:Y:S01]  /*5900*/  F2F.F64.F32 R24, R35 ;  /* 0x0000002300187310 */ /* 0x000e620000201800 */
[----:B-----5:R-:W-:-:S08]  /*5910*/  DFMA R28, R26, R20, -15 ;  /* 0xc02e00001a1c742b */ /* 0x020fd00000000014 */
[----:B------:R-:W-:Y:S01]  /*5920*/  DFMA R28, R26, R28, 10 ;  /* 0x402400001a1c742b */ /* 0x000fe2000000001c */
[----:B------:R-:W5:Y:S07]  /*5930*/  F2F.F64.F32 R26, R16 ;  /* 0x00000010001a7310 */ /* 0x000f6e0000201800 */
[----:B-1----:R-:W-:Y:S01]  /*5940*/  DMUL R24, R24, R28 ;  /* 0x0000001c18187228 */ /* 0x002fe20000000000 */
[----:B0-----:R-:W-:Y:S01]  /*5950*/  I2FP.F32.U32 R36, R34 ;  /* 0x0000002200247245 */ /* 0x001fe20000201000 */
[----:B-----5:R-:W-:-:S05]  /*5960*/  DFMA R28, R26, R20, -15 ;  /* 0xc02e00001a1c742b */ /* 0x020fca0000000014 */
[----:B------:R-:W0:Y:S03]  /*5970*/  F2I.TRUNC.NTZ R36, R36 ;  /* 0x0000002400247305 */ /* 0x000e26000020f100 */
[----:B------:R-:W-:Y:S01]  /*5980*/  DFMA R28, R26, R28, 10 ;  /* 0x402400001a1c742b */ /* 0x000fe2000000001c */
[----:B------:R-:W-:-:S04]  /*5990*/  FMUL R27, R16, R16 ;  /* 0x00000010101b7220 */ /* 0x000fc80000400000 */
[----:B------:R-:W-:-:S04]  /*59a0*/  FMUL R34, R16, R27 ;  /* 0x0000001b10227220 */ /* 0x000fc80000400000 */
[----:B------:R-:W1:Y:S01]  /*59b0*/  F2F.F64.F32 R26, R34 ;  /* 0x00000022001a7310 */ /* 0x000e620000201800 */
[----:B0-----:R-:W-:Y:S01]  /*59c0*/  IMAD.IADD R33, R33, 0x1, R36 ;  /* 0x0000000121217824 */ /* 0x001fe200078e0224 */
[----:B-1----:R-:W-:-:S04]  /*59d0*/  DMUL R26, R26, R28 ;  /* 0x0000001c1a1a7228 */ /* 0x002fc80000000000 */
[C---:B------:R-:W-:Y:S02]  /*59e0*/  LOP3.LUT R28, R33.reuse, 0xff, RZ, 0xc0, !PT ;  /* 0x000000ff211c7812 */ /* 0x040fe400078ec0ff */
[----:B------:R-:W0:Y:S01]  /*59f0*/  FRND.FLOOR R29, R32 ;  /* 0x00000020001d7307 */ /* 0x000e220000205000 */
[----:B------:R-:W-:Y:S01]  /*5a00*/  VIADD R33, R33, 0x1 ;  /* 0x0000000121217836 */ /* 0x000fe20000000000 */
[----:B------:R-:W-:Y:S02]  /*5a10*/  IADD3 R37, PT, PT, R28, R9, RZ ;  /* 0x000000091c257210 */ /* 0x000fe40007ffe0ff */
[----:B------:R-:W-:-:S04]  /*5a20*/  LOP3.LUT R28, R17, 0xff, RZ, 0xc0, !PT ;  /* 0x000000ff111c7812 */ /* 0x000fc800078ec0ff */
[----:B------:R-:W-:Y:S01]  /*5a30*/  F2F.F32.F64 R26, R26 ;  /* 0x0000001a001a7310 */ /* 0x000fe20000301000 */
[----:B------:R-:W1:Y:S01]  /*5a40*/  LDS.U8 R37, [R37] ;  /* 0x0000000025257984 */ /* 0x000e620000000000 */
[----:B------:R-:W-:Y:S02]  /*5a50*/  IMAD.IADD R35, R28, 0x1, R9 ;  /* 0x000000011c237824 */ /* 0x000fe400078e0209 */
[----:B0-----:R-:W-:-:S04]  /*5a60*/  FADD R17, R32, -R29 ;  /* 0x8000001d20117221 */ /* 0x001fc80000000000 */
[----:B------:R-:W0:Y:S01]  /*5a70*/  LDS.U8 R35, [R35] ;  /* 0x0000000023237984 */ /* 0x000e220000000000 */
[----:B------:R-:W5:Y:S02]  /*5a80*/  F2F.F64.F32 R28, R17 ;  /* 0x00000011001c7310 */ /* 0x000f640000201800 */
[----:B-----5:R-:W-:-:S08]  /*5a90*/  DFMA R20, R28, R20, -15 ;  /* 0xc02e00001c14742b */ /* 0x020fd00000000014 */
[----:B------:R-:W-:Y:S01]  /*5aa0*/  DFMA R20, R28, R20, 10 ;  /* 0x402400001c14742b */ /* 0x000fe20000000014 */
[----:B------:R-:W-:-:S04]  /*5ab0*/  FMUL R28, R17, R17 ;  /* 0x00000011111c7220 */ /* 0x000fc80000400000 */
[----:B------:R-:W-:Y:S01]  /*5ac0*/  FMUL R28, R17, R28 ;  /* 0x0000001c111c7220 */ /* 0x000fe20000400000 */
[----:B-1----:R-:W-:-:S04]  /*5ad0*/  I2FP.F32.U32 R36, R37 ;  /* 0x0000002500247245 */ /* 0x002fc80000201000 */
[----:B------:R1:W5:Y:S01]  /*5ae0*/  F2I.TRUNC.NTZ R39, R36 ;  /* 0x0000002400277305 */ /* 0x000362000020f100 */
[----:B0-----:R-:W-:-:S07]  /*5af0*/  I2FP.F32.U32 R34, R35 ;  /* 0x0000002300227245 */ /* 0x001fce0000201000 */
[----:B------:R-:W0:Y:S01]  /*5b00*/  F2I.TRUNC.NTZ R37, R34 ;  /* 0x0000002200257305 */ /* 0x000e22000020f100 */
[----:B-1----:R-:W-:-:S05]  /*5b10*/  LOP3.LUT R36, R33, 0xff, RZ, 0xc0, !PT ;  /* 0x000000ff21247812 */ /* 0x002fca00078ec0ff */
[----:B------:R-:W-:Y:S01]  /*5b20*/  IMAD.IADD R36, R36, 0x1, R9 ;  /* 0x0000000124247824 */ /* 0x000fe200078e0209 */
[----:B-----5:R-:W-:Y:S01]  /*5b30*/  IADD3 R32, PT, PT, R10, R39, RZ ;  /* 0x000000270a207210 */ /* 0x020fe20007ffe0ff */
[----:B------:R-:W1:Y:S03]  /*5b40*/  F2F.F64.F32 R28, R28 ;  /* 0x0000001c001c7310 */ /* 0x000e660000201800 */
[----:B------:R-:W-:Y:S01]  /*5b50*/  LOP3.LUT R38, R32, 0xff, RZ, 0xc0, !PT ;  /* 0x000000ff20267812 */ /* 0x000fe200078ec0ff */
[----:B------:R-:W5:Y:S03]  /*5b60*/  LDS.U8 R36, [R36] ;  /* 0x0000000024247984 */ /* 0x000f660000000000 */
[----:B------:R-:W-:-:S06]  /*5b70*/  IADD3 R38, PT, PT, R38, R9, RZ ;  /* 0x0000000926267210 */ /* 0x000fcc0007ffe0ff */
[----:B------:R-:W5:Y:S01]  /*5b80*/  LDS.U8 R38, [R38] ;  /* 0x0000000026267984 */ /* 0x000f620000000000 */
[----:B-1----:R-:W-:Y:S01]  /*5b90*/  DMUL R20, R28, R20 ;  /* 0x000000141c147228 */ /* 0x002fe20000000000 */
[----:B0-----:R-:W-:Y:S01]  /*5ba0*/  IADD3 R29, PT, PT, R10, R37, RZ ;  /* 0x000000250a1d7210 */ /* 0x001fe20007ffe0ff */
[----:B------:R0:W1:Y:S03]  /*5bb0*/  F2F.F32.F64 R28, R24 ;  /* 0x00000018001c7310 */ /* 0x0000660000301000 */
[----:B------:R-:W-:-:S04]  /*5bc0*/  LOP3.LUT R40, R29, 0xff, RZ, 0xc0, !PT ;  /* 0x000000ff1d287812 */ /* 0x000fc800078ec0ff */
[----:B------:R-:W-:-:S06]  /*5bd0*/  IADD3 R40, PT, PT, R40, R9, RZ ;  /* 0x0000000928287210 */ /* 0x000fcc0007ffe0ff */
[----:B------:R-:W0:Y:S01]  /*5be0*/  LDS.U8 R40, [R40] ;  /* 0x0000000028287984 */ /* 0x000e220000000000 */
[----:B-----5:R-:W-:-:S06]  /*5bf0*/  I2FP.F32.U32 R33, R36 ;  /* 0x0000002400217245 */ /* 0x020fcc0000201000 */
[----:B------:R-:W-:Y:S01]  /*5c00*/  F2I.TRUNC.NTZ R33, R33 ;  /* 0x0000002100217305 */ /* 0x000fe2000020f100 */
[----:B------:R-:W-:-:S07]  /*5c10*/  I2FP.F32.U32 R34, R38 ;  /* 0x0000002600227245 */ /* 0x000fce0000201000 */
[----:B------:R-:W5:Y:S01]  /*5c20*/  F2I.U32.TRUNC.NTZ R34, R34 ;  /* 0x0000002200227305 */ /* 0x000f62000020f000 */
[----:B0-----:R-:W-:Y:S02]  /*5c30*/  I2FP.F32.U32 R39, R40 ;  /* 0x0000002800277245 */ /* 0x001fe40000201000 */
[----:B-----5:R-:W-:-:S05]  /*5c40*/  LOP3.LUT R37, R34, 0xf, RZ, 0xc0, !PT ;  /* 0x0000000f22257812 */ /* 0x020fca00078ec0ff */
[----:B------:R-:W0:Y:S01]  /*5c50*/  F2I.U32.TRUNC.NTZ R39, R39 ;  /* 0x0000002700277305 */ /* 0x000e22000020f000 */
[----:B------:R-:W-:-:S05]  /*5c60*/  IMAD.WIDE.U32 R24, R37, 0xc, R22 ;  /* 0x0000000c25187825 */ /* 0x000fca00078e0016 */
[----:B------:R-:W5:Y:S01]  /*5c70*/  LDG.E.CONSTANT R36, desc[UR36][R24.64+0x8] ;  /* 0x0000082418247981 */ /* 0x000f62000c1e9900 */
[----:B--2---:R-:W-:Y:S01]  /*5c80*/  FMUL R35, R17, R30 ;  /* 0x0000001e11237220 */ /* 0x004fe20000400000 */
[----:B------:R-:W-:Y:S02]  /*5c90*/  IADD3 R30, PT, PT, R10, R33, RZ ;  /* 0x000000210a1e7210 */ /* 0x000fe40007ffe0ff */
[----:B------:R-:W2:Y:S01]  /*5ca0*/  LDG.E.CONSTANT R33, desc[UR36][R24.64+0x4] ;  /* 0x0000042418217981 */ /* 0x000ea2000c1e9900 */
[----:B---3--:R-:W-:-:S03]  /*5cb0*/  FFMA R34, R16, R11, R35 ;  /* 0x0000000b10227223 */ /* 0x008fc60000000023 */
[----:B------:R3:W2:Y:S01]  /*5cc0*/  LDG.E.CONSTANT R35, desc[UR36][R24.64] ;  /* 0x0000002418237981 */ /* 0x0006a2000c1e9900 */
[----:B0-----:R-:W-:Y:S02]  /*5cd0*/  LOP3.LUT R41, R39, 0xf, RZ, 0xc0, !PT ;  /* 0x0000000f27297812 */ /* 0x001fe400078ec0ff */
[----:B------:R-:W-:-:S03]  /*5ce0*/  LOP3.LUT R44, R30, 0xff, RZ, 0xc0, !PT ;  /* 0x000000ff1e2c7812 */ /* 0x000fc600078ec0ff */
[----:B------:R-:W-:Y:S01]  /*5cf0*/  IMAD.WIDE.U32 R10, R41, 0xc, R22 ;  /* 0x0000000c290a7825 */ /* 0x000fe200078e0016 */
[----:B------:R-:W-:-:S04]  /*5d00*/  IADD3 R44, PT, PT, R44, R9, RZ ;  /* 0x000000092c2c7210 */ /* 0x000fc80007ffe0ff */
[----:B------:R-:W2:Y:S04]  /*5d10*/  LDG.E.CONSTANT R42, desc[UR36][R10.64+0x8] ;  /* 0x000008240a2a7981 */ /* 0x000ea8000c1e9900 */
[----:B------:R-:W2:Y:S04]  /*5d20*/  LDG.E.CONSTANT R40, desc[UR36][R10.64+0x4] ;  /* 0x000004240a287981 */ /* 0x000ea8000c1e9900 */
[----:B------:R-:W0:Y:S04]  /*5d30*/  LDS.U8 R44, [R44] ;  /* 0x000000002c2c7984 */ /* 0x000e280000000000 */
[----:B------:R1:W2:Y:S01]  /*5d40*/  LDG.E.CONSTANT R38, desc[UR36][R10.64] ;  /* 0x000000240a267981 */ /* 0x0002a2000c1e9900 */
[C---:B----4-:R-:W-:Y:S01]  /*5d50*/  FFMA R27, R31.reuse, R18, R34 ;  /* 0x000000121f1b7223 */ /* 0x050fe20000000022 */
[----:B---3--:R-:W-:Y:S01]  /*5d60*/  FADD R24, R31, -1 ;  /* 0xbf8000001f187421 */ /* 0x008fe20000000000 */
[----:B0-----:R-:W-:-:S06]  /*5d70*/  I2FP.F32.U32 R37, R44 ;  /* 0x0000002c00257245 */ /* 0x001fcc0000201000 */
[----:B------:R-:W1:Y:S02]  /*5d80*/  F2I.U32.TRUNC.NTZ R37, R37 ;  /* 0x0000002500257305 */ /* 0x000e64000020f000 */
[----:B-1----:R-:W-:-:S05]  /*5d90*/  LOP3.LUT R11, R37, 0xf, RZ, 0xc0, !PT ;  /* 0x0000000f250b7812 */ /* 0x002fca00078ec0ff */
[----:B------:R-:W-:-:S05]  /*5da0*/  IMAD.WIDE.U32 R10, R11, 0xc, R22 ;  /* 0x0000000c0b0a7825 */ /* 0x000fca00078e0016 */
[----:B------:R-:W3:Y:S01]  /*5db0*/  LDG.E.CONSTANT R18, desc[UR36][R10.64+0x4] ;  /* 0x000004240a127981 */ /* 0x000ee2000c1e9900 */
[----:B-----5:R-:W-:-:S03]  /*5dc0*/  FMUL R19, R17, R36 ;  /* 0x0000002411137220 */ /* 0x020fc60000400000 */
[----:B------:R-:W4:Y:S01]  /*5dd0*/  LDG.E.CONSTANT R36, desc[UR36][R10.64+0x8] ;  /* 0x000008240a247981 */ /* 0x000f22000c1e9900 */
[----:B--2---:R-:W-:-:S04]  /*5de0*/  FFMA R19, R16, R33, R19 ;  /* 0x0000002110137223 */ /* 0x004fc80000000013 */
[----:B------:R-:W-:Y:S02]  /*5df0*/  FFMA R34, R24, R35, R19 ;  /* 0x0000002318227223 */ /* 0x000fe40000000013 */
[----:B------:R0:W2:Y:S01]  /*5e00*/  LDG.E.CONSTANT R19, desc[UR36][R10.64] ;  /* 0x000000240a137981 */ /* 0x0000a2000c1e9900 */
[----:B------:R-:W-:Y:S01]  /*5e10*/  FADD R33, R16, -1 ;  /* 0xbf80000010217421 */ /* 0x000fe20000000000 */
[----:B------:R-:W-:Y:S02]  /*5e20*/  VIADD R15, R15, 0x1 ;  /* 0x000000010f0f7836 */ /* 0x000fe40000000000 */
[----:B------:R-:W-:-:S04]  /*5e30*/  FMUL R42, R17, R42 ;  /* 0x0000002a112a7220 */ /* 0x000fc80000400000 */
[----:B------:R-:W-:-:S04]  /*5e40*/  FFMA R40, R33, R40, R42 ;  /* 0x0000002821287223 */ /* 0x000fc8000000002a */
[----:B------:R-:W-:Y:S01]  /*5e50*/  FFMA R25, R31, R38, R40 ;  /* 0x000000261f197223 */ /* 0x000fe20000000028 */
[----:B------:R-:W-:-:S04]  /*5e60*/  LOP3.LUT R38, R15, 0xff, RZ, 0xc0, !PT ;  /* 0x000000ff0f267812 */ /* 0x000fc800078ec0ff */
[----:B------:R-:W-:-:S06]  /*5e70*/  IADD3 R38, PT, PT, R38, R9, RZ ;  /* 0x0000000926267210 */ /* 0x000fcc0007ffe0ff */
[----:B------:R-:W1:Y:S01]  /*5e80*/  LDS.U8 R38, [R38] ;  /* 0x0000000026267984 */ /* 0x000e620000000000 */
[----:B------:R-:W-:-:S04]  /*5e90*/  IADD3 R32, PT, PT, R32, 0x1, RZ ;  /* 0x0000000120207810 */ /* 0x000fc80007ffe0ff */
[----:B------:R-:W-:-:S05]  /*5ea0*/  LOP3.LUT R32, R32, 0xff, RZ, 0xc0, !PT ;  /* 0x000000ff20207812 */ /* 0x000fca00078ec0ff */
[----:B------:R-:W-:-:S06]  /*5eb0*/  IMAD.IADD R39, R32, 0x1, R9 ;  /* 0x0000000120277824 */ /* 0x000fcc00078e0209 */
[----:B------:R-:W5:Y:S01]  /*5ec0*/  LDS.U8 R39, [R39] ;  /* 0x0000000027277984 */ /* 0x000f620000000000 */
[----:B-1----:R-:W-:-:S06]  /*5ed0*/  I2FP.F32.U32 R35, R38 ;  /* 0x0000002600237245 */ /* 0x002fcc0000201000 */
[----:B------:R-:W1:Y:S01]  /*5ee0*/  F2I.U32.TRUNC.NTZ R35, R35 ;  /* 0x0000002300237305 */ /* 0x000e62000020f000 */
[----:B-----5:R-:W-:Y:S02]  /*5ef0*/  I2FP.F32.U32 R41, R39 ;  /* 0x0000002700297245 */ /* 0x020fe40000201000 */
[----:B-1----:R-:W-:-:S05]  /*5f00*/  LOP3.LUT R37, R35, 0xf, RZ, 0xc0, !PT ;  /* 0x0000000f23257812 */ /* 0x002fca00078ec0ff */
[----:B------:R-:W0:Y:S02]  /*5f10*/  F2I.U32.TRUNC.NTZ R41, R41 ;  /* 0x0000002900297305 */ /* 0x000e24000020f000 */
[----:B0-----:R-:W-:-:S05]  /*5f20*/  LOP3.LUT R11, R41, 0xf, RZ, 0xc0, !PT ;  /* 0x0000000f290b7812 */ /* 0x001fca00078ec0ff */
[----:B------:R-:W-:-:S05]  /*5f30*/  IMAD.WIDE.U32 R10, R11, 0xc, R22 ;  /* 0x0000000c0b0a7825 */ /* 0x000fca00078e0016 */
[----:B------:R-:W5:Y:S04]  /*5f40*/  LDG.E.CONSTANT R32, desc[UR36][R10.64+0x8] ;  /* 0x000008240a207981 */ /* 0x000f68000c1e9900 */
[----:B------:R-:W5:Y:S01]  /*5f50*/  LDG.E.CONSTANT R35, desc[UR36][R10.64+0x4] ;  /* 0x000004240a237981 */ /* 0x000f62000c1e9900 */
[----:B------:R-:W-:Y:S02]  /*5f60*/  IADD3 R29, PT, PT, R29, 0x1, RZ ;  /* 0x000000011d1d7810 */ /* 0x000fe40007ffe0ff */
[----:B------:R-:W-:Y:S01]  /*5f70*/  IADD3 R30, PT, PT, R30, 0x1, RZ ;  /* 0x000000011e1e7810 */ /* 0x000fe20007ffe0ff */
[----:B----4-:R-:W-:Y:S01]  /*5f80*/  FMUL R36, R17, R36 ;  /* 0x0000002411247220 */ /* 0x010fe20000400000 */
[----:B------:R-:W4:Y:S03]  /*5f90*/  LDG.E.CONSTANT R10, desc[UR36][R10.64] ;  /* 0x000000240a0a7981 */ /* 0x000f26000c1e9900 */
[----:B---3--:R-:W-:-:S04]  /*5fa0*/  FFMA R15, R33, R18, R36 ;  /* 0x00000012210f7223 */ /* 0x008fc80000000024 */
[----:B--2---:R-:W-:Y:S01]  /*5fb0*/  FFMA R36, R24, R19, R15 ;  /* 0x0000001318247223 */ /* 0x004fe2000000000f */
[----:B------:R-:W-:-:S05]  /*5fc0*/  IMAD.WIDE.U32 R18, R37, 0xc, R22 ;  /* 0x0000000c25127825 */ /* 0x000fca00078e0016 */
[----:B------:R-:W2:Y:S04]  /*5fd0*/  LDG.E.CONSTANT R40, desc[UR36][R18.64+0x8] ;  /* 0x0000082412287981 */ /* 0x000ea8000c1e9900 */
[----:B------:R-:W3:Y:S04]  /*5fe0*/  LDG.E.CONSTANT R37, desc[UR36][R18.64+0x4] ;  /* 0x0000042412257981 */ /* 0x000ee8000c1e9900 */
[----:B------:R0:W4:Y:S01]  /*5ff0*/  LDG.E.CONSTANT R38, desc[UR36][R18.64] ;  /* 0x0000002412267981 */ /* 0x000122000c1e9900 */
[----:B------:R-:W-:Y:S02]  /*6000*/  LOP3.LUT R30, R30, 0xff, RZ, 0xc0, !PT ;  /* 0x000000ff1e1e7812 */ /* 0x000fe400078ec0ff */
[----:B0-----:R-:W-:-:S02]  /*6010*/  LOP3.LUT R18, R29, 0xff, RZ, 0xc0, !PT ;  /* 0x000000ff1d127812 */ /* 0x001fc400078ec0ff */
[----:B------:R-:W-:-:S03]  /*6020*/  IADD3 R30, PT, PT, R30, R9, RZ ;  /* 0x000000091e1e7210 */ /* 0x000fc60007ffe0ff */
[----:B------:R-:W-:-:S03]  /*6030*/  IMAD.IADD R18, R18, 0x1, R9 ;  /* 0x0000000112127824 */ /* 0x000fc600078e0209 */
[----:B------:R-:W-:Y:S04]  /*6040*/  LDS.U8 R30, [R30] ;  /* 0x000000001e1e7984 */ /* 0x000fe80000000000 */
[----:B------:R-:W0:Y:S01]  /*6050*/  LDS.U8 R18, [R18] ;  /* 0x0000000012127984 */ /* 0x000e220000000000 */
[----:B------:R-:W-:Y:S01]  /*6060*/  FADD R15, R17, -1 ;  /* 0xbf800000110f7421 */ /* 0x000fe20000000000 */
[----:B0-----:R-:W-:-:S06]  /*6070*/  I2FP.F32.U32 R29, R18 ;  /* 0x00000012001d7245 */ /* 0x001fcc0000201000 */
[----:B------:R-:W0:Y:S01]  /*6080*/  F2I.U32.TRUNC.NTZ R29, R29 ;  /* 0x0000001d001d7305 */ /* 0x000e22000020f000 */
[----:B--2---:R-:W-:-:S04]  /*6090*/  FMUL R17, R15, R40 ;  /* 0x000000280f117220 */ /* 0x004fc80000400000 */
[----:B---3--:R-:W-:Y:S01]  /*60a0*/  FFMA R40, R16, R37, R17 ;  /* 0x0000002510287223 */ /* 0x008fe20000000011 */
[----:B------:R-:W-:-:S06]  /*60b0*/  I2FP.F32.U32 R37, R30 ;  /* 0x0000001e00257245 */ /* 0x000fcc0000201000 */
[----:B------:R-:W1:Y:S01]  /*60c0*/  F2I.U32.TRUNC.NTZ R37, R37 ;  /* 0x0000002500257305 */ /* 0x000e62000020f000 */
[----:B-----5:R-:W-:-:S04]  /*60d0*/  FMUL R17, R15, R32 ;  /* 0x000000200f117220 */ /* 0x020fc80000400000 */
[----:B------:R-:W-:Y:S01]  /*60e0*/  FFMA R35, R16, R35, R17 ;  /* 0x0000002310237223 */ /* 0x000fe20000000011 */
[----:B0-----:R-:W-:-:S05]  /*60f0*/  LOP3.LUT R17, R29, 0xf, RZ, 0xc0, !PT ;  /* 0x0000000f1d117812 */ /* 0x001fca00078ec0ff */
[----:B------:R-:W-:Y:S01]  /*6100*/  IMAD.WIDE.U32 R16, R17, 0xc, R22 ;  /* 0x0000000c11107825 */ /* 0x000fe200078e0016 */
[----:B-1----:R-:W-:-:S03]  /*6110*/  LOP3.LUT R39, R37, 0xf, RZ, 0xc0, !PT ;  /* 0x0000000f25277812 */ /* 0x002fc600078ec0ff */
[----:B----4-:R-:W-:Y:S01]  /*6120*/  FFMA R19, R31, R38, R40 ;  /* 0x000000261f137223 */ /* 0x010fe20000000028 */
[----:B------:R-:W2:Y:S01]  /*6130*/  LDG.E.CONSTANT R32, desc[UR36][R16.64+0x8] ;  /* 0x0000082410207981 */ /* 0x000ea2000c1e9900 */
[----:B------:R-:W-:-:S03]  /*6140*/  IMAD.WIDE.U32 R22, R39, 0xc, R22 ;  /* 0x0000000c27167825 */ /* 0x000fc600078e0016 */
[----:B------:R-:W3:Y:S04]  /*6150*/  LDG.E.CONSTANT R30, desc[UR36][R16.64+0x4] ;  /* 0x00000424101e7981 */ /* 0x000ee8000c1e9900 */
[----:B------:R-:W4:Y:S04]  /*6160*/  LDG.E.CONSTANT R40, desc[UR36][R22.64+0x8] ;  /* 0x0000082416287981 */ /* 0x000f28000c1e9900 */
[----:B------:R-:W5:Y:S04]  /*6170*/  LDG.E.CONSTANT R38, desc[UR36][R22.64+0x4] ;  /* 0x0000042416267981 */ /* 0x000f68000c1e9900 */
[----:B------:R-:W5:Y:S04]  /*6180*/  LDG.E.CONSTANT R18, desc[UR36][R16.64] ;  /* 0x0000002410127981 */ /* 0x000f68000c1e9900 */
[----:B------:R-:W5:Y:S01]  /*6190*/  LDG.E.CONSTANT R29, desc[UR36][R22.64] ;  /* 0x00000024161d7981 */ /* 0x000f62000c1e9900 */
[----:B------:R-:W-:Y:S01]  /*61a0*/  FFMA R10, R24, R10, R35 ;  /* 0x0000000a180a7223 */ /* 0x000fe20000000023 */
[----:B------:R-:W-:Y:S01]  /*61b0*/  FADD R34, -R27, R34 ;  /* 0x000000221b227221 */ /* 0x000fe20000000100 */
[----:B------:R-:W-:-:S02]  /*61c0*/  FADD R36, -R25, R36 ;  /* 0x0000002419247221 */ /* 0x000fc40000000100 */
[----:B------:R-:W-:Y:S01]  /*61d0*/  FADD R10, -R19, R10 ;  /* 0x0000000a130a7221 */ /* 0x000fe20000000100 */
[C---:B------:R-:W-:Y:S01]  /*61e0*/  FFMA R27, R28.reuse, R34, R27 ;  /* 0x000000221c1b7223 */ /* 0x040fe2000000001b */
[C---:B------:R-:W-:Y:S01]  /*61f0*/  FFMA R36, R28.reuse, R36, R25 ;  /* 0x000000241c247223 */ /* 0x040fe20000000019 */
[----:B------:R-:W0:Y:S01]  /*6200*/  F2F.F32.F64 R20, R20 ;  /* 0x0000001400147310 */ /* 0x000e220000301000 */
[----:B------:R-:W-:Y:S01]  /*6210*/  FFMA R19, R28, R10, R19 ;  /* 0x0000000a1c137223 */ /* 0x000fe20000000013 */
[----:B------:R-:W-:Y:S01]  /*6220*/  IADD3 R12, PT, PT, R12, 0x10c, RZ ;  /* 0x0000010c0c0c7810 */ /* 0x000fe20007ffe0ff */
[----:B------:R-:W-:-:S03]  /*6230*/  FADD R36, -R27, R36 ;  /* 0x000000241b247221 */ /* 0x000fc60000000100 */
[----:B------:R-:W-:Y:S01]  /*6240*/  ISETP.NE.AND P1, PT, R12, 0x1b38, PT ;  /* 0x00001b380c00780c */ /* 0x000fe20003f25270 */
[----:B------:R-:W-:Y:S01]  /*6250*/  FFMA R27, R26, R36, R27 ;  /* 0x000000241a1b7223 */ /* 0x000fe2000000001b */
[----:B------:R-:W-:Y:S01]  /*6260*/  VIADD R13, R13, 0x1 ;  /* 0x000000010d0d7836 */ /* 0x000fe20000000000 */
[----:B------:R-:W-:Y:S01]  /*6270*/  IADD3 R9, PT, PT, R9, 0x10c, RZ ;  /* 0x0000010c09097810 */ /* 0x000fe20007ffe0ff */
[----:B--2---:R-:W-:-:S04]  /*6280*/  FMUL R32, R15, R32 ;  /* 0x000000200f207220 */ /* 0x004fc80000400000 */
[----:B---3--:R-:W-:Y:S01]  /*6290*/  FFMA R30, R33, R30, R32 ;  /* 0x0000001e211e7223 */ /* 0x008fe20000000020 */
[----:B----4-:R-:W-:-:S04]  /*62a0*/  FMUL R15, R15, R40 ;  /* 0x000000280f0f7220 */ /* 0x010fc80000400000 */
[----:B-----5:R-:W-:Y:S01]  /*62b0*/  FFMA R38, R33, R38, R15 ;  /* 0x0000002621267223 */ /* 0x020fe2000000000f */
[----:B------:R-:W-:-:S03]  /*62c0*/  FFMA R31, R31, R18, R30 ;  /* 0x000000121f1f7223 */ /* 0x000fc6000000001e */
[----:B------:R-:W-:-:S04]  /*62d0*/  FFMA R38, R24, R29, R38 ;  /* 0x0000001d18267223 */ /* 0x000fc80000000026 */
        /* <DEDUP_REMOVED lines=8> */
[----:B------:R-:W-:Y:S01]  /*6360*/  FSETP.GEU.AND P1, PT, |R14|, 8000, PT ;  /* 0x45fa00000e00780b */ /* 0x000fe20003f2e200 */
[----:B------:R-:W-:Y:S01]  /*6370*/  BSSY.RECONVERGENT B1, `(.L_x_144) ;  /* 0x00000fb000017945 */ /* 0x000fe20003800200 */
[----:B------:R-:W-:-:S11]  /*6380*/  MOV R10, RZ ;  /* 0x000000ff000a7202 */ /* 0x000fd60000000f00 */
[----:B------:R-:W-:Y:S05]  /*6390*/  @!P1 BRA `(.L_x_145) ;  /* 0x0000000c00e09947 */ /* 0x000fea0003800000 */
[----:B------:R-:W-:Y:S01]  /*63a0*/  IMAD.MOV.U32 R12, RZ, RZ, RZ ;  /* 0x000000ffff0c7224 */ /* 0x000fe200078e00ff */
[----:B------:R-:W-:-:S07]  /*63b0*/  MOV R9, RZ ;  /* 0x000000ff00097202 */ /* 0x000fce0000000f00 */
.L_x_150:
        /* <DEDUP_REMOVED lines=13> */
[----:B------:R-:W-:Y:S02]  /*6490*/  MOV R11, R3 ;  /* 0x00000003000b7202 */ /* 0x000fe40000000f00 */
[----:B------:R-:W-:-:S07]  /*64a0*/  MOV R15, 0x64c0 ;  /* 0x000064c0000f7802 */ /* 0x000fce0000000f00 */
[----:B------:R-:W-:Y:S05]  /*64b0*/  CALL.REL.NOINC `($__internal_1_$__cuda_sm3x_div_rn_noftz_f32_slowpath) ;  /* 0x0000000c00d47944 */ /* 0x000fea0003c00000 */
[----:B------:R-:W-:-:S07]  /*64c0*/  MOV R13, R32 ;  /* 0x00000020000d7202 */ /* 0x000fce0000000f00 */
.L_x_147:
[----:B------:R-:W-:Y:S05]  /*64d0*/  BSYNC.RECONVERGENT B4 ;  /* 0x0000000000047941 */ /* 0x000fea0003800200 */
.L_x_146:
        /* <DEDUP_REMOVED lines=8> */
[----:B------:R-:W-:Y:S01]  /*6560*/  IMAD.MOV.U32 R10, RZ, RZ, RZ ;  /* 0x000000ffff0a7224 */ /* 0x000fe200078e00ff */
[----:B------:R-:W-:Y:S02]  /*6570*/  MOV R11, R3 ;  /* 0x00000003000b7202 */ /* 0x000fe40000000f00 */
[----:B------:R-:W-:-:S07]  /*6580*/  MOV R15, 0x65a0 ;  /* 0x000065a0000f7802 */ /* 0x000fce0000000f00 */
[----:B------:R-:W-:Y:S05]  /*6590*/  CALL.REL.NOINC `($__internal_1_$__cuda_sm3x_div_rn_noftz_f32_slowpath) ;  /* 0x0000000c009c7944 */ /* 0x000fea0003c00000 */
[----:B------:R-:W-:-:S07]  /*65a0*/  MOV R29, R32 ;  /* 0x00000020001d7202 */ /* 0x000fce0000000f00 */
.L_x_148:
        /* <DEDUP_REMOVED lines=12> */
.L_x_149:
[----:B------:R-:W0:Y:S01]  /*6670*/  S2UR UR6, SR_CgaCtaId ;  /* 0x00000000000679c3 */ /* 0x000e220000008800 */
[----:B------:R-:W-:Y:S01]  /*6680*/  R2UR UR7, R9 ;  /* 0x00000000090772ca */ /* 0x000fe200000e0000 */
[----:B------:R-:W-:-:S06]  /*6690*/  UMOV UR5, 0x400 ;  /* 0x0000040000057882 */ /* 0x000fcc0000000000 */
[----:B------:R-:W1:Y:S01]  /*66a0*/  LDC.64 R20, c[0x4][0x8] ;  /* 0x01000200ff147b82 */ /* 0x000e620000000a00 */
[----:B0-----:R-:W-:-:S05]  /*66b0*/  ULEA UR5, UR6, UR5, 0x18 ;  /* 0x0000000506057291 */ /* 0x001fca000f8ec0ff */
[----:B------:R-:W-:-:S09]  /*66c0*/  UIMAD UR5, UR7, 0x10c, UR5 ;  /* 0x0000010c070578a4 */ /* 0x000fd2000f8e0205 */
[----:B------:R-:W0:Y:S04]  /*66d0*/  LDS R22, [UR5+0x100] ;  /* 0x00010005ff167984 */ /* 0x000e280008000800 */
[----:B------:R-:W2:Y:S04]  /*66e0*/  LDS R10, [UR5+0x104] ;  /* 0x00010405ff0a7984 */ /* 0x000ea80008000800 */
[----:B------:R-:W3:Y:S01]  /*66f0*/  LDS R11, [UR5+0x108] ;  /* 0x00010805ff0b7984 */ /* 0x000ee20008000800 */
[----:B0-----:R-:W-:-:S04]  /*6700*/  FADD R22, R22, R13 ;  /* 0x0000000d16167221 */ /* 0x001fc80000000000 */
[----:B------:R-:W0:Y:S01]  /*6710*/  F2I.FLOOR.NTZ R15, R22 ;  /* 0x00000016000f7305 */ /* 0x000e220000207100 */
[----:B--2---:R-:W-:Y:S01]  /*6720*/  FADD R29, R10, R29 ;  /* 0x0000001d0a1d7221 */ /* 0x004fe20000000000 */
[----:B---3--:R-:W-:-:S06]  /*6730*/  FADD R32, R11, R32 ;  /* 0x000000200b207221 */ /* 0x008fcc0000000000 */
[----:B------:R-:W-:Y:S01]  /*6740*/  F2I.FLOOR.NTZ R31, R29 ;  /* 0x0000001d001f7305 */ /* 0x000fe20000207100 */
[----:B0-----:R-:W-:-:S07]  /*6750*/  LOP3.LUT R13, R15, 0xff, RZ, 0xc0, !PT ;  /* 0x000000ff0f0d7812 */ /* 0x001fce00078ec0ff */
[----:B------:R-:W-:Y:S01]  /*6760*/  F2I.FLOOR.NTZ R10, R32 ;  /* 0x00000020000a7305 */ /* 0x000fe20000207100 */
[----:B------:R-:W0:Y:S02]  /*6770*/  LDS.U8 R13, [R13+UR5] ;  /* 0x000000050d0d7984 */ /* 0x000e240008000000 */
[----:B0-----:R-:W-:-:S06]  /*6780*/  I2FP.F32.U32 R14, R13 ;  /* 0x0000000d000e7245 */ /* 0x001fcc0000201000 */
[----:B------:R-:W0:Y:S02]  /*6790*/  F2I.TRUNC.NTZ R14, R14 ;  /* 0x0000000e000e7305 */ /* 0x000e24000020f100 */
[----:B0-----:R-:W-:-:S04]  /*67a0*/  IADD3 R28, PT, PT, R31, R14, RZ ;  /* 0x0000000e1f1c7210 */ /* 0x001fc80007ffe0ff */
[----:B------:R-:W-:-:S06]  /*67b0*/  LOP3.LUT R16, R28, 0xff, RZ, 0xc0, !PT ;  /* 0x000000ff1c107812 */ /* 0x000fcc00078ec0ff */
[----:B------:R-:W0:Y:S02]  /*67c0*/  LDS.U8 R16, [R16+UR5] ;  /* 0x0000000510107984 */ /* 0x000e240008000000 */
[----:B0-----:R-:W-:-:S04]  /*67d0*/  I2FP.F32.U32 R18, R16 ;  /* 0x0000001000127245 */ /* 0x001fc80000201000 */
[----:B------:R-:W0:Y:S02]  /*67e0*/  F2I.TRUNC.NTZ R11, R18 ;  /* 0x00000012000b7305 */ /* 0x000e24000020f100 */
[----:B0-----:R-:W-:-:S05]  /*67f0*/  IMAD.IADD R11, R10, 0x1, R11 ;  /* 0x000000010a0b7824 */ /* 0x001fca00078e020b */
[----:B------:R-:W-:-:S06]  /*6800*/  LOP3.LUT R19, R11, 0xff, RZ, 0xc0, !PT ;  /* 0x000000ff0b137812 */ /* 0x000fcc00078ec0ff */
[----:B------:R-:W0:Y:S02]  /*6810*/  LDS.U8 R19, [R19+UR5] ;  /* 0x0000000513137984 */ /* 0x000e240008000000 */
[----:B0-----:R-:W-:-:S06]  /*6820*/  I2FP.F32.U32 R24, R19 ;  /* 0x0000001300187245 */ /* 0x001fcc0000201000 */
[----:B------:R-:W0:Y:S02]  /*6830*/  F2I.U32.TRUNC.NTZ R24, R24 ;  /* 0x0000001800187305 */ /* 0x000e24000020f000 */
[----:B0-----:R-:W-:-:S05]  /*6840*/  LOP3.LUT R17, R24, 0xf, RZ, 0xc0, !PT ;  /* 0x0000000f18117812 */ /* 0x001fca00078ec0ff */
[----:B-1----:R-:W-:-:S05]  /*6850*/  IMAD.WIDE.U32 R16, R17, 0xc, R20 ;  /* 0x0000000c11107825 */ /* 0x002fca00078e0014 */
[----:B------:R-:W2:Y:S04]  /*6860*/  LDG.E.CONSTANT R14, desc[UR36][R16.64+0x8] ;  /* 0x00000824100e7981 */ /* 0x000ea8000c1e9900 */
[----:B------:R-:W3:Y:S01]  /*6870*/  LDG.E.CONSTANT R13, desc[UR36][R16.64+0x4] ;  /* 0x00000424100d7981 */ /* 0x000ee2000c1e9900 */
[----:B------:R-:W-:Y:S01]  /*6880*/  IADD3 R15, PT, PT, R15, 0x1, RZ ;  /* 0x000000010f0f7810 */ /* 0x000fe20007ffe0ff */
[----:B------:R-:W0:Y:S01]  /*6890*/  FRND.FLOOR R30, R29 ;  /* 0x0000001d001e7307 */ /* 0x000e220000205000 */
[----:B------:R-:W-:Y:S01]  /*68a0*/  IADD3 R28, PT, PT, R28, 0x1, RZ ;  /* 0x000000011c1c7810 */ /* 0x000fe20007ffe0ff */
[----:B------:R-:W-:Y:S01]  /*68b0*/  HFMA2 R18, -RZ, RZ, 0, 0 ;  /* 0x00000000ff127431 */ /* 0x000fe200000001ff */
[----:B------:R-:W-:Y:S01]  /*68c0*/  LOP3.LUT R23, R15, 0xff, RZ, 0xc0, !PT ;  /* 0x000000ff0f177812 */ /* 0x000fe200078ec0ff */
[----:B------:R-:W-:-:S04]  /*68d0*/  IMAD.MOV.U32 R19, RZ, RZ, 0x40180000 ;  /* 0x40180000ff137424 */ /* 0x000fc800078e00ff */
[----:B------:R-:W1:Y:S01]  /*68e0*/  FRND.FLOOR R15, R22 ;  /* 0x00000016000f7307 */ /* 0x000e620000205000 */
[----:B------:R-:W4:Y:S04]  /*68f0*/  LDS.U8 R23, [R23+UR5] ;  /* 0x0000000517177984 */ /* 0x000f280008000000 */
[----:B------:R5:W5:Y:S01]  /*6900*/  LDG.E.CONSTANT R16, desc[UR36][R16.64] ;  /* 0x0000002410107981 */ /* 0x000b62000c1e9900 */
[----:B0-----:R-:W-:Y:S01]  /*6910*/  FADD R30, R29, -R30 ;  /* 0x8000001e1d1e7221 */ /* 0x001fe20000000000 */
[----:B-1----:R-:W-:-:S04]  /*6920*/  FADD R15, R22, -R15 ;  /* 0x8000000f160f7221 */ /* 0x002fc80000000000 */
[C---:B------:R-:W-:Y:S01]  /*6930*/  FMUL R34, R15.reuse, R15 ;  /* 0x0000000f0f227220 */ /* 0x040fe20000400000 */
[----:B------:R-:W-:Y:S03]  /*6940*/  F2F.F64.F32 R26, R15 ;  /* 0x0000000f001a7310 */ /* 0x000fe60000201800 */
[----:B------:R-:W-:Y:S01]  /*6950*/  FMUL R35, R15, R34 ;  /* 0x000000220f237220 */ /* 0x000fe20000400000 */
[----:B------:R-:W-:-:S06]  /*6960*/  LOP3.LUT R34, R28, 0xff, RZ, 0xc0, !PT ;  /* 0x000000ff1c227812 */ /* 0x000fcc00078ec0ff */
[----:B------:R-:W0:Y:S01]  /*6970*/  LDS.U8 R34, [R34+UR5] ;  /* 0x0000000522227984 */ /* 0x000e220008000000 */
[----:B----4-:R-:W-:Y:S02]  /*6980*/  I2FP.F32.U32 R33, R23 ;  /* 0x0000001700217245 */ /* 0x010fe40000201000 */
[----:B------:R-:W1:Y:S08]  /*6990*/  F2F.F64.F32 R22, R30 ;  /* 0x0000001e00167310 */ /* 0x000e700000201800 */
[----:B------:R-:W4:Y:S01]  /*69a0*/  F2I.TRUNC.NTZ R24, R33 ;  /* 0x0000002100187305 */ /* 0x000f22000020f100 */
[-C--:B-1----:R-:W-:Y:S01]  /*69b0*/  DFMA R28, R22, R18.reuse, -15 ;  /* 0xc02e0000161c742b */ /* 0x082fe20000000012 */
[----:B----4-:R-:W-:Y:S01]  /*69c0*/  IADD3 R31, PT, PT, R31, R24, RZ ;  /* 0x000000181f1f7210 */ /* 0x010fe20007ffe0ff */
[----:B------:R-:W-:-:S06]  /*69d0*/  DFMA R24, R26, R18, -15 ;  /* 0xc02e00001a18742b */ /* 0x000fcc0000000012 */
[----:B------:R-:W-:Y:S01]  /*69e0*/  DFMA R22, R22, R28, 10 ;  /* 0x402400001616742b */ /* 0x000fe2000000001c */
[C---:B------:R-:W-:Y:S01]  /*69f0*/  LOP3.LUT R33, R31.reuse, 0xff, RZ, 0xc0, !PT ;  /* 0x000000ff1f217812 */ /* 0x040fe200078ec0ff */
[----:B------:R-:W1:Y:S01]  /*6a00*/  FRND.FLOOR R29, R32 ;  /* 0x00000020001d7307 */ /* 0x000e620000205000 */
[----:B------:R-:W-:Y:S01]  /*6a10*/  IADD3 R31, PT, PT, R31, 0x1, RZ ;  /* 0x000000011f1f7810 */ /* 0x000fe20007ffe0ff */
[----:B------:R-:W-:-:S03]  /*6a20*/  DFMA R24, R26, R24, 10 ;  /* 0x402400001a18742b */ /* 0x000fc60000000018 */
[----:B------:R-:W4:Y:S01]  /*6a30*/  LDS.U8 R33, [R33+UR5] ;  /* 0x0000000521217984 */ /* 0x000f220008000000 */
[----:B------:R-:W-:Y:S02]  /*6a40*/  LOP3.LUT R31, R31, 0xff, RZ, 0xc0, !PT ;  /* 0x000000ff1f1f7812 */ /* 0x000fe400078ec0ff */
[----:B------:R0:W0:Y:S04]  /*6a50*/  F2F.F64.F32 R26, R35 ;  /* 0x00000023001a7310 */ /* 0x0000280000201800 */
[----:B------:R-:W4:Y:S01]  /*6a60*/  LDS.U8 R31, [R31+UR5] ;  /* 0x000000051f1f7984 */ /* 0x000f220008000000 */
[----:B-1----:R-:W-:Y:S01]  /*6a70*/  FADD R29, R32, -R29 ;  /* 0x8000001d201d7221 */ /* 0x002fe20000000000 */
[----:B0-----:R-:W-:-:S06]  /*6a80*/  I2FP.F32.U32 R35, R34 ;  /* 0x0000002200237245 */ /* 0x001fcc0000201000 */
[----:B------:R-:W0:Y:S01]  /*6a90*/  F2I.TRUNC.NTZ R35, R35 ;  /* 0x0000002300237305 */ /* 0x000e22000020f100 */
[----:B------:R-:W-:Y:S01]  /*6aa0*/  DMUL R24, R26, R24 ;  /* 0x000000181a187228 */ /* 0x000fe20000000000 */
[----:B------:R-:W-:-:S04]  /*6ab0*/  FMUL R27, R30, R30 ;  /* 0x0000001e1e1b7220 */ /* 0x000fc80000400000 */
[----:B------:R-:W-:-:S04]  /*6ac0*/  FMUL R36, R30, R27 ;  /* 0x0000001b1e247220 */ /* 0x000fc80000400000 */
[----:B------:R1:W4:Y:S01]  /*6ad0*/  F2F.F64.F32 R26, R36 ;  /* 0x00000024001a7310 */ /* 0x0003220000201800 */
[----:B0-----:R-:W-:Y:S01]  /*6ae0*/  IMAD.IADD R28, R10, 0x1, R35 ;  /* 0x000000010a1c7824 */ /* 0x001fe200078e0223 */
[----:B------:R-:W-:-:S06]  /*6af0*/  IADD3 R11, PT, PT, R11, 0x1, RZ ;  /* 0x000000010b0b7810 */ /* 0x000fcc0007ffe0ff */
[----:B------:R-:W-:Y:S01]  /*6b00*/  F2F.F32.F64 R24, R24 ;  /* 0x0000001800187310 */ /* 0x000fe20000301000 */
[----:B-1----:R-:W-:Y:S02]  /*6b10*/  LOP3.LUT R36, R28, 0xff, RZ, 0xc0, !PT ;  /* 0x000000ff1c247812 */ /* 0x002fe400078ec0ff */
[----:B----4-:R-:W-:-:S04]  /*6b20*/  I2FP.F32.U32 R33, R33 ;  /* 0x0000002100217245 */ /* 0x010fc80000201000 */
[----:B------:R-:W0:Y:S01]  /*6b30*/  LDS.U8 R36, [R36+UR5] ;  /* 0x0000000524247984 */ /* 0x000e220008000000 */
[----:B------:R-:W-:Y:S01]  /*6b40*/  DMUL R22, R26, R22 ;  /* 0x000000161a167228 */ /* 0x000fe20000000000 */
[----:B------:R-:W1:Y:S01]  /*6b50*/  F2I.TRUNC.NTZ R33, R33 ;  /* 0x0000002100217305 */ /* 0x000e62000020f100 */
[----:B------:R-:W-:-:S07]  /*6b60*/  I2FP.F32.U32 R35, R31 ;  /* 0x0000001f00237245 */ /* 0x000fce0000201000 */
[----:B------:R-:W4:Y:S01]  /*6b70*/  F2F.F64.F32 R26, R29 ;  /* 0x0000001d001a7310 */ /* 0x000f220000201800 */
[----:B-1----:R-:W-:-:S07]  /*6b80*/  IADD3 R34, PT, PT, R10, R33, RZ ;  /* 0x000000210a227210 */ /* 0x002fce0007ffe0ff */
[----:B------:R-:W-:Y:S01]  /*6b90*/  F2I.TRUNC.NTZ R35, R35 ;  /* 0x0000002300237305 */ /* 0x000fe2000020f100 */
[----:B------:R-:W-:Y:S01]  /*6ba0*/  LOP3.LUT R32, R34, 0xff, RZ, 0xc0, !PT ;  /* 0x000000ff22207812 */ /* 0x000fe200078ec0ff */
[----:B----4-:R-:W-:-:S05]  /*6bb0*/  DFMA R18, R26, R18, -15 ;  /* 0xc02e00001a12742b */ /* 0x010fca0000000012 */
[----:B------:R-:W1:Y:S03]  /*6bc0*/  LDS.U8 R32, [R32+UR5] ;  /* 0x0000000520207984 */ /* 0x000e660008000000 */
[----:B------:R-:W-:Y:S01]  /*6bd0*/  DFMA R18, R26, R18, 10 ;  /* 0x402400001a12742b */ /* 0x000fe20000000012 */
[----:B------:R-:W-:-:S04]  /*6be0*/  FMUL R26, R29, R29 ;  /* 0x0000001d1d1a7220 */ /* 0x000fc80000400000 */
[----:B------:R-:W-:Y:S01]  /*6bf0*/  FMUL R26, R29, R26 ;  /* 0x0000001a1d1a7220 */ /* 0x000fe20000400000 */
[----:B0-----:R-:W-:-:S05]  /*6c00*/  I2FP.F32.U32 R38, R36 ;  /* 0x0000002400267245 */ /* 0x001fca0000201000 */
[----:B------:R-:W0:Y:S08]  /*6c10*/  F2F.F64.F32 R26, R26 ;  /* 0x0000001a001a7310 */ /* 0x000e300000201800 */
[----:B------:R-:W4:Y:S01]  /*6c20*/  F2I.U32.TRUNC.NTZ R38, R38 ;  /* 0x0000002600267305 */ /* 0x000f22000020f000 */
[----:B0-----:R-:W-:Y:S01]  /*6c30*/  DMUL R18, R26, R18 ;  /* 0x000000121a127228 */ /* 0x001fe20000000000 */
[----:B-1----:R-:W-:-:S02]  /*6c40*/  I2FP.F32.U32 R33, R32 ;  /* 0x0000002000217245 */ /* 0x002fc40000201000 */
[----:B----4-:R-:W-:-:S04]  /*6c50*/  LOP3.LUT R27, R38, 0xf, RZ, 0xc0, !PT ;  /* 0x0000000f261b7812 */ /* 0x010fc800078ec0ff */
[----:B------:R-:W0:Y:S01]  /*6c60*/  F2I.U32.TRUNC.NTZ R33, R33 ;  /* 0x0000002100217305 */ /* 0x000e22000020f000 */
[----:B------:R-:W-:-:S05]  /*6c70*/  IMAD.WIDE.U32 R26, R27, 0xc, R20 ;  /* 0x0000000c1b1a7825 */ /* 0x000fca00078e0014 */
[----:B------:R-:W4:Y:S01]  /*6c80*/  LDG.E.CONSTANT R36, desc[UR36][R26.64] ;  /* 0x000000241a247981 */ /* 0x000f22000c1e9900 */
[----:B0-----:R-:W-:-:S05]  /*6c90*/  LOP3.LUT R37, R33, 0xf, RZ, 0xc0, !PT ;  /* 0x0000000f21257812 */ /* 0x001fca00078ec0ff */
[----:B------:R-:W-:-:S04]  /*6ca0*/  IMAD.WIDE.U32 R32, R37, 0xc, R20 ;  /* 0x0000000c25207825 */ /* 0x000fc800078e0014 */
[----:B--2---:R-:W-:Y:S02]  /*6cb0*/  FMUL R31, R29, R14 ;  /* 0x0000000e1d1f7220 */ /* 0x004fe40000400000 */
[----:B------:R-:W2:Y:S02]  /*6cc0*/  LDG.E.CONSTANT R14, desc[UR36][R26.64+0x8] ;  /* 0x000008241a0e7981 */ /* 0x000ea4000c1e9900 */
[----:B---3--:R-:W-:Y:S01]  /*6cd0*/  FFMA R38, R30, R13, R31 ;  /* 0x0000000d1e267223 */ /* 0x008fe2000000001f */
[----:B------:R-:W-:Y:S01]  /*6ce0*/  IMAD.IADD R13, R10, 0x1, R35 ;  /* 0x000000010a0d7824 */ /* 0x000fe200078e0223 */
[----:B------:R-:W3:Y:S04]  /*6cf0*/  LDG.E.CONSTANT R31, desc[UR36][R32.64+0x4] ;  /* 0x00000424201f7981 */ /* 0x000ee8000c1e9900 */
[----:B------:R0:W4:Y:S04]  /*6d00*/  LDG.E.CONSTANT R35, desc[UR36][R26.64+0x4] ;  /* 0x000004241a237981 */ /* 0x000128000c1e9900 */
[----:B------:R-:W3:Y:S01]  /*6d10*/  LDG.E.CONSTANT R10, desc[UR36][R32.64+0x8] ;  /* 0x00000824200a7981 */ /* 0x000ee2000c1e9900 */
[----:B------:R-:W-:-:S02]  /*6d20*/  LOP3.LUT R37, R13, 0xff, RZ, 0xc0, !PT ;  /* 0x000000ff0d257812 */ /* 0x000fc400078ec0ff */
[----:B-----5:R-:W-:-:S04]  /*6d30*/  LOP3.LUT R17, R11, 0xff, RZ, 0xc0, !PT ;  /* 0x000000ff0b117812 */ /* 0x020fc800078ec0ff */
[----:B------:R-:W1:Y:S04]  /*6d40*/  LDS.U8 R37, [R37+UR5] ;  /* 0x0000000525257984 */ /* 0x000e680008000000 */
[----:B------:R-:W5:Y:S01]  /*6d50*/  LDS.U8 R17, [R17+UR5] ;  /* 0x0000000511117984 */ /* 0x000f620008000000 */
[----:B------:R-:W-:Y:S01]  /*6d60*/  FFMA R25, R15, R16, R38 ;  /* 0x000000100f197223 */ /* 0x000fe20000000026 */
[----:B------:R3:W3:Y:S01]  /*6d70*/  F2F.F32.F64 R22, R22 ;  /* 0x0000001600167310 */ /* 0x0006e20000301000 */
[----:B------:R-:W-:Y:S01]  /*6d80*/  IADD3 R34, PT, PT, R34, 0x1, RZ ;  /* 0x0000000122227810 */ /* 0x000fe20007ffe0ff */
[----:B------:R3:W3:Y:S01]  /*6d90*/  LDG.E.CONSTANT R32, desc[UR36][R32.64] ;  /* 0x0000002420207981 */ /* 0x0006e2000c1e9900 */
[----:B-1----:R-:W-:Y:S02]  /*6da0*/  I2FP.F32.U32 R39, R37 ;  /* 0x0000002500277245 */ /* 0x002fe40000201000 */
[----:B-----5:R-:W-:-:S04]  /*6db0*/  I2FP.F32.U32 R40, R17 ;  /* 0x0000001100287245 */ /* 0x020fc80000201000 */
[----:B------:R-:W0:Y:S08]  /*6dc0*/  F2I.U32.TRUNC.NTZ R39, R39 ;  /* 0x0000002700277305 */ /* 0x000e30000020f000 */
[----:B------:R-:W1:Y:S01]  /*6dd0*/  F2I.U32.TRUNC.NTZ R40, R40 ;  /* 0x0000002800287305 */ /* 0x000e62000020f000 */
[----:B0-----:R-:W-:Y:S01]  /*6de0*/  LOP3.LUT R27, R39, 0xf, RZ, 0xc0, !PT ;  /* 0x0000000f271b7812 */ /* 0x001fe200078ec0ff */
[----:B--2---:R-:W-:Y:S01]  /*6df0*/  FMUL R11, R29, R14 ;  /* 0x0000000e1d0b7220 */ /* 0x004fe20000400000 */
[----:B------:R-:W-:-:S04]  /*6e00*/  FADD R14, R30, -1 ;  /* 0xbf8000001e0e7421 */ /* 0x000fc80000000000 */
[----:B----4-:R-:W-:Y:S01]  /*6e10*/  FFMA R16, R14, R35, R11 ;  /* 0x000000230e107223 */ /* 0x010fe2000000000b */
[----:B-1----:R-:W-:Y:S01]  /*6e20*/  LOP3.LUT R35, R40, 0xf, RZ, 0xc0, !PT ;  /* 0x0000000f28237812 */ /* 0x002fe200078ec0ff */
[----:B---3--:R-:W-:Y:S01]  /*6e30*/  FMUL R17, R29, R10 ;  /* 0x0000000a1d117220 */ /* 0x008fe20000400000 */
[----:B------:R-:W-:-:S04]  /*6e40*/  IMAD.WIDE.U32 R10, R27, 0xc, R20 ;  /* 0x0000000c1b0a7825 */ /* 0x000fc800078e0014 */
[----:B------:R-:W-:Y:S01]  /*6e50*/  FFMA R23, R15, R36, R16 ;  /* 0x000000240f177223 */ /* 0x000fe20000000010 */
[----:B------:R-:W-:Y:S01]  /*6e60*/  FFMA R31, R30, R31, R17 ;  /* 0x0000001f1e1f7223 */ /* 0x000fe20000000011 */
[----:B------:R-:W-:Y:S01]  /*6e70*/  IMAD.WIDE.U32 R16, R35, 0xc, R20 ;  /* 0x0000000c23107825 */ /* 0x000fe200078e0014 */
[----:B------:R-:W2:Y:S04]  /*6e80*/  LDG.E.CONSTANT R36, desc[UR36][R10.64+0x8] ;  /* 0x000008240a247981 */ /* 0x000ea8000c1e9900 */
[----:B------:R-:W3:Y:S04]  /*6e90*/  LDG.E.CONSTANT R27, desc[UR36][R10.64+0x4] ;  /* 0x000004240a1b7981 */ /* 0x000ee8000c1e9900 */
[----:B------:R-:W4:Y:S04]  /*6ea0*/  LDG.E.CONSTANT R38, desc[UR36][R16.64+0x8] ;  /* 0x0000082410267981 */ /* 0x000f28000c1e9900 */
[----:B------:R-:W5:Y:S01]  /*6eb0*/  LDG.E.CONSTANT R35, desc[UR36][R16.64+0x4] ;  /* 0x0000042410237981 */ /* 0x000f62000c1e9900 */
[----:B------:R-:W-:-:S03]  /*6ec0*/  LOP3.LUT R37, R34, 0xff, RZ, 0xc0, !PT ;  /* 0x000000ff22257812 */ /* 0x000fc600078ec0ff */
[----:B------:R4:W5:Y:S04]  /*6ed0*/  LDG.E.CONSTANT R26, desc[UR36][R10.64] ;  /* 0x000000240a1a7981 */ /* 0x000968000c1e9900 */
[----:B------:R-:W0:Y:S04]  /*6ee0*/  LDS.U8 R37, [R37+UR5] ;  /* 0x0000000525257984 */ /* 0x000e280008000000 */
[----:B------:R1:W5:Y:S01]  /*6ef0*/  LDG.E.CONSTANT R34, desc[UR36][R16.64] ;  /* 0x0000002410227981 */ /* 0x000362000c1e9900 */
[----:B0-----:R-:W-:-:S06]  /*6f00*/  I2FP.F32.U32 R39, R37 ;  /* 0x0000002500277245 */ /* 0x001fcc0000201000 */
[----:B------:R-:W0:Y:S01]  /*6f10*/  F2I.U32.TRUNC.NTZ R39, R39 ;  /* 0x0000002700277305 */ /* 0x000e22000020f000 */
[C---:B--2---:R-:W-:Y:S01]  /*6f20*/  FMUL R33, R29.reuse, R36 ;  /* 0x000000241d217220 */ /* 0x044fe20000400000 */
[----:B------:R-:W-:-:S03]  /*6f30*/  FADD R29, R29, -1 ;  /* 0xbf8000001d1d7421 */ /* 0x000fc60000000000 */
[----:B---3--:R-:W-:Y:S01]  /*6f40*/  FFMA R27, R14, R27, R33 ;  /* 0x0000001b0e1b7223 */ /* 0x008fe20000000021 */
[----:B0-----:R-:W-:Y:S01]  /*6f50*/  LOP3.LUT R33, R39, 0xf, RZ, 0xc0, !PT ;  /* 0x0000000f27217812 */ /* 0x001fe200078ec0ff */
[----:B----4-:R-:W-:-:S04]  /*6f60*/  FMUL R11, R29, R38 ;  /* 0x000000261d0b7220 */ /* 0x010fc80000400000 */
[----:B-----5:R-:W-:Y:S01]  /*6f70*/  FFMA R38, R30, R35, R11 ;  /* 0x000000231e267223 */ /* 0x020fe2000000000b */
[----:B------:R-:W-:-:S05]  /*6f80*/  IMAD.WIDE.U32 R10, R33, 0xc, R20 ;  /* 0x0000000c210a7825 */ /* 0x000fca00078e0014 */
[----:B------:R-:W2:Y:S04]  /*6f90*/  LDG.E.CONSTANT R40, desc[UR36][R10.64+0x8] ;  /* 0x000008240a287981 */ /* 0x000ea8000c1e9900 */
[----:B------:R-:W3:Y:S01]  /*6fa0*/  LDG.E.CONSTANT R17, desc[UR36][R10.64+0x4] ;  /* 0x000004240a117981 */ /* 0x000ee2000c1e9900 */
[----:B------:R-:W-:Y:S01]  /*6fb0*/  VIADD R28, R28, 0x1 ;  /* 0x000000011c1c7836 */ /* 0x000fe20000000000 */
[----:B------:R-:W-:-:S04]  /*6fc0*/  IADD3 R13, PT, PT, R13, 0x1, RZ ;  /* 0x000000010d0d7810 */ /* 0x000fc80007ffe0ff */
[----:B------:R-:W-:Y:S02]  /*6fd0*/  LOP3.LUT R28, R28, 0xff, RZ, 0xc0, !PT ;  /* 0x000000ff1c1c7812 */ /* 0x000fe400078ec0ff */
[----:B------:R-:W-:Y:S01]  /*6fe0*/  LOP3.LUT R33, R13, 0xff, RZ, 0xc0, !PT ;  /* 0x000000ff0d217812 */ /* 0x000fe200078ec0ff */
[----:B------:R-:W-:Y:S01]  /*6ff0*/  FADD R36, R15, -1 ;  /* 0xbf8000000f247421 */ /* 0x000fe20000000000 */
[----:B------:R0:W4:Y:S04]  /*7000*/  LDG.E.CONSTANT R10, desc[UR36][R10.64] ;  /* 0x000000240a0a7981 */ /* 0x000128000c1e9900 */
[----:B------:R-:W5:Y:S04]  /*7010*/  LDS.U8 R28, [R28+UR5] ;  /* 0x000000051c1c7984 */ /* 0x000f680008000000 */
[----:B------:R-:W1:Y:S01]  /*7020*/  LDS.U8 R33, [R33+UR5] ;  /* 0x0000000521217984 */ /* 0x000e620008000000 */
[----:B------:R-:W-:Y:S01]  /*7030*/  FFMA R32, R36, R32, R31 ;  /* 0x0000002024207223 */ /* 0x000fe2000000001f */
[----:B-----5:R-:W-:-:S02]  /*7040*/  I2FP.F32.U32 R31, R28 ;  /* 0x0000001c001f7245 */ /* 0x020fc40000201000 */
[----:B-1----:R-:W-:-:S04]  /*7050*/  I2FP.F32.U32 R35, R33 ;  /* 0x0000002100237245 */ /* 0x002fc80000201000 */
[----:B------:R-:W-:Y:S08]  /*7060*/  F2I.U32.TRUNC.NTZ R31, R31 ;  /* 0x0000001f001f7305 */ /* 0x000ff0000020f000 */
[----:B------:R-:W1:Y:S02]  /*7070*/  F2I.U32.TRUNC.NTZ R35, R35 ;  /* 0x0000002300237305 */ /* 0x000e64000020f000 */
[----:B-1----:R-:W-:Y:S01]  /*7080*/  LOP3.LUT R37, R35, 0xf, RZ, 0xc0, !PT ;  /* 0x0000000f23257812 */ /* 0x002fe200078ec0ff */
[----:B--2---:R-:W-:-:S04]  /*7090*/  FMUL R13, R29, R40 ;  /* 0x000000281d0d7220 */ /* 0x004fc80000400000 */
[----:B---3--:R-:W-:Y:S01]  /*70a0*/  FFMA R13, R30, R17, R13 ;  /* 0x000000111e0d7223 */ /* 0x008fe2000000000d */
[----:B------:R-:W-:-:S05]  /*70b0*/  LOP3.LUT R17, R31, 0xf, RZ, 0xc0, !PT ;  /* 0x0000000f1f117812 */ /* 0x000fca00078ec0ff */
[----:B------:R-:W-:-:S04]  /*70c0*/  IMAD.WIDE.U32 R16, R17, 0xc, R20 ;  /* 0x0000000c11107825 */ /* 0x000fc800078e0014 */
[----:B------:R-:W-:Y:S01]  /*70d0*/  IMAD.WIDE.U32 R20, R37, 0xc, R20 ;  /* 0x0000000c25147825 */ /* 0x000fe200078e0014 */
[----:B------:R-:W2:Y:S04]  /*70e0*/  LDG.E.CONSTANT R30, desc[UR36][R16.64+0x8] ;  /* 0x00000824101e7981 */ /* 0x000ea8000c1e9900 */
[----:B------:R-:W3:Y:S04]  /*70f0*/  LDG.E.CONSTANT R40, desc[UR36][R20.64+0x8] ;  /* 0x0000082414287981 */ /* 0x000ee8000c1e9900 */
[----:B------:R-:W5:Y:S04]  /*7100*/  LDG.E.CONSTANT R31, desc[UR36][R16.64+0x4] ;  /* 0x00000424101f7981 */ /* 0x000f68000c1e9900 */
[----:B------:R-:W5:Y:S04]  /*7110*/  LDG.E.CONSTANT R37, desc[UR36][R20.64+0x4] ;  /* 0x0000042414257981 */ /* 0x000f68000c1e9900 */
[----:B------:R-:W5:Y:S04]  /*7120*/  LDG.E.CONSTANT R28, desc[UR36][R16.64] ;  /* 0x00000024101c7981 */ /* 0x000f68000c1e9900 */
[----:B------:R-:W5:Y:S01]  /*7130*/  LDG.E.CONSTANT R35, desc[UR36][R20.64] ;  /* 0x0000002414237981 */ /* 0x000f62000c1e9900 */
[C---:B------:R-:W-:Y:S01]  /*7140*/  FFMA R26, R36.reuse, R26, R27 ;  /* 0x0000001a241a7223 */ /* 0x040fe2000000001b */
[----:B0-----:R-:W-:Y:S01]  /*7150*/  FFMA R11, R15, R34, R38 ;  /* 0x000000220f0b7223 */ /* 0x001fe20000000026 */
[----:B----4-:R-:W-:Y:S01]  /*7160*/  FFMA R10, R36, R10, R13 ;  /* 0x0000000a240a7223 */ /* 0x010fe2000000000d */
        /* <DEDUP_REMOVED lines=11> */
[C---:B--2---:R-:W-:Y:S01]  /*7220*/  FMUL R33, R29.reuse, R30 ;  /* 0x0000001e1d217220 */ /* 0x044fe20000400000 */
[----:B---3--:R-:W-:-:S03]  /*7230*/  FMUL R40, R29, R40 ;  /* 0x000000281d287220 */ /* 0x008fc60000400000 */
[C---:B-----5:R-:W-:Y:S01]  /*7240*/  FFMA R31, R14.reuse, R31, R33 ;  /* 0x0000001f0e1f7223 */ /* 0x060fe20000000021 */
[----:B------:R-:W-:-:S03]  /*7250*/  FFMA R40, R14, R37, R40 ;  /* 0x000000250e287223 */ /* 0x000fc60000000028 */
[----:B------:R-:W-:Y:S01]  /*7260*/  FFMA R31, R15, R28, R31 ;  /* 0x0000001c0f1f7223 */ /* 0x000fe2000000001f */
        /* <DEDUP_REMOVED lines=9> */
[----:B------:R-:W-:-:S04]  /*7300*/  FSETP.GEU.AND P1, PT, R12, -512, PT ;  /* 0xc40000000c00780b */ /* 0x000fc80003f2e000 */
[----:B------:R-:W-:-:S09]  /*7310*/  FSEL R10, RZ, 1024, P1 ;  /* 0x44800000ff0a7808 */ /* 0x000fd20000800000 */
.L_x_145:
[----:B------:R-:W-:Y:S05]  /*7320*/  BSYNC.RECONVERGENT B1 ;  /* 0x0000000000017941 */ /* 0x000fea0003800200 */
.L_x_144:
[----:B------:R-:W-:Y:S01]  /*7330*/  FADD R5, R10, R5 ;  /* 0x000000050a057221 */ /* 0x000fe20000000000 */
[----:B------:R-:W-:Y:S06]  /*7340*/  @!P0 BRA `(.L_x_151) ;  /* 0xffffffdc00d48947 */ /* 0x000fec000383ffff */
[----:B------:R-:W0:Y:S02]  /*7350*/  LDC R3, c[0x0][0x360] ;  /* 0x0000d800ff037b82 */ /* 0x000e240000000800 */
[----:B0-----:R-:W-:-:S05]  /*7360*/  LEA R6, P0, R3, R6, 0x5 ;  /* 0x0000000603067211 */ /* 0x001fca00078028ff */
[----:B------:R-:W-:Y:S01]  /*7370*/  IMAD.X R4, RZ, RZ, R4, P0 ;  /* 0x000000ffff047224 */ /* 0x000fe200000e0604 */
[----:B------:R-:W-:-:S04]  /*7380*/  ISETP.GE.U32.AND P0, PT, R6, 0x1001, PT ;  /* 0x000010010600780c */ /* 0x000fc80003f06070 */
[----:B------:R-:W-:-:S13]  /*7390*/  ISETP.GE.AND.EX P0, PT, R4, RZ, PT, P0 ;  /* 0x000000ff0400720c */ /* 0x000fda0003f06300 */
[----:B------:R-:W-:Y:S05]  /*73a0*/  @!P0 BRA `(.L_x_152) ;  /* 0xffffffdc009c8947 */ /* 0x000fea000383ffff */
[----:B------:R-:W-:Y:S05]  /*73b0*/  BSYNC.RECONVERGENT B0 ;  /* 0x0000000000007941 */ /* 0x000fea0003800200 */
.L_x_138:
[----:B------:R-:W0:Y:S01]  /*73c0*/  S2R R7, SR_CTAID.X ;  /* 0x0000000000077919 */ /* 0x000e220000002500 */
[----:B------:R-:W0:Y:S02]  /*73d0*/  LDC.64 R2, c[0x0][0x388] ;  /* 0x0000e200ff027b82 */ /* 0x000e240000000a00 */
[----:B0-----:R-:W-:-:S05]  /*73e0*/  IMAD.WIDE.U32 R2, R7, 0x4, R2 ;  /* 0x0000000407027825 */ /* 0x001fca00078e0002 */
[----:B------:R-:W-:Y:S01]  /*73f0*/  REDG.E.ADD.F32.FTZ.RN.STRONG.GPU desc[UR36][R2.64], R5 ;  /* 0x00000005020079a6 */ /* 0x000fe2000c12f324 */
[----:B------:R-:W-:Y:S05]  /*7400*/  EXIT ;  /* 0x000000000000794d */ /* 0x000fea0003800000 */
        .weak           $__internal_1_$__cuda_sm3x_div_rn_noftz_f32_slowpath
        .type           $__internal_1_$__cuda_sm3x_div_rn_noftz_f32_slowpath,@function
        .size           $__internal_1_$__cuda_sm3x_div_rn_noftz_f32_slowpath,(.L_x_166 - $__internal_1_$__cuda_sm3x_div_rn_noftz_f32_slowpath)
$__internal_1_$__cuda_sm3x_div_rn_noftz_f32_slowpath:
[----:B------:R-:W-:Y:S01]  /*7410*/  SHF.R.U32.HI R17, RZ, 0x17, R11 ;  /* 0x00000017ff117819 */ /* 0x000fe2000001160b */
[----:B------:R-:W-:Y:S01]  /*7420*/  BSSY.RECONVERGENT B2, `(.L_x_153) ;  /* 0x0000064000027945 */ /* 0x000fe20003800200 */
[----:B------:R-:W-:Y:S02]  /*7430*/  SHF.R.U32.HI R20, RZ, 0x17, R10 ;  /* 0x00000017ff147819 */ /* 0x000fe4000001160a */
[----:B------:R-:W-:Y:S02]  /*7440*/  LOP3.LUT R17, R17, 0xff, RZ, 0xc0, !PT ;  /* 0x000000ff11117812 */ /* 0x000fe400078ec0ff */
[----:B------:R-:W-:Y:S02]  /*7450*/  LOP3.LUT R20, R20, 0xff, RZ, 0xc0, !PT ;  /* 0x000000ff14147812 */ /* 0x000fe400078ec0ff */
[----:B------:R-:W-:Y:S02]  /*7460*/  IADD3 R19, PT, PT, R17, -0x1, RZ ;  /* 0xffffffff11137810 */ /* 0x000fe40007ffe0ff */
[----:B------:R-:W-:-:S02]  /*7470*/  IADD3 R18, PT, PT, R20, -0x1, RZ ;  /* 0xffffffff14127810 */ /* 0x000fc40007ffe0ff */
        /* <DEDUP_REMOVED lines=20> */
[----:B------:R-:W-:-:S04]  /*75c0*/  IADD3 R18, PT, PT, R20, -0x1, RZ ;  /* 0xffffffff14127810 */ /* 0x000fc80007ffe0ff */
[----:B------:R-:W-:Y:S02]  /*75d0*/  ISETP.GE.AND P1, PT, R18, RZ, PT ;  /* 0x000000ff1200720c */ /* 0x000fe40003f26270 */
[----:B------:R-:W-:-:S04]  /*75e0*/  IADD3 R18, PT, PT, R17, -0x1, RZ ;  /* 0xffffffff11127810 */ /* 0x000fc80007ffe0ff */
[----:B------:R-:W-:-:S07]  /*75f0*/  ISETP.GE.AND P2, PT, R18, RZ, PT ;  /* 0x000000ff1200720c */ /* 0x000fce0003f46270 */
[----:B------:R-:W-:Y:S01]  /*7600*/  @P1 IMAD.MOV.U32 R18, RZ, RZ, RZ ;  /* 0x000000ffff121224 */ /* 0x000fe200078e00ff */
[----:B------:R-:W-:Y:S01]  /*7610*/  @!P1 MOV R18, 0xffffffc0 ;  /* 0xffffffc000129802 */ /* 0x000fe20000000f00 */
[----:B------:R-:W-:-:S04]  /*7620*/  @!P1 FFMA R10, R10, 1.84467440737095516160e+19, RZ ;  /* 0x5f8000000a0a9823 */ /* 0x000fc800000000ff */
[----:B------:R-:W-:Y:S01]  /*7630*/  @!P2 FFMA R11, R11, 1.84467440737095516160e+19, RZ ;  /* 0x5f8000000b0ba823 */ /* 0x000fe200000000ff */
[----:B------:R-:W-:-:S07]  /*7640*/  @!P2 IADD3 R18, PT, PT, R18, 0x40, RZ ;  /* 0x000000401212a810 */ /* 0x000fce0007ffe0ff */
.L_x_154:
[----:B------:R-:W-:Y:S01]  /*7650*/  LEA R22, R17, 0xc0800000, 0x17 ;  /* 0xc080000011167811 */ /* 0x000fe200078eb8ff */
[----:B------:R-:W-:Y:S01]  /*7660*/  BSSY.RECONVERGENT B3, `(.L_x_159) ;  /* 0x0000036000037945 */ /* 0x000fe20003800200 */
[----:B------:R-:W-:-:S03]  /*7670*/  IADD3 R20, PT, PT, R20, -0x7f, RZ ;  /* 0xffffff8114147810 */ /* 0x000fc60007ffe0ff */
[----:B------:R-:W-:Y:S02]  /*7680*/  IMAD.IADD R21, R11, 0x1, -R22 ;  /* 0x000000010b157824 */ /* 0x000fe400078e0a16 */
[C---:B------:R-:W-:Y:S02]  /*7690*/  IMAD R10, R20.reuse, -0x800000, R10 ;  /* 0xff800000140a7824 */ /* 0x040fe400078e020a */
[----:B------:R0:W1:Y:S01]  /*76a0*/  MUFU.RCP R22, R21 ;  /* 0x0000001500167308 */ /* 0x0000620000001000 */
[----:B------:R-:W-:Y:S01]  /*76b0*/  FADD.FTZ R11, -R21, -RZ ;  /* 0x800000ff150b7221 */ /* 0x000fe20000010100 */
[----:B0-----:R-:W-:-:S04]  /*76c0*/  IADD3 R21, PT, PT, R20, 0x7f, -R17 ;  /* 0x0000007f14157810 */ /* 0x001fc80007ffe811 */
[----:B------:R-:W-:Y:S01]  /*76d0*/  IADD3 R18, PT, PT, R21, R18, RZ ;  /* 0x0000001215127210 */ /* 0x000fe20007ffe0ff */
        /* <DEDUP_REMOVED lines=8> */
[----:B------:R-:W-:-:S05]  /*7760*/  LOP3.LUT R17, R17, 0xff, RZ, 0xc0, !PT ;  /* 0x000000ff11117812 */ /* 0x000fca00078ec0ff */
[----:B------:R-:W-:-:S05]  /*7770*/  IMAD.IADD R17, R17, 0x1, R18 ;  /* 0x0000000111117824 */ /* 0x000fca00078e0212 */
        /* <DEDUP_REMOVED lines=10> */
[-CC-:B------:R-:W-:Y:S01]  /*7820*/  FFMA.RZ R18, R22, R10.reuse, R19.reuse ;  /* 0x0000000a16127223 */ /* 0x180fe2000000c013 */
[C---:B------:R-:W-:Y:S02]  /*7830*/  IADD3 R21, PT, PT, R17.reuse, 0x20, RZ ;  /* 0x0000002011157810 */ /* 0x040fe40007ffe0ff */
[C---:B------:R-:W-:Y:S02]  /*7840*/  ISETP.NE.AND P3, PT, R17.reuse, RZ, PT ;  /* 0x000000ff1100720c */ /* 0x040fe40003f65270 */
[----:B------:R-:W-:Y:S01]  /*7850*/  LOP3.LUT R20, R18, 0x7fffff, RZ, 0xc0, !PT ;  /* 0x007fffff12147812 */ /* 0x000fe200078ec0ff */
[CCC-:B------:R-:W-:Y:S01]  /*7860*/  FFMA.RP R18, R22.reuse, R10.reuse, R19.reuse ;  /* 0x0000000a16127223 */ /* 0x1c0fe20000008013 */
[----:B------:R-:W-:Y:S01]  /*7870*/  ISETP.NE.AND P2, PT, R17, RZ, PT ;  /* 0x000000ff1100720c */ /* 0x000fe20003f45270 */
[----:B------:R-:W-:Y:S01]  /*7880*/  FFMA.RM R19, R22, R10, R19 ;  /* 0x0000000a16137223 */ /* 0x000fe20000004013 */
[----:B------:R-:W-:Y:S01]  /*7890*/  LOP3.LUT R20, R20, 0x800000, RZ, 0xfc, !PT ;  /* 0x0080000014147812 */ /* 0x000fe200078efcff */
[----:B------:R-:W-:-:S03]  /*78a0*/  IMAD.MOV R17, RZ, RZ, -R17 ;  /* 0x000000ffff117224 */ /* 0x000fc600078e0a11 */
[----:B------:R-:W-:Y:S02]  /*78b0*/  SHF.L.U32 R21, R20, R21, RZ ;  /* 0x0000001514157219 */ /* 0x000fe400000006ff */
[----:B------:R-:W-:Y:S02]  /*78c0*/  FSETP.NEU.FTZ.AND P1, PT, R18, R19, PT ;  /* 0x000000131200720b */ /* 0x000fe40003f3d000 */
[----:B------:R-:W-:Y:S02]  /*78d0*/  SEL R17, R17, RZ, P3 ;  /* 0x000000ff11117207 */ /* 0x000fe40001800000 */
[----:B------:R-:W-:Y:S02]  /*78e0*/  ISETP.NE.AND P2, PT, R21, RZ, P2 ;  /* 0x000000ff1500720c */ /* 0x000fe40001745270 */
[----:B------:R-:W-:Y:S02]  /*78f0*/  SHF.R.U32.HI R17, RZ, R17, R20 ;  /* 0x00000011ff117219 */ /* 0x000fe40000011614 */
[----:B------:R-:W-:-:S02]  /*7900*/  PLOP3.LUT P1, PT, P1, P2, PT, 0xf8, 0x8f ;  /* 0x00000000008f781c */ /* 0x000fc40000f25f70 */
[----:B------:R-:W-:Y:S02]  /*7910*/  SHF.R.U32.HI R19, RZ, 0x1, R17 ;  /* 0x00000001ff137819 */ /* 0x000fe40000011611 */
[----:B------:R-:W-:-:S04]  /*7920*/  SEL R10, RZ, 0x1, !P1 ;  /* 0x00000001ff0a7807 */ /* 0x000fc80004800000 */
[----:B------:R-:W-:-:S04]  /*7930*/  LOP3.LUT R10, R10, 0x1, R19, 0xf8, !PT ;  /* 0x000000010a0a7812 */ /* 0x000fc800078ef813 */
[----:B------:R-:W-:-:S04]  /*7940*/  LOP3.LUT R10, R10, R17, RZ, 0xc0, !PT ;  /* 0x000000110a0a7212 */ /* 0x000fc800078ec0ff */
[----:B------:R-:W-:-:S04]  /*7950*/  IADD3 R10, PT, PT, R19, R10, RZ ;  /* 0x0000000a130a7210 */ /* 0x000fc80007ffe0ff */
[----:B------:R-:W-:Y:S01]  /*7960*/  LOP3.LUT R11, R10, R11, RZ, 0xfc, !PT ;  /* 0x0000000b0a0b7212 */ /* 0x000fe200078efcff */
[----:B------:R-:W-:Y:S06]  /*7970*/  BRA `(.L_x_162) ;  /* 0x0000000000107947 */ /* 0x000fec0003800000 */
.L_x_161:
[----:B------:R-:W-:-:S04]  /*7980*/  LOP3.LUT R11, R11, 0x80000000, RZ, 0xc0, !PT ;  /* 0x800000000b0b7812 */ /* 0x000fc800078ec0ff */
[----:B------:R-:W-:Y:S01]  /*7990*/  LOP3.LUT R11, R11, 0x7f800000, RZ, 0xfc, !PT ;  /* 0x7f8000000b0b7812 */ /* 0x000fe200078efcff */
[----:B------:R-:W-:Y:S06]  /*79a0*/  BRA `(.L_x_162) ;  /* 0x0000000000047947 */ /* 0x000fec0003800000 */
.L_x_160:
[----:B------:R-:W-:-:S07]  /*79b0*/  LEA R11, R18, R11, 0x17 ;  /* 0x0000000b120b7211 */ /* 0x000fce00078eb8ff */
.L_x_162:
[----:B------:R-:W-:Y:S05]  /*79c0*/  BSYNC.RECONVERGENT B3 ;  /* 0x0000000000037941 */ /* 0x000fea0003800200 */
.L_x_159:
[----:B------:R-:W-:Y:S05]  /*79d0*/  BRA `(.L_x_163) ;  /* 0x0000000000207947 */ /* 0x000fea0003800000 */
.L_x_158:
[----:B------:R-:W-:-:S04]  /*79e0*/  LOP3.LUT R11, R11, 0x80000000, R10, 0x48, !PT ;  /* 0x800000000b0b7812 */ /* 0x000fc800078e480a */
[----:B------:R-:W-:Y:S01]  /*79f0*/  LOP3.LUT R11, R11, 0x7f800000, RZ, 0xfc, !PT ;  /* 0x7f8000000b0b7812 */ /* 0x000fe200078efcff */
[----:B------:R-:W-:Y:S06]  /*7a00*/  BRA `(.L_x_163) ;  /* 0x0000000000147947 */ /* 0x000fec0003800000 */
.L_x_157:
[----:B------:R-:W-:Y:S01]  /*7a10*/  LOP3.LUT R11, R11, 0x80000000, R10, 0x48, !PT ;  /* 0x800000000b0b7812 */ /* 0x000fe200078e480a */
[----:B------:R-:W-:Y:S06]  /*7a20*/  BRA `(.L_x_163) ;  /* 0x00000000000c7947 */ /* 0x000fec0003800000 */
.L_x_156:
[----:B------:R-:W0:Y:S01]  /*7a30*/  MUFU.RSQ R11, -QNAN ;  /* 0xffc00000000b7908 */ /* 0x000e220000001400 */
[----:B------:R-:W-:Y:S05]  /*7a40*/  BRA `(.L_x_163) ;  /* 0x0000000000047947 */ /* 0x000fea0003800000 */
.L_x_155:
[----:B------:R-:W-:-:S07]  /*7a50*/  FADD.FTZ R11, R10, R11 ;  /* 0x0000000b0a0b7221 */ /* 0x000fce0000010000 */
.L_x_163:
[----:B------:R-:W-:Y:S05]  /*7a60*/  BSYNC.RECONVERGENT B2 ;  /* 0x0000000000027941 */ /* 0x000fea0003800200 */
.L_x_153:
[----:B0-----:R-:W-:Y:S02]  /*7a70*/  IMAD.MOV.U32 R32, RZ, RZ, R11 ;  /* 0x000000ffff207224 */ /* 0x001fe400078e000b */
[----:B------:R-:W-:Y:S01]  /*7a80*/  HFMA2 R11, -RZ, RZ, 0, 0 ;  /* 0x00000000ff0b7431 */ /* 0x000fe200000001ff */
[----:B------:R-:W-:-:S04]  /*7a90*/  MOV R10, R15 ;  /* 0x0000000f000a7202 */ /* 0x000fc80000000f00 */
[----:B------:R-:W-:Y:S05]  /*7aa0*/  RET.REL.NODEC R10 `(_Z29get_monoliths_world_per_blockiiPf) ;  /* 0xffffff840a547950 */ /* 0x000fea0003c3ffff */
.L_x_164:
        /* <DEDUP_REMOVED lines=13> */
.L_x_166:


//--------------------- .nv.global.init           --------------------------
	.section	.nv.global.init,"aw",@progbits
	.align	4
.nv.global.init:
	.type		GRAD_LOOKUP,@object
	.size		GRAD_LOOKUP,($str - GRAD_LOOKUP)
GRAD_LOOKUP:
        /*0000*/ 	.byte	0x00, 0x00, 0x80, 0x3f, 0x00, 0x00, 0x80, 0x3f, 0x00, 0x00, 0x00, 0x00, 0x00, 0x00, 0x80, 0xbf
        /* <DEDUP_REMOVED lines=11> */
	.type		$str,@object
	.size		$str,(.L_1 - $str)
$str:
        /*00c0*/ 	.byte	0x42, 0x6c, 0x6f, 0x63, 0x6b, 0x20, 0x25, 0x64, 0x20, 0x73, 0x65, 0x65, 0x64, 0x20, 0x25, 0x64
        /*00d0*/ 	.byte	0x0a, 0x00
.L_1:


//--------------------- .nv.shared.reserved.0     --------------------------
	.section	.nv.shared.reserved.0,"aw",@nobits
	.weak		__nv_reservedSMEM_offset_0_alias
	.size		__nv_reservedSMEM_offset_0_alias, 0, 64
	.other		__nv_reservedSMEM_offset_0_alias,@"STO_CUDA_RESERVED_SHARED STV_DEFAULT"
__nv_reservedSMEM_offset_0_alias:
	.zero		0
	.zero		64


//--------------------- .nv.shared._Z29get_monoliths_world_per_blockiiPf --------------------------
	.section	.nv.shared._Z29get_monoliths_world_per_blockiiPf,"aw",@nobits
	.sectionflags	@""
	.align	4
.nv.shared._Z29get_monoliths_world_per_blockiiPf:
	.zero		7992


//--------------------- .nv.constant0._Z30get_monoliths_world_per_threadiiPf --------------------------
	.section	.nv.constant0._Z30get_monoliths_world_per_threadiiPf,"a",@progbits
	.sectionflags	@""
	.align	4
.nv.constant0._Z30get_monoliths_world_per_threadiiPf:
	.zero		912


//--------------------- .nv.constant0._Z29get_monoliths_world_per_blockiiPf --------------------------
	.section	.nv.constant0._Z29get_monoliths_world_per_blockiiPf,"a",@progbits
	.sectionflags	@""
	.align	4
.nv.constant0._Z29get_monoliths_world_per_blockiiPf:
	.zero		912


//--------------------- SYMBOLS --------------------------

	.type		.nv.reservedSmem.offset0,@object
	.size		.nv.reservedSmem.offset0,0x4
	.type		.nv.reservedSmem.cap,@object
	.size		.nv.reservedSmem.cap,0x4
	.type		vprintf,@function
